def matmul_kernel(
    a_ptr,
    b_ptr,
    c_ptr,
    M,
    N,
    K,
    stride_am,
    stride_ak,
    stride_bk,
    stride_bn,
    stride_cm,
    stride_cn,
    BLOCK_M: tl.constexpr,
    BLOCK_N: tl.constexpr,
    BLOCK_K: tl.constexpr,
    GROUP_M: tl.constexpr,
):
    pid = tl.program_id(axis=0)
    num_pid_m = tl.cdiv(M, BLOCK_M)
    num_pid_n = tl.cdiv(N, BLOCK_N)
    num_pid_in_group = GROUP_M * num_pid_n
    group_id = pid // num_pid_in_group
    first_pid_m = group_id * GROUP_M
    group_size_m = min(num_pid_m - first_pid_m, GROUP_M)
    pid_m = first_pid_m + ((pid % num_pid_in_group) % group_size_m)
    pid_n = (pid % num_pid_in_group) // group_size_m

    offs_am = (pid_m * BLOCK_M + tl.arange(0, BLOCK_M)) % M
    offs_bn = (pid_n * BLOCK_N + tl.arange(0, BLOCK_N)) % N
    offs_k = tl.arange(0, BLOCK_K)
    a_ptrs = a_ptr + offs_am[:, None] * stride_am + offs_k[None, :] * stride_ak
    b_ptrs = b_ptr + offs_k[:, None] * stride_bk + offs_bn[None, :] * stride_bn

    acc = tl.zeros((BLOCK_M, BLOCK_N), dtype=tl.float32)
    for kk in range(0, tl.cdiv(K, BLOCK_K)):
        a = tl.load(a_ptrs, mask=offs_k[None, :] < K - kk * BLOCK_K, other=0.0)
        b = tl.load(b_ptrs, mask=offs_k[:, None] < K - kk * BLOCK_K, other=0.0)
        acc = tl.dot(a, b, acc)
        a_ptrs += BLOCK_K * stride_ak
        b_ptrs += BLOCK_K * stride_bk

    c = acc.to(c_ptr.dtype.element_ty)
    offs_cm = pid_m * BLOCK_M + tl.arange(0, BLOCK_M)
    offs_cn = pid_n * BLOCK_N + tl.arange(0, BLOCK_N)
    c_ptrs = c_ptr + offs_cm[:, None] * stride_cm + offs_cn[None, :] * stride_cn
    mask = (offs_cm[:, None] < M) & (offs_cn[None, :] < N)
    tl.store(c_ptrs, c, mask=mask)

# config = {"BLOCK_K": 64, "BLOCK_M": 128, "BLOCK_N": 128, "GROUP_M": 1, "arch": "sm_100", "dtype": "fp32", "num_ctas": 1, "num_stages": 3, "num_warps": 4}
# arch = sm_100


// ===== COMPILED SASS (sm_100a) =====

	.target	sm_100a

	.elftype	@"ET_EXEC"


//--------------------- .note.nv.tkinfo           --------------------------
	.section	.note.nv.tkinfo,"",@"SHT_NOTE"
	.sectionflags	@"SHF_NOTE_NV_TKINFO"
	.tkinfo
        /*0018*/ 	.word	0x00000081
        /*0030*/ 	.string	""
        /*0030*/ 	.string	"ptxas-blackwell"
        /*0030*/ 	.string	"Cuda compilation tools, release 12.9, V12.9.86"
        /*0030*/ 	.string	"Build cuda_12.9.r12.9/compiler.36037853_0"
        /*0030*/ 	.string	"-v  -suppress-debug-info  -lineinfo  -arch sm_100a "



//--------------------- .note.nv.cuver            --------------------------
	.section	.note.nv.cuver,"",@"SHT_NOTE"
	.sectionflags	@"SHF_NOTE_NV_CUVER"
        /*0018*/ 	.short	0x0001
        /*001a*/ 	.short	0x0064
        /*001c*/ 	.short	0x0001
        /*001e*/ 	.short	0x0000
        /*0020*/ 	.short	0x0001
        /*0022*/ 	.short	0x0000


//--------------------- .nv.info                  --------------------------
	.section	.nv.info,"",@"SHT_CUDA_INFO"
	.align	4


	//----- nvinfo : EIATTR_REGCOUNT
	.align		4
        /*0000*/ 	.byte	0x04, 0x2f
        /*0002*/ 	.short	(.L_4 - .L_3)
	.align		4
.L_3:
        /*0004*/ 	.word	index@(matmul_kernel)
        /*0008*/ 	.word	0x000000ff


	//----- nvinfo : EIATTR_FRAME_SIZE
	.align		4
.L_4:
        /*000c*/ 	.byte	0x04, 0x11
        /*000e*/ 	.short	(.L_6 - .L_5)
	.align		4
.L_5:
        /*0010*/ 	.word	index@($__internal_2_$__cuda_sm10x_tcgen05_guardrail_trap_unallocated_columns_being_dealloced)
        /*0014*/ 	.word	0x00000358


	//----- nvinfo : EIATTR_FRAME_SIZE
	.align		4
.L_6:
        /*0018*/ 	.byte	0x04, 0x11
        /*001a*/ 	.short	(.L_8 - .L_7)
	.align		4
.L_7:
        /*001c*/ 	.word	index@($__internal_1_$__cuda_sm10x_tcgen05_guardrail_trap_phase_invalid_during_alloc)
        /*0020*/ 	.word	0x00000358


	//----- nvinfo : EIATTR_FRAME_SIZE
	.align		4
.L_8:
        /*0024*/ 	.byte	0x04, 0x11
        /*0026*/ 	.short	(.L_10 - .L_9)
	.align		4
.L_9:
        /*0028*/ 	.word	index@($__internal_0_$__cuda_sm10x_tcgen05_guardrail_trap_col_being_dealloced_not_returned_by_alloc)
        /*002c*/ 	.word	0x00000358


	//----- nvinfo : EIATTR_FRAME_SIZE
	.align		4
.L_10:
        /*0030*/ 	.byte	0x04, 0x11
        /*0032*/ 	.short	(.L_12 - .L_11)
	.align		4
.L_11:
        /*0034*/ 	.word	index@(matmul_kernel)
        /*0038*/ 	.word	0x00000358


	//----- nvinfo : EIATTR_MIN_STACK_SIZE
	.align		4
.L_12:
        /*003c*/ 	.byte	0x04, 0x12
        /*003e*/ 	.short	(.L_14 - .L_13)
	.align		4
.L_13:
        /*0040*/ 	.word	index@(matmul_kernel)
        /*0044*/ 	.word	0x00000358
.L_14:


//--------------------- .nv.info.matmul_kernel    --------------------------
	.section	.nv.info.matmul_kernel,"",@"SHT_CUDA_INFO"
	.sectionflags	@""
	.align	4


	//----- nvinfo : EIATTR_CUDA_API_VERSION
	.align		4
        /*0000*/ 	.byte	0x04, 0x37
        /*0002*/ 	.short	(.L_16 - .L_15)
.L_15:
        /*0004*/ 	.word	0x00000081


	//----- nvinfo : EIATTR_KPARAM_INFO
	.align		4
.L_16:
        /*0008*/ 	.byte	0x04, 0x17
        /*000a*/ 	.short	(.L_18 - .L_17)
.L_17:
        /*000c*/ 	.word	0x00000000
        /*0010*/ 	.short	0x000d
        /*0012*/ 	.short	0x0048
        /*0014*/ 	.byte	0x00, 0xf4, 0x21, 0x00


	//----- nvinfo : EIATTR_KPARAM_INFO
	.align		4
.L_18:
        /*0018*/ 	.byte	0x04, 0x17
        /*001a*/ 	.short	(.L_20 - .L_19)
.L_19:
        /*001c*/ 	.word	0x00000000
        /*0020*/ 	.short	0x000c
        /*0022*/ 	.short	0x0040
        /*0024*/ 	.byte	0x00, 0xf4, 0x21, 0x00


	//----- nvinfo : EIATTR_KPARAM_INFO
	.align		4
.L_20:
        /*0028*/ 	.byte	0x04, 0x17
        /*002a*/ 	.short	(.L_22 - .L_21)
.L_21:
        /*002c*/ 	.word	0x00000000
        /*0030*/ 	.short	0x000b
        /*0032*/ 	.short	0x0038
        /*0034*/ 	.byte	0x00, 0xf0, 0x11, 0x00


	//----- nvinfo : EIATTR_KPARAM_INFO
	.align		4
.L_22:
        /*0038*/ 	.byte	0x04, 0x17
        /*003a*/ 	.short	(.L_24 - .L_23)
.L_23:
        /*003c*/ 	.word	0x00000000
        /*0040*/ 	.short	0x000a
        /*0042*/ 	.short	0x0034
        /*0044*/ 	.byte	0x00, 0xf0, 0x11, 0x00


	//----- nvinfo : EIATTR_KPARAM_INFO
	.align		4
.L_24:
        /*0048*/ 	.byte	0x04, 0x17
        /*004a*/ 	.short	(.L_26 - .L_25)
.L_25:
        /*004c*/ 	.word	0x00000000
        /*0050*/ 	.short	0x0009
        /*0052*/ 	.short	0x0030
        /*0054*/ 	.byte	0x00, 0xf0, 0x11, 0x00


	//----- nvinfo : EIATTR_KPARAM_INFO
	.align		4
.L_26:
        /*0058*/ 	.byte	0x04, 0x17
        /*005a*/ 	.short	(.L_28 - .L_27)
.L_27:
        /*005c*/ 	.word	0x00000000
        /*0060*/ 	.short	0x0008
        /*0062*/ 	.short	0x002c
        /*0064*/ 	.byte	0x00, 0xf0, 0x11, 0x00


	//----- nvinfo : EIATTR_KPARAM_INFO
	.align		4
.L_28:
        /*0068*/ 	.byte	0x04, 0x17
        /*006a*/ 	.short	(.L_30 - .L_29)
.L_29:
        /*006c*/ 	.word	0x00000000
        /*0070*/ 	.short	0x0007
        /*0072*/ 	.short	0x0028
        /*0074*/ 	.byte	0x00, 0xf0, 0x11, 0x00


	//----- nvinfo : EIATTR_KPARAM_INFO
	.align		4
.L_30:
        /*0078*/ 	.byte	0x04, 0x17
        /*007a*/ 	.short	(.L_32 - .L_31)
.L_31:
        /*007c*/ 	.word	0x00000000
        /*0080*/ 	.short	0x0006
        /*0082*/ 	.short	0x0024
        /*0084*/ 	.byte	0x00, 0xf0, 0x11, 0x00


	//----- nvinfo : EIATTR_KPARAM_INFO
	.align		4
.L_32:
        /*0088*/ 	.byte	0x04, 0x17
        /*008a*/ 	.short	(.L_34 - .L_33)
.L_33:
        /*008c*/ 	.word	0x00000000
        /*0090*/ 	.short	0x0005
        /*0092*/ 	.short	0x0020
        /*0094*/ 	.byte	0x00, 0xf0, 0x11, 0x00


	//----- nvinfo : EIATTR_KPARAM_INFO
	.align		4
.L_34:
        /*0098*/ 	.byte	0x04, 0x17
        /*009a*/ 	.short	(.L_36 - .L_35)
.L_35:
        /*009c*/ 	.word	0x00000000
        /*00a0*/ 	.short	0x0004
        /*00a2*/ 	.short	0x001c
        /*00a4*/ 	.byte	0x00, 0xf0, 0x11, 0x00


	//----- nvinfo : EIATTR_KPARAM_INFO
	.align		4
.L_36:
        /*00a8*/ 	.byte	0x04, 0x17
        /*00aa*/ 	.short	(.L_38 - .L_37)
.L_37:
        /*00ac*/ 	.word	0x00000000
        /*00b0*/ 	.short	0x0003
        /*00b2*/ 	.short	0x0018
        /*00b4*/ 	.byte	0x00, 0xf0, 0x11, 0x00


	//----- nvinfo : EIATTR_KPARAM_INFO
	.align		4
.L_38:
        /*00b8*/ 	.byte	0x04, 0x17
        /*00ba*/ 	.short	(.L_40 - .L_39)
.L_39:
        /*00bc*/ 	.word	0x00000000
        /*00c0*/ 	.short	0x0002
        /*00c2*/ 	.short	0x0010
        /*00c4*/ 	.byte	0x00, 0xf4, 0x21, 0x00


	//----- nvinfo : EIATTR_KPARAM_INFO
	.align		4
.L_40:
        /*00c8*/ 	.byte	0x04, 0x17
        /*00ca*/ 	.short	(.L_42 - .L_41)
.L_41:
        /*00cc*/ 	.word	0x00000000
        /*00d0*/ 	.short	0x0001
        /*00d2*/ 	.short	0x0008
        /*00d4*/ 	.byte	0x00, 0xf4, 0x21, 0x00


	//----- nvinfo : EIATTR_KPARAM_INFO
	.align		4
.L_42:
        /*00d8*/ 	.byte	0x04, 0x17
        /*00da*/ 	.short	(.L_44 - .L_43)
.L_43:
        /*00dc*/ 	.word	0x00000000
        /*00e0*/ 	.short	0x0000
        /*00e2*/ 	.short	0x0000
        /*00e4*/ 	.byte	0x00, 0xf4, 0x21, 0x00


	//----- nvinfo : EIATTR_AT_ENTRY_FRAGMENTS
	.align		4
.L_44:
        /*00e8*/ 	.byte	0x04, 0x4f
        /*00ea*/ 	.short	(.L_46 - .L_45)


	//   ....[0]....
.L_45:
        /*00ec*/ 	.word	0x00000004


	//----- nvinfo : EIATTR_RESERVED_SMEM_USED
	.align		4
.L_46:
        /*00f0*/ 	.byte	0x01, 0x41
	.zero		2


	//----- nvinfo : EIATTR_SPARSE_MMA_MASK
	.align		4
        /*00f4*/ 	.byte	0x03, 0x50
        /*00f6*/ 	.short	0x0000


	//----- nvinfo : EIATTR_TCGEN05_1CTA_USED
	.align		4
        /*00f8*/ 	.byte	0x01, 0x51
	.zero		2


	//----- nvinfo : EIATTR_MAXREG_COUNT
	.align		4
        /*00fc*/ 	.byte	0x03, 0x1b
        /*00fe*/ 	.short	0x00ff


	//----- nvinfo : EIATTR_NUM_BARRIERS
	.align		4
        /*0100*/ 	.byte	0x02, 0x4c
        /*0102*/ 	.byte	0x01
	.zero		1


	//----- nvinfo : EIATTR_ANNOTATIONS
	.align		4
        /*0104*/ 	.byte	0x04, 0x55
        /*0106*/ 	.short	(.L_48 - .L_47)


	//   ....[0]....
.L_47:
        /*0108*/ 	.word	0x00000001
        /*010c*/ 	.byte	0x20, 0x0f, 0x00, 0x00, 0x01, 0x00, 0x00, 0x00, 0x80, 0x0f, 0x00, 0x00, 0x01, 0x00, 0x00, 0x00
        /* <DEDUP_REMOVED lines=252> */
        /*10dc*/ 	.byte	0x90, 0x2d, 0x01, 0x00, 0x01, 0x00, 0x00, 0x00, 0xf0, 0x2f, 0x01, 0x00


	//----- nvinfo : EIATTR_INT_WARP_WIDE_INSTR_OFFSETS
	.align		4
.L_48:
        /*10e8*/ 	.byte	0x04, 0x31
        /*10ea*/ 	.short	(.L_50 - .L_49)


	//   ....[0]....
.L_49:
        /*10ec*/ 	.word	0x00004d90


	//   ....[1]....
        /*10f0*/ 	.word	0x00004db0


	//   ....[2]....
        /*10f4*/ 	.word	0x00004e80


	//   ....[3]....
        /*10f8*/ 	.word	0x000169a0


	//   ....[4]....
        /*10fc*/ 	.word	0x000169f0


	//----- nvinfo : EIATTR_COOP_GROUP_MASK_REGIDS
	.align		4
.L_50:
        /*1100*/ 	.byte	0x04, 0x29
        /*1102*/ 	.short	(.L_52 - .L_51)


	//   ....[0]....
.L_51:
        /*1104*/ 	.word	0xffffffff


	//   ....[1]....
        /*1108*/ 	.word	0xffffffff


	//   ....[2]....
        /*110c*/ 	.word	0xffffffff


	//   ....[3]....
        /*1110*/ 	.word	0xffffffff


	//----- nvinfo : EIATTR_COOP_GROUP_INSTR_OFFSETS
	.align		4
.L_52:
        /*1114*/ 	.byte	0x04, 0x28
        /*1116*/ 	.short	(.L_54 - .L_53)


	//   ....[0]....
.L_53:
        /*1118*/ 	.word	0x00000070


	//   ....[1]....
        /*111c*/ 	.word	0x00000330


	//   ....[2]....
        /*1120*/ 	.word	0x00016830


	//   ....[3]....
        /*1124*/ 	.word	0x00016aa0


	//----- nvinfo : EIATTR_VRC_CTA_INIT_COUNT
	.align		4
.L_54:
        /*1128*/ 	.byte	0x02, 0x4a
        /*112a*/ 	.byte	0x80
	.zero		1


	//----- nvinfo : EIATTR_MBARRIER_INSTR_OFFSETS
	.align		4
        /*112c*/ 	.byte	0x04, 0x39
        /*112e*/ 	.short	(.L_56 - .L_55)


	//   ....[0]....
.L_55:
        /*1130*/ 	.word	0x00004ea0
        /*1134*/ 	.word	0x000000ff
        /*1138*/ 	.word	0x00000000
        /*113c*/ 	.short	0x0100
        /*113e*/ 	.byte	0x08
	.zero		1


	//   ....[1]....
        /*1140*/ 	.word	0x00004f00
        /*1144*/ 	.word	0x000000ff
        /*1148*/ 	.word	0x00028008
        /*114c*/ 	.short	0x0100
        /*114e*/ 	.byte	0x0a
	.zero		1


	//   ....[2]....
        /*1150*/ 	.word	0x0000fa80
        /*1154*/ 	.word	0x000000ff
        /*1158*/ 	.word	0x00000000
        /*115c*/ 	.short	0x010a
        /*115e*/ 	.byte	0x08
	.zero		1


	//   ....[3]....
        /*1160*/ 	.word	0x00013190
        /*1164*/ 	.word	0x000000ff
        /*1168*/ 	.word	0x00000000
        /*116c*/ 	.short	0x010a
        /*116e*/ 	.byte	0x08
	.zero		1


	//   ....[4]....
        /*1170*/ 	.word	0x00013340
        /*1174*/ 	.word	0x000000ff
        /*1178*/ 	.word	0x00028000
        /*117c*/ 	.short	0x0108
        /*117e*/ 	.byte	0x0a
	.zero		1


	//   ....[5]....
        /*1180*/ 	.word	0x00013420
        /*1184*/ 	.word	0x000000ff
        /*1188*/ 	.word	0x00028008
        /*118c*/ 	.short	0x0108
        /*118e*/ 	.byte	0x0a
	.zero		1


	//   ....[6]....
        /*1190*/ 	.word	0x00016ac0
        /*1194*/ 	.word	0x000000ff
        /*1198*/ 	.word	0x00000000
        /*119c*/ 	.short	0x010a
        /*119e*/ 	.byte	0x08
	.zero		1


	//   ....[7]....
        /*11a0*/ 	.word	0x00016af0
        /*11a4*/ 	.word	0x000000ff
        /*11a8*/ 	.word	0x00000000
        /*11ac*/ 	.short	0x010a
        /*11ae*/ 	.byte	0x08
	.zero		1


	//----- nvinfo : EIATTR_NUM_MBARRIERS
	.align		4
.L_56:
        /*11b0*/ 	.byte	0x03, 0x38
        /*11b2*/ 	.short	0x0002


	//----- nvinfo : EIATTR_EXIT_INSTR_OFFSETS
	.align		4
        /*11b4*/ 	.byte	0x04, 0x1c
        /*11b6*/ 	.short	(.L_58 - .L_57)


	//   ....[0]....
.L_57:
        /*11b8*/ 	.word	0x00016ab0


	//----- nvinfo : EIATTR_REQNTID
	.align		4
.L_58:
        /*11bc*/ 	.byte	0x04, 0x10
        /*11be*/ 	.short	(.L_60 - .L_59)
.L_59:
        /*11c0*/ 	.word	0x00000080
        /*11c4*/ 	.word	0x00000001
        /*11c8*/ 	.word	0x00000001


	//----- nvinfo : EIATTR_CRS_STACK_SIZE
	.align		4
.L_60:
        /*11cc*/ 	.byte	0x04, 0x1e
        /*11ce*/ 	.short	(.L_62 - .L_61)
.L_61:
        /*11d0*/ 	.word	0x00000000


	//----- nvinfo : EIATTR_CBANK_PARAM_SIZE
	.align		4
.L_62:
        /*11d4*/ 	.byte	0x03, 0x19
        /*11d6*/ 	.short	0x0050


	//----- nvinfo : EIATTR_PARAM_CBANK
	.align		4
        /*11d8*/ 	.byte	0x04, 0x0a
        /*11da*/ 	.short	(.L_64 - .L_63)
	.align		4
.L_63:
        /*11dc*/ 	.word	index@(.nv.constant0.matmul_kernel)
        /*11e0*/ 	.short	0x0380
        /*11e2*/ 	.short	0x0050


	//----- nvinfo : EIATTR_SW_WAR
	.align		4
.L_64:
        /*11e4*/ 	.byte	0x04, 0x36
        /*11e6*/ 	.short	(.L_66 - .L_65)
.L_65:
        /*11e8*/ 	.word	0x00000008
.L_66:


//--------------------- .nv.compat                --------------------------
	.section	.nv.compat,"",@"SHT_CUDA_COMPAT_INFO"
	.align	4
        /*0000*/ 	.byte	0x02, 0x02, 0x02, 0x00, 0x02, 0x05, 0x05, 0x00, 0x02, 0x03, 0x00, 0x00, 0x02, 0x06, 0x01, 0x00


//--------------------- .nv.callgraph             --------------------------
	.section	.nv.callgraph,"",@"SHT_CUDA_CALLGRAPH"
	.align	4
	.sectionentsize	8
	.align		4
        /*0000*/ 	.word	0x00000000
	.align		4
        /*0004*/ 	.word	0xffffffff
	.align		4
        /*0008*/ 	.word	0x00000000
	.align		4
        /*000c*/ 	.word	0xfffffffe
	.align		4
        /*0010*/ 	.word	0x00000000
	.align		4
        /*0014*/ 	.word	0xfffffffd
	.align		4
        /*0018*/ 	.word	0x00000000
	.align		4
        /*001c*/ 	.word	0xfffffffc


//--------------------- .text.matmul_kernel       --------------------------
	.section	.text.matmul_kernel,"ax",@progbits
	.align	128
        .global         matmul_kernel
        .type           matmul_kernel,@function
        .size           matmul_kernel,(.L_x_21 - matmul_kernel)
        .other          matmul_kernel,@"STO_CUDA_ENTRY STV_DEFAULT"
matmul_kernel:
.text.matmul_kernel:
[----:B------:R-:W1:Y:S01]  /*0000*/  LDC R1, c[0x0][0x37c] ;  /* 0x0000df00ff017b82 */ /* 0x000e620000000800 */
[----:B------:R-:W2:Y:S01]  /*0010*/  S2R R4, SR_TID.X ;  /* 0x0000000000047919 */ /* 0x000ea20000002100 */
[----:B-1----:R-:W-:Y:S01]  /*0020*/  VIADD R1, R1, 0xfffffca8 ;  /* 0xfffffca801017836 */ /* 0x002fe20000000000 */
[----:B--2---:R-:W-:-:S13]  /*0030*/  ISETP.GE.U32.AND P0, PT, R4, 0x20, PT ;  /* 0x000000200400780c */ /* 0x004fda0003f06070 */
[----:B------:R-:W-:Y:S02]  /*0040*/  VOTEU.ANY UP0, P0 ;  /* 0x0000000000ff7886 */ /* 0x000fe40000000100 */
[----:B------:R-:W-:Y:S05]  /*0050*/  BRA.U UP0, `(.L_x_0) ;  /* 0x0000000100b87547 */ /* 0x000fea000b800000 */
[----:B------:R-:W1:Y:S01]  /*0060*/  S2UR UR6, SR_CgaCtaId ;  /* 0x00000000000679c3 */ /* 0x000e620000008800 */
[----:B------:R-:W-:Y:S01]  /*0070*/  NOP ;  /* 0x0000000000007918 */ /* 0x000fe20000000000 */
[----:B------:R-:W-:Y:S02]  /*0080*/  UMOV UR4, 0x40 ;  /* 0x0000004000047882 */ /* 0x000fe40000000000 */
[----:B-1----:R-:W-:-:S09]  /*0090*/  ULEA UR4, UR6, UR4, 0x18 ;  /* 0x0000000406047291 */ /* 0x002fd2000f8ec0ff */
[----:B------:R-:W1:Y:S01]  /*00a0*/  LDS.U8 R0, [UR4] ;  /* 0x00000004ff007984 */ /* 0x000e620008000000 */
[----:B------:R-:W-:Y:S02]  /*00b0*/  UMOV UR4, 0x400 ;  /* 0x0000040000047882 */ /* 0x000fe40000000000 */
[----:B------:R-:W-:Y:S01]  /*00c0*/  ULEA UR4, UR6, UR4, 0x18 ;  /* 0x0000000406047291 */ /* 0x000fe2000f8ec0ff */
[----:B-1----:R-:W-:-:S13]  /*00d0*/  ISETP.NE.AND P0, PT, R0, RZ, PT ;  /* 0x000000ff0000720c */ /* 0x002fda0003f05270 */
[----:B------:R-:W-:Y:S05]  /*00e0*/  @P0 BRA `(.L_x_1) ;  /* 0x00000000007c0947 */ /* 0x000fea0003800000 */
[----:B------:R-:W-:-:S13]  /*00f0*/  ELECT P0, URZ, PT ;  /* 0x0000000000ff782f */ /* 0x000fda0003800000 */
[----:B------:R-:W-:Y:S05]  /*0100*/  @!P0 BRA `(.L_x_2) ;  /* 0x0000000000848947 */ /* 0x000fea0003800000 */
[----:B------:R-:W-:Y:S01]  /*0110*/  UMOV UR5, 0x8 ;  /* 0x0000000800057882 */ /* 0x000fe20000000000 */
[----:B------:R-:W-:Y:S02]  /*0120*/  IMAD.MOV.U32 R6, RZ, RZ, 0x1 ;  /* 0x00000001ff067424 */ /* 0x000fe400078e00ff */
[----:B------:R-:W-:Y:S02]  /*0130*/  IMAD.MOV.U32 R5, RZ, RZ, 0xff ;  /* 0x000000ffff057424 */ /* 0x000fe400078e00ff */
[----:B------:R-:W-:Y:S04]  /*0140*/  DEPBAR.LE SB1, 0x36 ;  /* 0x00009d800000791a */ /* 0x000fe80000000000 */
[----:B------:R-:W1:Y:S02]  /*0150*/  UTCATOMSWS.FIND_AND_SET.ALIGN UP1, UR5, UR5 ;  /* 0x00000005000575e3 */ /* 0x000e640008020800 */
[----:B-1----:R-:W-:-:S04]  /*0160*/  PLOP3.LUT P0, PT, PT, PT, UP1, 0x80, 0x8 ;  /* 0x000000000008781c */ /* 0x002fc80003f0f018 */
[----:B------:R-:W-:-:S04]  /*0170*/  SEL R0, RZ, 0xffffffff, !P0 ;  /* 0xffffffffff007807 */ /* 0x000fc80004000000 */
[----:B------:R-:W-:Y:S01]  /*0180*/  ISETP.NE.AND P0, PT, R0, RZ, PT ;  /* 0x000000ff0000720c */ /* 0x000fe20003f05270 */
[----:B------:R-:W-:-:S12]  /*0190*/  IMAD.U32 R0, RZ, RZ, UR5 ;  /* 0x00000005ff007e24 */ /* 0x000fd8000f8e00ff */
[----:B------:R-:W-:Y:S05]  /*01a0*/  @P0 BRA `(.L_x_3) ;  /* 0x0000000000240947 */ /* 0x000fea0003800000 */
.L_x_4:
[----:B------:R-:W-:Y:S05]  /*01b0*/  NANOSLEEP 0x64 ;  /* 0x000000640000795d */ /* 0x000fea0003800000 */
[----:B------:R-:W-:-:S05]  /*01c0*/  UMOV UR5, 0x8 ;  /* 0x0000000800057882 */ /* 0x000fca0000000000 */
[----:B------:R-:W-:Y:S04]  /*01d0*/  DEPBAR.LE SB1, 0x36 ;  /* 0x00009d800000791a */ /* 0x000fe80000000000 */
[----:B------:R-:W1:Y:S02]  /*01e0*/  UTCATOMSWS.FIND_AND_SET.ALIGN UP1, UR5, UR5 ;  /* 0x00000005000575e3 */ /* 0x000e640008020800 */
[----:B-1----:R-:W-:-:S04]  /*01f0*/  PLOP3.LUT P0, PT, PT, PT, UP1, 0x80, 0x8 ;  /* 0x000000000008781c */ /* 0x002fc80003f0f018 */
[----:B------:R-:W-:-:S04]  /*0200*/  SEL R0, RZ, 0xffffffff, !P0 ;  /* 0xffffffffff007807 */ /* 0x000fc80004000000 */
[----:B------:R-:W-:Y:S01]  /*0210*/  ISETP.NE.AND P0, PT, R0, RZ, PT ;  /* 0x000000ff0000720c */ /* 0x000fe20003f05270 */
[----:B------:R-:W-:-:S12]  /*0220*/  IMAD.U32 R0, RZ, RZ, UR5 ;  /* 0x00000005ff007e24 */ /* 0x000fd8000f8e00ff */
[----:B------:R-:W-:Y:S05]  /*0230*/  @!P0 BRA `(.L_x_4) ;  /* 0xfffffffc00dc8947 */ /* 0x000fea000383ffff */
.L_x_3:
[C---:B------:R-:W-:Y:S01]  /*0240*/  VIADD R3, R0.reuse, 0x10 ;  /* 0x0000001000037836 */ /* 0x040fe20000000000 */
[----:B------:R-:W-:Y:S01]  /*0250*/  UMOV UR5, 0x50 ;  /* 0x0000005000057882 */ /* 0x000fe20000000000 */
[----:B------:R-:W-:Y:S01]  /*0260*/  SHF.L.U32 R2, R5, R0, RZ ;  /* 0x0000000005027219 */ /* 0x000fe200000006ff */
[----:B------:R-:W-:Y:S01]  /*0270*/  ULEA UR5, UR6, UR5, 0x18 ;  /* 0x0000000506057291 */ /* 0x000fe2000f8ec0ff */
[----:B------:R-:W-:Y:S01]  /*0280*/  IMAD.SHL.U32 R0, R0, 0x20, RZ ;  /* 0x0000002000007824 */ /* 0x000fe200078e00ff */
[----:B------:R-:W-:-:S04]  /*0290*/  SHF.L.U32 R3, R6, R3, RZ ;  /* 0x0000000306037219 */ /* 0x000fc800000006ff */
[----:B------:R-:W-:-:S05]  /*02a0*/  LOP3.LUT R2, R3, R2, RZ, 0xfc, !PT ;  /* 0x0000000203027212 */ /* 0x000fca00078efcff */
[----:B------:R1:W-:Y:S04]  /*02b0*/  ATOMS.OR RZ, [UR5], R2 ;  /* 0x00000002ffff798c */ /* 0x0003e8000b000005 */
[----:B------:R1:W-:Y:S01]  /*02c0*/  STS [UR4], R0 ;  /* 0x00000000ff007988 */ /* 0x0003e20008000804 */
[----:B------:R-:W-:Y:S05]  /*02d0*/  BRA `(.L_x_2) ;  /* 0x0000000000107947 */ /* 0x000fea0003800000 */
.L_x_1:
[----:B------:R-:W-:Y:S01]  /*02e0*/  IMAD.MOV.U32 R0, RZ, RZ, -0x1 ;  /* 0xffffffffff007424 */ /* 0x000fe200078e00ff */
[----:B------:R-:W-:-:S04]  /*02f0*/  MOV R2, 0x320 ;  /* 0x0000032000027802 */ /* 0x000fc80000000f00 */
[----:B------:R1:W-:Y:S03]  /*0300*/  STS [UR4], R0 ;  /* 0x00000000ff007988 */ /* 0x0003e60008000804 */
[----:B-1----:R-:W-:Y:S05]  /*0310*/  CALL.REL.NOINC `($__internal_1_$__cuda_sm10x_tcgen05_guardrail_trap_phase_invalid_during_alloc) ;  /* 0x00000168000c7944 */ /* 0x002fea0003c00000 */
.L_x_2:
[----:B------:R-:W-:Y:S05]  /*0320*/  WARPSYNC.ALL ;  /* 0x0000000000007948 */ /* 0x000fea0003800000 */
[----:B------:R-:W-:Y:S01]  /*0330*/  NOP ;  /* 0x0000000000007918 */ /* 0x000fe20000000000 */
.L_x_0:
[----:B------:R-:W2:Y:S01]  /*0340*/  LDC.64 R10, c[0x0][0x398] ;  /* 0x0000e600ff0a7b82 */ /* 0x000ea20000000a00 */
[----:B------:R-:W3:Y:S01]  /*0350*/  S2R R6, SR_CTAID.X ;  /* 0x0000000000067919 */ /* 0x000ee20000002500 */
[----:B------:R-:W-:Y:S01]  /*0360*/  SHF.R.U32.HI R18, RZ, 0x5, R4 ;  /* 0x00000005ff127819 */ /* 0x000fe20000011604 */
[----:B------:R-:W-:Y:S01]  /*0370*/  UMOV UR10, 0x400 ;  /* 0x00000400000a7882 */ /* 0x000fe20000000000 */
[----:B------:R-:W4:Y:S01]  /*0380*/  LDCU UR4, c[0x0][0x3a4] ;  /* 0x00007480ff0477ac */ /* 0x000f220008000800 */
[----:B------:R-:W-:Y:S02]  /*0390*/  LOP3.LUT R72, R4, 0x3f, RZ, 0xc0, !PT ;  /* 0x0000003f04487812 */ /* 0x000fe400078ec0ff */
[----:B------:R-:W-:Y:S01]  /*03a0*/  R2UR UR9, R18 ;  /* 0x00000000120972ca */ /* 0x000fe200000e0000 */
[----:B------:R-:W5:Y:S01]  /*03b0*/  S2UR UR5, SR_CgaCtaId ;  /* 0x00000000000579c3 */ /* 0x000f620000008800 */
[----:B------:R-:W1:Y:S01]  /*03c0*/  LDCU.128 UR12, c[0x0][0x380] ;  /* 0x00007000ff0c77ac */ /* 0x000e620008000c00 */
[----:B------:R-:W1:Y:S06]  /*03d0*/  LDCU.64 UR32, c[0x0][0x358] ;  /* 0x00006b00ff2077ac */ /* 0x000e6c0008000a00 */
[----:B------:R-:W1:Y:S01]  /*03e0*/  LDC.64 R78, c[0x0][0x3a8] ;  /* 0x0000ea00ff4e7b82 */ /* 0x000e620000000a00 */
[----:B------:R-:W-:Y:S01]  /*03f0*/  UMOV UR7, 0x1 ;  /* 0x0000000100077882 */ /* 0x000fe20000000000 */
[----:B-12---:R-:W-:-:S06]  /*0400*/  VIADD R0, R11, 0x7f ;  /* 0x0000007f0b007836 */ /* 0x006fcc0000000000 */
[----:B------:R-:W1:Y:S01]  /*0410*/  LDC R162, c[0x0][0x3a0] ;  /* 0x0000e800ffa27b82 */ /* 0x000e620000000800 */
[----:B------:R-:W-:Y:S01]  /*0420*/  SHF.R.S32.HI R3, RZ, 0x1f, R0 ;  /* 0x0000001fff037819 */ /* 0x000fe20000011400 */
[----:B-----5:R-:W-:-:S03]  /*0430*/  ULEA UR10, UR5, UR10, 0x18 ;  /* 0x0000000a050a7291 */ /* 0x020fc6000f8ec0ff */
[----:B------:R-:W-:Y:S02]  /*0440*/  LEA.HI R3, R3, R0, RZ, 0x7 ;  /* 0x0000000003037211 */ /* 0x000fe400078f38ff */
[----:B---3--:R-:W-:Y:S01]  /*0450*/  IABS R12, R6 ;  /* 0x00000006000c7213 */ /* 0x008fe20000000000 */
[----:B------:R-:W-:Y:S01]  /*0460*/  UIADD3 UR8, UPT, UPT, UR10, 0x28000, URZ ;  /* 0x000280000a087890 */ /* 0x000fe2000fffe0ff */
[----:B------:R-:W-:Y:S01]  /*0470*/  SHF.R.S32.HI R5, RZ, 0x7, R3 ;  /* 0x00000007ff057819 */ /* 0x000fe20000011403 */
[----:B------:R-:W-:-:S03]  /*0480*/  IMAD.SHL.U32 R164, R78, 0x4, RZ ;  /* 0x000000044ea47824 */ /* 0x000fc600078e00ff */
[-C--:B------:R-:W-:Y:S01]  /*0490*/  IABS R7, R5.reuse ;  /* 0x0000000500077213 */ /* 0x080fe20000000000 */
[C---:B------:R-:W-:Y:S01]  /*04a0*/  IMAD.SHL.U32 R168, R78.reuse, 0x2, RZ ;  /* 0x000000024ea87824 */ /* 0x040fe200078e00ff */
[----:B------:R-:W-:Y:S01]  /*04b0*/  IABS R13, R5 ;  /* 0x00000005000d7213 */ /* 0x000fe20000000000 */
[C---:B------:R-:W-:Y:S01]  /*04c0*/  IMAD R165, R78.reuse, 0x3, RZ ;  /* 0x000000034ea57824 */ /* 0x040fe200078e02ff */
[----:B------:R-:W2:Y:S01]  /*04d0*/  I2F.RP R0, R7 ;  /* 0x0000000700007306 */ /* 0x000ea20000209400 */
[C---:B------:R-:W-:Y:S02]  /*04e0*/  IMAD R220, R78.reuse, 0x5, RZ ;  /* 0x000000054edc7824 */ /* 0x040fe400078e02ff */
[C---:B------:R-:W-:Y:S02]  /*04f0*/  IMAD R218, R78.reuse, 0x6, RZ ;  /* 0x000000064eda7824 */ /* 0x040fe400078e02ff */
[C---:B------:R-:W-:Y:S02]  /*0500*/  IMAD R217, R78.reuse, 0x7, RZ ;  /* 0x000000074ed97824 */ /* 0x040fe400078e02ff */
[----:B------:R-:W-:-:S02]  /*0510*/  IMAD.SHL.U32 R216, R78, 0x8, RZ ;  /* 0x000000084ed87824 */ /* 0x000fc400078e00ff */
[C---:B------:R-:W-:Y:S02]  /*0520*/  IMAD R214, R78.reuse, 0x9, RZ ;  /* 0x000000094ed67824 */ /* 0x040fe400078e02ff */
[C---:B------:R-:W-:Y:S02]  /*0530*/  IMAD R213, R78.reuse, 0xa, RZ ;  /* 0x0000000a4ed57824 */ /* 0x040fe400078e02ff */
[C---:B------:R-:W-:Y:S01]  /*0540*/  IMAD R212, R78.reuse, 0xb, RZ ;  /* 0x0000000b4ed47824 */ /* 0x040fe200078e02ff */
[----:B--2---:R-:W2:Y:S01]  /*0550*/  MUFU.RCP R0, R0 ;  /* 0x0000000000007308 */ /* 0x004ea20000001000 */
[C---:B------:R-:W-:Y:S02]  /*0560*/  IMAD R210, R78.reuse, 0xd, RZ ;  /* 0x0000000d4ed27824 */ /* 0x040fe400078e02ff */
[C---:B------:R-:W-:Y:S02]  /*0570*/  IMAD R201, R78.reuse, 0x14, RZ ;  /* 0x000000144ec97824 */ /* 0x040fe400078e02ff */
[----:B------:R-:W-:-:S02]  /*0580*/  IMAD R196, R78, 0x18, RZ ;  /* 0x000000184ec47824 */ /* 0x000fc400078e02ff */
[C---:B------:R-:W-:Y:S02]  /*0590*/  IMAD R209, R78.reuse, 0xe, RZ ;  /* 0x0000000e4ed17824 */ /* 0x040fe400078e02ff */
[C---:B------:R-:W-:Y:S02]  /*05a0*/  IMAD R208, R78.reuse, 0xf, RZ ;  /* 0x0000000f4ed07824 */ /* 0x040fe400078e02ff */
[C---:B------:R-:W-:Y:S02]  /*05b0*/  IMAD.SHL.U32 R206, R78.reuse, 0x10, RZ ;  /* 0x000000104ece7824 */ /* 0x040fe400078e00ff */
[C---:B------:R-:W-:Y:S02]  /*05c0*/  IMAD R205, R78.reuse, 0x11, RZ ;  /* 0x000000114ecd7824 */ /* 0x040fe400078e02ff */
[----:B------:R-:W-:Y:S02]  /*05d0*/  IMAD R190, R78, 0x1c, RZ ;  /* 0x0000001c4ebe7824 */ /* 0x000fe400078e02ff */
[----:B--2---:R-:W-:-:S02]  /*05e0*/  VIADD R2, R0, 0xffffffe ;  /* 0x0ffffffe00027836 */ /* 0x004fc40000000000 */
[----:B------:R-:W-:Y:S01]  /*05f0*/  IMAD.MOV R0, RZ, RZ, -R13 ;  /* 0x000000ffff007224 */ /* 0x000fe200078e0a0d */
[----:B------:R-:W-:Y:S01]  /*0600*/  IABS R13, R10 ;  /* 0x0000000a000d7213 */ /* 0x000fe20000000000 */
[----:B------:R2:W3:Y:S01]  /*0610*/  F2I.FTZ.U32.TRUNC.NTZ R3, R2 ;  /* 0x0000000200037305 */ /* 0x0004e2000021f000 */
[C---:B------:R-:W-:Y:S02]  /*0620*/  IMAD R204, R78.reuse, 0x12, RZ ;  /* 0x000000124ecc7824 */ /* 0x040fe400078e02ff */
[C---:B------:R-:W-:Y:S02]  /*0630*/  IMAD R160, R78.reuse, 0x24, RZ ;  /* 0x000000244ea07824 */ /* 0x040fe400078e02ff */
[C---:B------:R-:W-:Y:S02]  /*0640*/  IMAD R202, R78.reuse, 0x13, RZ ;  /* 0x000000134eca7824 */ /* 0x040fe400078e02ff */
[----:B------:R-:W-:Y:S02]  /*0650*/  IMAD R64, R78, 0x28, RZ ;  /* 0x000000284e407824 */ /* 0x000fe400078e02ff */
[----:B--2---:R-:W-:-:S02]  /*0660*/  IMAD.MOV.U32 R2, RZ, RZ, RZ ;  /* 0x000000ffff027224 */ /* 0x004fc400078e00ff */
[C---:B------:R-:W-:Y:S02]  /*0670*/  IMAD R80, R78.reuse, 0x2c, RZ ;  /* 0x0000002c4e507824 */ /* 0x040fe400078e02ff */
[C---:B------:R-:W-:Y:S02]  /*0680*/  IMAD R88, R78.reuse, 0x30, RZ ;  /* 0x000000304e587824 */ /* 0x040fe400078e02ff */
[----:B---3--:R-:W-:Y:S02]  /*0690*/  IMAD.MOV R8, RZ, RZ, -R3 ;  /* 0x000000ffff087224 */ /* 0x008fe400078e0a03 */
[----:B------:R-:W-:Y:S02]  /*06a0*/  IMAD R97, R78, 0x34, RZ ;  /* 0x000000344e617824 */ /* 0x000fe400078e02ff */
[----:B------:R-:W-:Y:S02]  /*06b0*/  IMAD R9, R8, R7, RZ ;  /* 0x0000000708097224 */ /* 0x000fe400078e02ff */
[----:B------:R-:W-:-:S02]  /*06c0*/  IMAD.MOV.U32 R8, RZ, RZ, R12 ;  /* 0x000000ffff087224 */ /* 0x000fc400078e000c */
[----:B------:R-:W-:-:S04]  /*06d0*/  IMAD.HI.U32 R3, R3, R9, R2 ;  /* 0x0000000903037227 */ /* 0x000fc800078e0002 */
[----:B------:R-:W-:Y:S02]  /*06e0*/  IMAD R105, R78, 0x38, RZ ;  /* 0x000000384e697824 */ /* 0x000fe400078e02ff */
[----:B------:R-:W-:-:S04]  /*06f0*/  IMAD.HI.U32 R3, R3, R8, RZ ;  /* 0x0000000803037227 */ /* 0x000fc800078e00ff */
[----:B------:R-:W-:Y:S02]  /*0700*/  IMAD R0, R3, R0, R8 ;  /* 0x0000000003007224 */ /* 0x000fe400078e0208 */
[C---:B------:R-:W-:Y:S02]  /*0710*/  IMAD R113, R78.reuse, 0x3c, RZ ;  /* 0x0000003c4e717824 */ /* 0x040fe400078e02ff */
[C---:B------:R-:W-:Y:S01]  /*0720*/  IMAD R200, R78.reuse, 0x15, RZ ;  /* 0x000000154ec87824 */ /* 0x040fe200078e02ff */
[----:B------:R-:W-:Y:S01]  /*0730*/  ISETP.GT.U32.AND P1, PT, R7, R0, PT ;  /* 0x000000000700720c */ /* 0x000fe20003f24070 */
[C---:B------:R-:W-:Y:S02]  /*0740*/  IMAD R198, R78.reuse, 0x16, RZ ;  /* 0x000000164ec67824 */ /* 0x040fe400078e02ff */
[C---:B------:R-:W-:Y:S02]  /*0750*/  IMAD R197, R78.reuse, 0x17, RZ ;  /* 0x000000174ec57824 */ /* 0x040fe400078e02ff */
[----:B------:R-:W-:-:S02]  /*0760*/  IMAD R194, R78, 0x19, RZ ;  /* 0x000000194ec27824 */ /* 0x000fc400078e02ff */
[C---:B------:R-:W-:Y:S02]  /*0770*/  IMAD R193, R78.reuse, 0x1a, RZ ;  /* 0x0000001a4ec17824 */ /* 0x040fe400078e02ff */
[C---:B------:R-:W-:Y:S02]  /*0780*/  IMAD R192, R78.reuse, 0x1b, RZ ;  /* 0x0000001b4ec07824 */ /* 0x040fe400078e02ff */
[----:B------:R-:W-:Y:S02]  /*0790*/  IMAD R186, R78, 0x1e, RZ ;  /* 0x0000001e4eba7824 */ /* 0x000fe400078e02ff */
[----:B------:R-:W-:Y:S02]  /*07a0*/  @!P1 IMAD.IADD R0, R0, 0x1, -R7 ;  /* 0x0000000100009824 */ /* 0x000fe400078e0a07 */
[----:B------:R-:W-:Y:S01]  /*07b0*/  @!P1 VIADD R3, R3, 0x1 ;  /* 0x0000000103039836 */ /* 0x000fe20000000000 */
[----:B------:R-:W-:Y:S01]  /*07c0*/  ISETP.NE.AND P1, PT, R5, RZ, PT ;  /* 0x000000ff0500720c */ /* 0x000fe20003f25270 */
[----:B------:R-:W-:Y:S01]  /*07d0*/  IMAD R182, R78, 0x1f, RZ ;  /* 0x0000001f4eb67824 */ /* 0x000fe200078e02ff */
[----:B------:R-:W-:Y:S01]  /*07e0*/  ISETP.GE.U32.AND P0, PT, R0, R7, PT ;  /* 0x000000070000720c */ /* 0x000fe20003f06070 */
[----:B------:R-:W-:Y:S01]  /*07f0*/  IMAD.SHL.U32 R178, R78, 0x20, RZ ;  /* 0x000000204eb27824 */ /* 0x000fe200078e00ff */
[----:B------:R-:W-:Y:S01]  /*0800*/  LOP3.LUT R0, R6, R5, RZ, 0x3c, !PT ;  /* 0x0000000506007212 */ /* 0x000fe200078e3cff */
[----:B------:R-:W-:-:S02]  /*0810*/  IMAD R174, R78, 0x21, RZ ;  /* 0x000000214eae7824 */ /* 0x000fc400078e02ff */
[----:B------:R-:W-:Y:S01]  /*0820*/  IMAD R170, R78, 0x22, RZ ;  /* 0x000000224eaa7824 */ /* 0x000fe200078e02ff */
[----:B------:R-:W-:Y:S01]  /*0830*/  ISETP.GE.AND P2, PT, R0, RZ, PT ;  /* 0x000000ff0000720c */ /* 0x000fe20003f46270 */
[----:B------:R-:W-:Y:S02]  /*0840*/  VIADD R0, R10, 0x7f ;  /* 0x0000007f0a007836 */ /* 0x000fe40000000000 */
[C---:B------:R-:W-:Y:S02]  /*0850*/  IMAD R166, R78.reuse, 0x23, RZ ;  /* 0x000000234ea67824 */ /* 0x040fe400078e02ff */
[C---:B------:R-:W-:Y:S02]  /*0860*/  IMAD R53, R78.reuse, 0x94, RZ ;  /* 0x000000944e357824 */ /* 0x040fe400078e02ff */
[----:B------:R-:W-:Y:S02]  /*0870*/  @P0 VIADD R3, R3, 0x1 ;  /* 0x0000000103030836 */ /* 0x000fe40000000000 */
[----:B------:R-:W-:-:S02]  /*0880*/  IMAD R55, R78, 0x98, RZ ;  /* 0x000000984e377824 */ /* 0x000fc400078e02ff */
[----:B------:R-:W-:Y:S01]  /*0890*/  IMAD.MOV.U32 R14, RZ, RZ, R3 ;  /* 0x000000ffff0e7224 */ /* 0x000fe200078e0003 */
[----:B------:R-:W-:Y:S01]  /*08a0*/  SHF.R.S32.HI R3, RZ, 0x1f, R0 ;  /* 0x0000001fff037819 */ /* 0x000fe20000011400 */
[C---:B------:R-:W-:Y:S02]  /*08b0*/  IMAD R57, R78.reuse, 0x9c, RZ ;  /* 0x0000009c4e397824 */ /* 0x040fe400078e02ff */
[----:B------:R-:W-:Y:S01]  /*08c0*/  @!P2 IMAD.MOV R14, RZ, RZ, -R14 ;  /* 0x000000ffff0ea224 */ /* 0x000fe200078e0a0e */
[----:B------:R-:W-:Y:S01]  /*08d0*/  LEA.HI R3, R3, R0, RZ, 0x7 ;  /* 0x0000000003037211 */ /* 0x000fe200078f38ff */
[C---:B------:R-:W-:Y:S01]  /*08e0*/  IMAD R158, R78.reuse, 0x25, RZ ;  /* 0x000000254e9e7824 */ /* 0x040fe200078e02ff */
[----:B------:R-:W-:Y:S01]  /*08f0*/  @!P1 LOP3.LUT R14, RZ, R5, RZ, 0x33, !PT ;  /* 0x00000005ff0e9212 */ /* 0x000fe200078e33ff */
[C---:B------:R-:W-:Y:S02]  /*0900*/  IMAD R156, R78.reuse, 0x26, RZ ;  /* 0x000000264e9c7824 */ /* 0x040fe400078e02ff */
[----:B------:R-:W-:Y:S01]  /*0910*/  IMAD R59, R78, 0xa0, RZ ;  /* 0x000000a04e3b7824 */ /* 0x000fe200078e02ff */
[----:B------:R-:W-:Y:S01]  /*0920*/  LEA.HI.SX32 R3, R3, -R14, 0x19 ;  /* 0x8000000e03037211 */ /* 0x000fe200078fcaff */
[----:B------:R-:W-:-:S02]  /*0930*/  IMAD.MOV R7, RZ, RZ, -R14 ;  /* 0x000000ffff077224 */ /* 0x000fc400078e0a0e */
[C---:B------:R-:W-:Y:S01]  /*0940*/  IMAD R61, R78.reuse, 0xa4, RZ ;  /* 0x000000a44e3d7824 */ /* 0x040fe200078e02ff */
[----:B------:R-:W-:Y:S01]  /*0950*/  VIMNMX R15, PT, PT, R3, 0x1, PT ;  /* 0x00000001030f7848 */ /* 0x000fe20003fe0100 */
[----:B------:R-:W-:Y:S02]  /*0960*/  IMAD R16, R5, R7, R6 ;  /* 0x0000000705107224 */ /* 0x000fe400078e0206 */
[C---:B------:R-:W-:Y:S01]  /*0970*/  IMAD R63, R78.reuse, 0xa8, RZ ;  /* 0x000000a84e3f7824 */ /* 0x040fe200078e02ff */
[-C--:B------:R-:W-:Y:S01]  /*0980*/  IABS R9, R15.reuse ;  /* 0x0000000f00097213 */ /* 0x080fe20000000000 */
[C---:B------:R-:W-:Y:S01]  /*0990*/  IMAD R66, R78.reuse, 0x29, RZ ;  /* 0x000000294e427824 */ /* 0x040fe200078e02ff */
[----:B------:R-:W-:Y:S01]  /*09a0*/  IABS R6, R15 ;  /* 0x0000000f00067213 */ /* 0x000fe20000000000 */
[C---:B------:R-:W-:Y:S01]  /*09b0*/  IMAD R68, R78.reuse, 0x2a, RZ ;  /* 0x0000002a4e447824 */ /* 0x040fe200078e02ff */
[----:B------:R-:W2:Y:S01]  /*09c0*/  I2F.RP R0, R9 ;  /* 0x0000000900007306 */ /* 0x000ea20000209400 */
[----:B------:R-:W-:-:S02]  /*09d0*/  IMAD R65, R78, 0xac, RZ ;  /* 0x000000ac4e417824 */ /* 0x000fc400078e02ff */
[C---:B------:R-:W-:Y:S02]  /*09e0*/  IMAD R67, R78.reuse, 0xb0, RZ ;  /* 0x000000b04e437824 */ /* 0x040fe400078e02ff */
[C---:B------:R-:W-:Y:S02]  /*09f0*/  IMAD R69, R78.reuse, 0xb4, RZ ;  /* 0x000000b44e457824 */ /* 0x040fe400078e02ff */
[C---:B------:R-:W-:Y:S02]  /*0a00*/  IMAD R70, R78.reuse, 0x2b, RZ ;  /* 0x0000002b4e467824 */ /* 0x040fe400078e02ff */
[C---:B------:R-:W-:Y:S02]  /*0a10*/  IMAD R82, R78.reuse, 0x2d, RZ ;  /* 0x0000002d4e527824 */ /* 0x040fe400078e02ff */
[C---:B------:R-:W-:Y:S02]  /*0a20*/  IMAD R71, R78.reuse, 0xb8, RZ ;  /* 0x000000b84e477824 */ /* 0x040fe400078e02ff */
[C---:B------:R-:W-:Y:S01]  /*0a30*/  IMAD R81, R78.reuse, 0xbc, RZ ;  /* 0x000000bc4e517824 */ /* 0x040fe200078e02ff */
[----:B--2---:R-:W2:Y:S01]  /*0a40*/  MUFU.RCP R0, R0 ;  /* 0x0000000000007308 */ /* 0x004ea20000001000 */
[----:B------:R-:W-:-:S02]  /*0a50*/  IMAD R83, R78, 0xc0, RZ ;  /* 0x000000c04e537824 */ /* 0x000fc400078e02ff */
[C---:B------:R-:W-:Y:S02]  /*0a60*/  IMAD R84, R78.reuse, 0x2e, RZ ;  /* 0x0000002e4e547824 */ /* 0x040fe400078e02ff */
[C---:B------:R-:W-:Y:S02]  /*0a70*/  IMAD R86, R78.reuse, 0x2f, RZ ;  /* 0x0000002f4e567824 */ /* 0x040fe400078e02ff */
[C---:B------:R-:W-:Y:S02]  /*0a80*/  IMAD R85, R78.reuse, 0xc4, RZ ;  /* 0x000000c44e557824 */ /* 0x040fe400078e02ff */
[C---:B------:R-:W-:Y:S02]  /*0a90*/  IMAD R87, R78.reuse, 0xc8, RZ ;  /* 0x000000c84e577824 */ /* 0x040fe400078e02ff */
[C---:B------:R-:W-:Y:S02]  /*0aa0*/  IMAD R89, R78.reuse, 0xcc, RZ ;  /* 0x000000cc4e597824 */ /* 0x040fe400078e02ff */
[----:B------:R-:W-:-:S02]  /*0ab0*/  IMAD R90, R78, 0x31, RZ ;  /* 0x000000314e5a7824 */ /* 0x000fc400078e02ff */
[----:B------:R-:W-:Y:S02]  /*0ac0*/  IMAD R93, R78, 0x32, RZ ;  /* 0x000000324e5d7824 */ /* 0x000fe400078e02ff */
[----:B--2---:R-:W-:Y:S01]  /*0ad0*/  VIADD R2, R0, 0xffffffe ;  /* 0x0ffffffe00027836 */ /* 0x004fe20000000000 */
[----:B------:R-:W-:Y:S01]  /*0ae0*/  IABS R0, R16 ;  /* 0x0000001000007213 */ /* 0x000fe20000000000 */
[C---:B------:R-:W-:Y:S02]  /*0af0*/  IMAD R95, R78.reuse, 0x33, RZ ;  /* 0x000000334e5f7824 */ /* 0x040fe400078e02ff */
[----:B------:R2:W3:Y:S01]  /*0b00*/  F2I.FTZ.U32.TRUNC.NTZ R3, R2 ;  /* 0x0000000200037305 */ /* 0x0004e2000021f000 */
[C---:B------:R-:W-:Y:S02]  /*0b10*/  IMAD R91, R78.reuse, 0xd0, RZ ;  /* 0x000000d04e5b7824 */ /* 0x040fe400078e02ff */
[C---:B------:R-:W-:Y:S02]  /*0b20*/  IMAD R92, R78.reuse, 0xd4, RZ ;  /* 0x000000d44e5c7824 */ /* 0x040fe400078e02ff */
[----:B------:R-:W-:-:S02]  /*0b30*/  IMAD R94, R78, 0xd8, RZ ;  /* 0x000000d84e5e7824 */ /* 0x000fc400078e02ff */
[C---:B------:R-:W-:Y:S02]  /*0b40*/  IMAD R99, R78.reuse, 0x35, RZ ;  /* 0x000000354e637824 */ /* 0x040fe400078e02ff */
[----:B--2---:R-:W-:Y:S02]  /*0b50*/  IMAD.MOV.U32 R2, RZ, RZ, RZ ;  /* 0x000000ffff027224 */ /* 0x004fe400078e00ff */
[C---:B------:R-:W-:Y:S02]  /*0b60*/  IMAD R101, R78.reuse, 0x36, RZ ;  /* 0x000000364e657824 */ /* 0x040fe400078e02ff */
[C---:B------:R-:W-:Y:S02]  /*0b70*/  IMAD R96, R78.reuse, 0xdc, RZ ;  /* 0x000000dc4e607824 */ /* 0x040fe400078e02ff */
[----:B---3--:R-:W-:Y:S02]  /*0b80*/  IMAD.MOV R8, RZ, RZ, -R3 ;  /* 0x000000ffff087224 */ /* 0x008fe400078e0a03 */
[----:B------:R-:W-:-:S02]  /*0b90*/  IMAD R98, R78, 0xe0, RZ ;  /* 0x000000e04e627824 */ /* 0x000fc400078e02ff */
[----:B------:R-:W-:Y:S02]  /*0ba0*/  IMAD R5, R8, R9, RZ ;  /* 0x0000000908057224 */ /* 0x000fe400078e02ff */
[----:B------:R-:W-:Y:S02]  /*0bb0*/  IMAD R100, R78, 0xe4, RZ ;  /* 0x000000e44e647824 */ /* 0x000fe400078e02ff */
[----:B------:R-:W-:Y:S02]  /*0bc0*/  IMAD.HI.U32 R3, R3, R5, R2 ;  /* 0x0000000503037227 */ /* 0x000fe400078e0002 */
[----:B------:R-:W2:Y:S02]  /*0bd0*/  I2F.RP R2, R13 ;  /* 0x0000000d00027306 */ /* 0x000ea40000209400 */
[----:B------:R-:W-:Y:S02]  /*0be0*/  IMAD.MOV R5, RZ, RZ, -R6 ;  /* 0x000000ffff057224 */ /* 0x000fe400078e0a06 */
[----:B------:R-:W-:-:S04]  /*0bf0*/  IMAD.HI.U32 R3, R3, R0, RZ ;  /* 0x0000000003037227 */ /* 0x000fc800078e00ff */
[----:B------:R-:W-:Y:S01]  /*0c00*/  IMAD R0, R3, R5, R0 ;  /* 0x0000000503007224 */ /* 0x000fe200078e0200 */
[----:B------:R-:W-:Y:S01]  /*0c10*/  IABS R5, R11 ;  /* 0x0000000b00057213 */ /* 0x000fe20000000000 */
[C---:B------:R-:W-:Y:S02]  /*0c20*/  IMAD R103, R78.reuse, 0x37, RZ ;  /* 0x000000374e677824 */ /* 0x040fe400078e02ff */
[C---:B------:R-:W-:Y:S01]  /*0c30*/  IMAD R107, R78.reuse, 0x39, RZ ;  /* 0x000000394e6b7824 */ /* 0x040fe200078e02ff */
[----:B------:R-:W-:Y:S01]  /*0c40*/  ISETP.GT.U32.AND P1, PT, R9, R0, PT ;  /* 0x000000000900720c */ /* 0x000fe20003f24070 */
[----:B------:R-:W3:Y:S01]  /*0c50*/  I2F.RP R12, R5 ;  /* 0x00000005000c7306 */ /* 0x000ee20000209400 */
[C---:B------:R-:W-:Y:S02]  /*0c60*/  IMAD R102, R78.reuse, 0xe8, RZ ;  /* 0x000000e84e667824 */ /* 0x040fe400078e02ff */
[C---:B------:R-:W-:Y:S02]  /*0c70*/  IMAD R104, R78.reuse, 0xec, RZ ;  /* 0x000000ec4e687824 */ /* 0x040fe400078e02ff */
[----:B------:R-:W-:-:S02]  /*0c80*/  IMAD R106, R78, 0xf0, RZ ;  /* 0x000000f04e6a7824 */ /* 0x000fc400078e02ff */
[C---:B------:R-:W-:Y:S01]  /*0c90*/  IMAD R109, R78.reuse, 0x3a, RZ ;  /* 0x0000003a4e6d7824 */ /* 0x040fe200078e02ff */
[----:B--2---:R-:W2:Y:S01]  /*0ca0*/  MUFU.RCP R2, R2 ;  /* 0x0000000200027308 */ /* 0x004ea20000001000 */
[C---:B------:R-:W-:Y:S02]  /*0cb0*/  IMAD R154, R78.reuse, 0x3b, RZ ;  /* 0x0000003b4e9a7824 */ /* 0x040fe400078e02ff */
[----:B------:R-:W-:Y:S02]  /*0cc0*/  IMAD R108, R78, 0xf4, RZ ;  /* 0x000000f44e6c7824 */ /* 0x000fe400078e02ff */
[----:B------:R-:W-:Y:S02]  /*0cd0*/  @!P1 IMAD.IADD R0, R0, 0x1, -R9 ;  /* 0x0000000100009824 */ /* 0x000fe400078e0a09 */
[----:B------:R-:W-:Y:S01]  /*0ce0*/  @!P1 VIADD R3, R3, 0x1 ;  /* 0x0000000103039836 */ /* 0x000fe20000000000 */
[----:B------:R-:W-:Y:S01]  /*0cf0*/  ISETP.NE.AND P1, PT, R15, RZ, PT ;  /* 0x000000ff0f00720c */ /* 0x000fe20003f25270 */
[----:B---3--:R-:W3:Y:S01]  /*0d00*/  MUFU.RCP R12, R12 ;  /* 0x0000000c000c7308 */ /* 0x008ee20000001000 */
[----:B------:R-:W-:Y:S01]  /*0d10*/  BAR.SYNC.DEFER_BLOCKING 0x0 ;  /* 0x0000000000007b1d */ /* 0x000fe20000010000 */
[----:B------:R-:W-:Y:S01]  /*0d20*/  ISETP.GE.U32.AND P0, PT, R0, R9, PT ;  /* 0x000000090000720c */ /* 0x000fe20003f06070 */
[----:B-1----:R-:W-:Y:S01]  /*0d30*/  VIADD R157, R162, 0xffffffc0 ;  /* 0xffffffc0a29d7836 */ /* 0x002fe20000000000 */
[----:B------:R-:W-:Y:S01]  /*0d40*/  LOP3.LUT R0, R16, R15, RZ, 0x3c, !PT ;  /* 0x0000000f10007212 */ /* 0x000fe200078e3cff */
[----:B------:R-:W-:-:S02]  /*0d50*/  VIADD R161, R162, 0x3f ;  /* 0x0000003fa2a17836 */ /* 0x000fc40000000000 */
[----:B------:R-:W-:Y:S01]  /*0d60*/  IMAD R112, R78, 0x3d, RZ ;  /* 0x0000003d4e707824 */ /* 0x000fe200078e02ff */
[----:B------:R-:W-:Y:S01]  /*0d70*/  ISETP.GE.AND P2, PT, R0, RZ, PT ;  /* 0x000000ff0000720c */ /* 0x000fe20003f46270 */
[----:B--2---:R-:W-:Y:S02]  /*0d80*/  VIADD R6, R2, 0xffffffe ;  /* 0x0ffffffe02067836 */ /* 0x004fe40000000000 */
[----:B------:R-:W-:Y:S02]  /*0d90*/  IMAD R110, R78, 0xf8, RZ ;  /* 0x000000f84e6e7824 */ /* 0x000fe400078e02ff */
[----:B------:R1:W2:Y:S02]  /*0da0*/  F2I.FTZ.U32.TRUNC.NTZ R7, R6 ;  /* 0x0000000600077305 */ /* 0x0002a4000021f000 */
[----:B------:R-:W-:Y:S02]  /*0db0*/  @P0 VIADD R3, R3, 0x1 ;  /* 0x0000000103030836 */ /* 0x000fe40000000000 */
[----:B---3--:R-:W-:-:S02]  /*0dc0*/  VIADD R8, R12, 0xffffffe ;  /* 0x0ffffffe0c087836 */ /* 0x008fc40000000000 */
[----:B------:R-:W-:Y:S02]  /*0dd0*/  IMAD.MOV.U32 R17, RZ, RZ, R3 ;  /* 0x000000ffff117224 */ /* 0x000fe400078e0003 */
[----:B------:R3:W5:Y:S01]  /*0de0*/  F2I.FTZ.U32.TRUNC.NTZ R9, R8 ;  /* 0x0000000800097305 */ /* 0x000762000021f000 */
[----:B-1----:R-:W-:Y:S02]  /*0df0*/  IMAD.MOV.U32 R6, RZ, RZ, RZ ;  /* 0x000000ffff067224 */ /* 0x002fe400078e00ff */
[----:B------:R-:W-:Y:S01]  /*0e00*/  @!P2 IMAD.MOV R17, RZ, RZ, -R17 ;  /* 0x000000ffff11a224 */ /* 0x000fe200078e0a11 */
[----:B------:R-:W-:Y:S01]  /*0e10*/  @!P1 LOP3.LUT R17, RZ, R15, RZ, 0x33, !PT ;  /* 0x0000000fff119212 */ /* 0x000fe200078e33ff */
[----:B------:R-:W-:Y:S02]  /*0e20*/  IMAD.SHL.U32 R12, R4, 0x4, RZ ;  /* 0x00000004040c7824 */ /* 0x000fe400078e00ff */
[----:B--2---:R-:W-:Y:S02]  /*0e30*/  IMAD.MOV R2, RZ, RZ, -R7 ;  /* 0x000000ffff027224 */ /* 0x004fe400078e0a07 */
[----:B------:R-:W-:-:S02]  /*0e40*/  IMAD.MOV R0, RZ, RZ, -R17 ;  /* 0x000000ffff007224 */ /* 0x000fc400078e0a11 */
[----:B---3--:R-:W-:Y:S02]  /*0e50*/  IMAD.MOV.U32 R8, RZ, RZ, RZ ;  /* 0x000000ffff087224 */ /* 0x008fe400078e00ff */
[----:B------:R-:W-:Y:S02]  /*0e60*/  IMAD R0, R15, R0, R16 ;  /* 0x000000000f007224 */ /* 0x000fe400078e0210 */
[----:B------:R-:W-:Y:S01]  /*0e70*/  IMAD R15, R2, R13, RZ ;  /* 0x0000000d020f7224 */ /* 0x000fe200078e02ff */
[----:B------:R-:W-:Y:S01]  /*0e80*/  LOP3.LUT R2, R4, 0x7f, RZ, 0xc0, !PT ;  /* 0x0000007f04027812 */ /* 0x000fe200078ec0ff */
[----:B------:R-:W-:Y:S01]  /*0e90*/  IMAD.IADD R3, R14, 0x1, R0 ;  /* 0x000000010e037824 */ /* 0x000fe200078e0200 */
[----:B------:R-:W-:Y:S01]  /*0ea0*/  SHF.R.U32.HI R0, RZ, 0x6, R4 ;  /* 0x00000006ff007819 */ /* 0x000fe20000011604 */
[----:B------:R-:W-:-:S03]  /*0eb0*/  IMAD.HI.U32 R6, R7, R15, R6 ;  /* 0x0000000f07067227 */ /* 0x000fc600078e0006 */
[----:B------:R-:W-:Y:S01]  /*0ec0*/  SGXT.U32 R7, R0, 0x1 ;  /* 0x000000010007781a */ /* 0x000fe20000000000 */
[----:B------:R-:W-:Y:S01]  /*0ed0*/  IMAD R51, R3, 0x80, R2 ;  /* 0x0000008003337824 */ /* 0x000fe200078e0202 */
[----:B------:R-:W-:Y:S01]  /*0ee0*/  SHF.R.S32.HI R3, RZ, 0x6, R4 ;  /* 0x00000006ff037819 */ /* 0x000fe20000011404 */
[----:B------:R-:W-:Y:S02]  /*0ef0*/  IMAD.SHL.U32 R0, R17, 0x80, RZ ;  /* 0x0000008011007824 */ /* 0x000fe400078e00ff */
[--C-:B-----5:R-:W-:Y:S01]  /*0f00*/  IMAD.MOV R16, RZ, RZ, -R9.reuse ;  /* 0x000000ffff107224 */ /* 0x120fe200078e0a09 */
[----:B------:R-:W-:Y:S01]  /*0f10*/  IABS R14, R51 ;  /* 0x00000033000e7213 */ /* 0x000fe20000000000 */
[----:B------:R-:W-:Y:S01]  /*0f20*/  STL [R1+0x2c0], R51 ;  /* 0x0002c03301007387 */ /* 0x000fe20000100800 */
[----:B------:R-:W-:Y:S01]  /*0f30*/  LOP3.LUT R7, R0, R7, RZ, 0xfc, !PT ;  /* 0x0000000700077212 */ /* 0x000fe200078efcff */
[----:B------:R-:W-:Y:S01]  /*0f40*/  IMAD R15, R16, R5, RZ ;  /* 0x00000005100f7224 */ /* 0x000fe200078e02ff */
[----:B------:R-:W-:Y:S01]  /*0f50*/  SGXT R3, R3, 0x1 ;  /* 0x000000010303781a */ /* 0x000fe20000000200 */
[----:B------:R-:W-:Y:S01]  /*0f60*/  IMAD.HI.U32 R6, R6, R14, RZ ;  /* 0x0000000e06067227 */ /* 0x000fe200078e00ff */
[----:B------:R-:W-:Y:S01]  /*0f70*/  LOP3.LUT R17, R7, 0x7e, RZ, 0xfc, !PT ;  /* 0x0000007e07117812 */ /* 0x000fe200078efcff */
[----:B------:R-:W-:Y:S01]  /*0f80*/  STL [R1+0x2c8], R164 ;  /* 0x0002c8a401007387 */ /* 0x000fe20000100800 */
[----:B------:R-:W-:Y:S01]  /*0f90*/  LOP3.LUT R3, R3, 0x90, RZ, 0xc0, !PT ;  /* 0x0000009003037812 */ /* 0x000fe200078ec0ff */
[----:B------:R-:W-:Y:S01]  /*0fa0*/  IMAD.MOV R6, RZ, RZ, -R6 ;  /* 0x000000ffff067224 */ /* 0x000fe200078e0a06 */
[----:B------:R-:W-:Y:S01]  /*0fb0*/  IABS R237, R17 ;  /* 0x0000001100ed7213 */ /* 0x000fe20000000000 */
[----:B------:R-:W-:Y:S01]  /*0fc0*/  IMAD.HI.U32 R8, R9, R15, R8 ;  /* 0x0000000f09087227 */ /* 0x000fe200078e0008 */
[----:B------:R-:W-:Y:S01]  /*0fd0*/  IABS R153, R7 ;  /* 0x0000000700997213 */ /* 0x000fe20000000000 */
[----:B------:R-:W-:Y:S01]  /*0fe0*/  STL [R1+0x308], R168 ;  /* 0x000308a801007387 */ /* 0x000fe20000100800 */
[----:B------:R-:W-:Y:S01]  /*0ff0*/  LOP3.LUT R12, R3, 0x7c, R12, 0x78, !PT ;  /* 0x0000007c030c7812 */ /* 0x000fe200078e780c */
[----:B------:R-:W-:Y:S01]  /*1000*/  IMAD R6, R13, R6, R14 ;  /* 0x000000060d067224 */ /* 0x000fe200078e020e */
[C---:B------:R-:W-:Y:S01]  /*1010*/  LOP3.LUT R15, R7.reuse, 0x2, RZ, 0xfc, !PT ;  /* 0x00000002070f7812 */ /* 0x040fe200078efcff */
[C---:B------:R-:W-:Y:S01]  /*1020*/  IMAD.HI.U32 R9, R8.reuse, R237, RZ ;  /* 0x000000ed08097227 */ /* 0x040fe200078e00ff */
[----:B------:R-:W-:Y:S01]  /*1030*/  LOP3.LUT R18, R7, 0x16, RZ, 0xfc, !PT ;  /* 0x0000001607127812 */ /* 0x000fe200078efcff */
[----:B------:R-:W-:Y:S01]  /*1040*/  STL [R1+0x304], R165 ;  /* 0x000304a501007387 */ /* 0x000fe20000100800 */
[----:B------:R-:W-:Y:S01]  /*1050*/  ISETP.GT.U32.AND P0, PT, R13, R6, PT ;  /* 0x000000060d00720c */ /* 0x000fe20003f04070 */
[----:B------:R-:W-:Y:S01]  /*1060*/  IMAD.HI.U32 R3, R8, R153, RZ ;  /* 0x0000009908037227 */ /* 0x000fe200078e00ff */
[----:B------:R-:W-:-:S02]  /*1070*/  IABS R152, R15 ;  /* 0x0000000f00987213 */ /* 0x000fc40000000000 */
[----:B------:R-:W-:Y:S01]  /*1080*/  IABS R138, R18 ;  /* 0x00000012008a7213 */ /* 0x000fe20000000000 */
[----:B------:R-:W-:Y:S01]  /*1090*/  IMAD.MOV R16, RZ, RZ, -R9 ;  /* 0x000000ffff107224 */ /* 0x000fe200078e0a09 */
[C---:B------:R-:W-:Y:S01]  /*10a0*/  LOP3.LUT R19, R7.reuse, 0x24, RZ, 0xfc, !PT ;  /* 0x0000002407137812 */ /* 0x040fe200078efcff */
[----:B------:R-:W-:Y:S01]  /*10b0*/  IMAD.MOV R14, RZ, RZ, -R3 ;  /* 0x000000ffff0e7224 */ /* 0x000fe200078e0a03 */
[----:B------:R-:W-:Y:S01]  /*10c0*/  LOP3.LUT R21, R7, 0x60, RZ, 0xfc, !PT ;  /* 0x0000006007157812 */ /* 0x000fe200078efcff */
[----:B------:R-:W-:Y:S01]  /*10d0*/  IMAD R237, R5, R16, R237 ;  /* 0x0000001005ed7224 */ /* 0x000fe200078e02ed */
[----:B------:R-:W-:Y:S01]  /*10e0*/  LOP3.LUT R16, R7, 0x10, RZ, 0xfc, !PT ;  /* 0x0000001007107812 */ /* 0x000fe200078efcff */
[----:B------:R-:W-:Y:S01]  /*10f0*/  IMAD R153, R5, R14, R153 ;  /* 0x0000000e05997224 */ /* 0x000fe200078e0299 */
[----:B------:R-:W-:Y:S01]  /*1100*/  LOP3.LUT R14, R7, 0x6, RZ, 0xfc, !PT ;  /* 0x00000006070e7812 */ /* 0x000fe200078efcff */
[----:B------:R-:W-:Y:S01]  /*1110*/  @!P0 IMAD.IADD R6, R6, 0x1, -R13 ;  /* 0x0000000106068824 */ /* 0x000fe200078e0a0d */
[C---:B------:R-:W-:Y:S01]  /*1120*/  ISETP.GT.U32.AND P2, PT, R5.reuse, R237, PT ;  /* 0x000000ed0500720c */ /* 0x040fe20003f44070 */
[----:B------:R-:W-:Y:S01]  /*1130*/  IMAD.SHL.U32 R9, R4, 0x200, RZ ;  /* 0x0000020004097824 */ /* 0x000fe200078e00ff */
[----:B------:R-:W-:-:S02]  /*1140*/  ISETP.GT.U32.AND P6, PT, R5, R153, PT ;  /* 0x000000990500720c */ /* 0x000fc40003fc4070 */
[----:B------:R-:W-:Y:S02]  /*1150*/  ISETP.GT.U32.AND P1, PT, R13, R6, PT ;  /* 0x000000060d00720c */ /* 0x000fe40003f24070 */
[----:B------:R-:W-:Y:S01]  /*1160*/  LOP3.LUT R3, R12, 0x4000, R9, 0xf8, !PT ;  /* 0x000040000c037812 */ /* 0x000fe200078ef809 */
[----:B------:R-:W-:Y:S01]  /*1170*/  IMAD.HI.U32 R9, R8, R152, RZ ;  /* 0x0000009808097227 */ /* 0x000fe200078e00ff */
[----:B------:R-:W-:Y:S02]  /*1180*/  LOP3.LUT R12, R7, 0x4, RZ, 0xfc, !PT ;  /* 0x00000004070c7812 */ /* 0x000fe400078efcff */
[----:B------:R-:W-:Y:S01]  /*1190*/  IABS R149, R14 ;  /* 0x0000000e00957213 */ /* 0x000fe20000000000 */
[----:B------:R-:W-:Y:S01]  /*11a0*/  IMAD.MOV R9, RZ, RZ, -R9 ;  /* 0x000000ffff097224 */ /* 0x000fe200078e0a09 */
[----:B------:R-:W-:Y:S01]  /*11b0*/  IABS R150, R12 ;  /* 0x0000000c00967213 */ /* 0x000fe20000000000 */
[--C-:B------:R-:W-:Y:S01]  /*11c0*/  @!P2 IMAD.IADD R237, R237, 0x1, -R5.reuse ;  /* 0x00000001ededa824 */ /* 0x100fe200078e0a05 */
[----:B------:R-:W-:Y:S01]  /*11d0*/  ISETP.GE.AND P5, PT, R12, RZ, PT ;  /* 0x000000ff0c00720c */ /* 0x000fe20003fa6270 */
[----:B------:R-:W-:Y:S01]  /*11e0*/  @!P6 IMAD.IADD R153, R153, 0x1, -R5 ;  /* 0x000000019999e824 */ /* 0x000fe200078e0a05 */
[----:B------:R-:W-:Y:S01]  /*11f0*/  ISETP.GE.AND P6, PT, R17, RZ, PT ;  /* 0x000000ff1100720c */ /* 0x000fe20003fc6270 */
[C---:B------:R-:W-:Y:S01]  /*1200*/  IMAD R152, R5.reuse, R9, R152 ;  /* 0x0000000905987224 */ /* 0x040fe200078e0298 */
[C---:B------:R-:W-:Y:S01]  /*1210*/  ISETP.GT.U32.AND P4, PT, R5.reuse, R237, PT ;  /* 0x000000ed0500720c */ /* 0x040fe20003f84070 */
[----:B------:R-:W-:Y:S01]  /*1220*/  @!P1 IMAD.IADD R6, R6, 0x1, -R13 ;  /* 0x0000000106069824 */ /* 0x000fe200078e0a0d */
[C---:B------:R-:W-:Y:S01]  /*1230*/  ISETP.GT.U32.AND P1, PT, R5.reuse, R153, PT ;  /* 0x000000990500720c */ /* 0x040fe20003f24070 */
[----:B------:R-:W-:Y:S01]  /*1240*/  IMAD.HI.U32 R9, R8, R150, RZ ;  /* 0x0000009608097227 */ /* 0x000fe200078e00ff */
[----:B------:R-:W-:-:S02]  /*1250*/  ISETP.GT.U32.AND P2, PT, R5, R152, PT ;  /* 0x000000980500720c */ /* 0x000fc40003f44070 */
[----:B------:R-:W-:Y:S01]  /*1260*/  LOP3.LUT R13, R7, 0x8, RZ, 0xfc, !PT ;  /* 0x00000008070d7812 */ /* 0x000fe200078efcff */
[----:B------:R-:W-:Y:S01]  /*1270*/  IMAD.MOV R12, RZ, RZ, -R9 ;  /* 0x000000ffff0c7224 */ /* 0x000fe200078e0a09 */
[----:B------:R-:W-:Y:S01]  /*1280*/  ISETP.GE.AND P0, PT, R15, RZ, PT ;  /* 0x000000ff0f00720c */ /* 0x000fe20003f06270 */
[----:B------:R-:W-:Y:S01]  /*1290*/  IMAD.HI.U32 R9, R8, R149, RZ ;  /* 0x0000009508097227 */ /* 0x000fe200078e00ff */
[----:B------:R-:W-:Y:S02]  /*12a0*/  IABS R148, R13 ;  /* 0x0000000d00947213 */ /* 0x000fe40000000000 */
[----:B------:R-:W-:Y:S01]  /*12b0*/  LOP3.LUT R15, R7, 0xe, RZ, 0xfc, !PT ;  /* 0x0000000e070f7812 */ /* 0x000fe200078efcff */
[----:B------:R-:W-:Y:S01]  /*12c0*/  IMAD R150, R5, R12, R150 ;  /* 0x0000000c05967224 */ /* 0x000fe200078e0296 */
[----:B------:R-:W-:Y:S01]  /*12d0*/  ISETP.GE.AND P3, PT, R14, RZ, PT ;  /* 0x000000ff0e00720c */ /* 0x000fe20003f66270 */
[----:B------:R-:W-:Y:S01]  /*12e0*/  IMAD.MOV R12, RZ, RZ, -R9 ;  /* 0x000000ffff0c7224 */ /* 0x000fe200078e0a09 */
[----:B------:R-:W-:Y:S01]  /*12f0*/  IABS R144, R15 ;  /* 0x0000000f00907213 */ /* 0x000fe20000000000 */
[----:B------:R-:W-:Y:S01]  /*1300*/  @!P4 IMAD.IADD R237, R237, 0x1, -R5 ;  /* 0x00000001ededc824 */ /* 0x000fe200078e0a05 */
[----:B------:R-:W-:Y:S01]  /*1310*/  IABS R142, R16 ;  /* 0x00000010008e7213 */ /* 0x000fe20000000000 */
[----:B------:R-:W-:Y:S01]  /*1320*/  IMAD R149, R5, R12, R149 ;  /* 0x0000000c05957224 */ /* 0x000fe200078e0295 */
[----:B------:R-:W-:Y:S01]  /*1330*/  LOP3.LUT R12, R7, 0xa, RZ, 0xfc, !PT ;  /* 0x0000000a070c7812 */ /* 0x000fe200078efcff */
[----:B------:R-:W-:Y:S01]  /*1340*/  @!P1 IMAD.IADD R153, R153, 0x1, -R5 ;  /* 0x0000000199999824 */ /* 0x000fe200078e0a05 */
[C---:B------:R-:W-:Y:S01]  /*1350*/  ISETP.GT.U32.AND P1, PT, R5.reuse, R150, PT ;  /* 0x000000960500720c */ /* 0x040fe20003f24070 */
[----:B------:R-:W-:Y:S01]  /*1360*/  @!P6 IMAD.MOV R237, RZ, RZ, -R237 ;  /* 0x000000ffffede224 */ /* 0x000fe200078e0aed */
[----:B------:R-:W-:Y:S01]  /*1370*/  ISETP.GT.U32.AND P6, PT, R5, R149, PT ;  /* 0x000000950500720c */ /* 0x000fe20003fc4070 */
[----:B------:R-:W-:Y:S01]  /*1380*/  @!P2 IMAD.IADD R152, R152, 0x1, -R5 ;  /* 0x000000019898a824 */ /* 0x000fe200078e0a05 */
[----:B------:R-:W-:Y:S01]  /*1390*/  ISETP.GE.AND P2, PT, R7, RZ, PT ;  /* 0x000000ff0700720c */ /* 0x000fe20003f46270 */
[----:B------:R-:W-:Y:S01]  /*13a0*/  IMAD.HI.U32 R9, R8, R148, RZ ;  /* 0x0000009408097227 */ /* 0x000fe200078e00ff */
[----:B------:R-:W-:-:S02]  /*13b0*/  IABS R146, R12 ;  /* 0x0000000c00927213 */ /* 0x000fc40000000000 */
[----:B------:R-:W-:Y:S01]  /*13c0*/  ISETP.GT.U32.AND P4, PT, R5, R152, PT ;  /* 0x000000980500720c */ /* 0x000fe20003f84070 */
[----:B------:R-:W-:Y:S01]  /*13d0*/  IMAD.MOV R9, RZ, RZ, -R9 ;  /* 0x000000ffff097224 */ /* 0x000fe200078e0a09 */
[----:B------:R-:W-:Y:S02]  /*13e0*/  LOP3.LUT R17, R7, 0x12, RZ, 0xfc, !PT ;  /* 0x0000001207117812 */ /* 0x000fe400078efcff */
[----:B------:R-:W-:Y:S01]  /*13f0*/  IABS R129, R19 ;  /* 0x0000001300817213 */ /* 0x000fe20000000000 */
[--C-:B------:R-:W-:Y:S01]  /*1400*/  @!P1 IMAD.IADD R150, R150, 0x1, -R5.reuse ;  /* 0x0000000196969824 */ /* 0x100fe200078e0a05 */
[----:B------:R-:W-:Y:S01]  /*1410*/  IABS R141, R17 ;  /* 0x00000011008d7213 */ /* 0x000fe20000000000 */
[----:B------:R-:W-:Y:S01]  /*1420*/  @!P6 IMAD.IADD R149, R149, 0x1, -R5 ;  /* 0x000000019595e824 */ /* 0x000fe200078e0a05 */
[----:B------:R-:W-:Y:S01]  /*1430*/  IABS R34, R21 ;  /* 0x0000001500227213 */ /* 0x000fe20000000000 */
[----:B------:R-:W-:Y:S01]  /*1440*/  @!P2 IMAD.MOV R153, RZ, RZ, -R153 ;  /* 0x000000ffff99a224 */ /* 0x000fe200078e0a99 */
[C---:B------:R-:W-:Y:S01]  /*1450*/  ISETP.GT.U32.AND P1, PT, R5.reuse, R150, PT ;  /* 0x000000960500720c */ /* 0x040fe20003f24070 */
[C---:B------:R-:W-:Y:S01]  /*1460*/  IMAD R148, R5.reuse, R9, R148 ;  /* 0x0000000905947224 */ /* 0x040fe200078e0294 */
[----:B------:R-:W-:Y:S01]  /*1470*/  ISETP.GT.U32.AND P6, PT, R5, R149, PT ;  /* 0x000000950500720c */ /* 0x000fe20003fc4070 */
[----:B------:R-:W-:Y:S01]  /*1480*/  IMAD.HI.U32 R9, R8, R146, RZ ;  /* 0x0000009208097227 */ /* 0x000fe200078e00ff */
[----:B------:R-:W-:-:S02]  /*1490*/  ISETP.GE.AND P2, PT, R13, RZ, PT ;  /* 0x000000ff0d00720c */ /* 0x000fc40003f46270 */
[C---:B------:R-:W-:Y:S01]  /*14a0*/  LOP3.LUT R13, R7.reuse, 0xc, RZ, 0xfc, !PT ;  /* 0x0000000c070d7812 */ /* 0x040fe200078efcff */
[----:B------:R-:W-:Y:S01]  /*14b0*/  IMAD.MOV R9, RZ, RZ, -R9 ;  /* 0x000000ffff097224 */ /* 0x000fe200078e0a09 */
[----:B------:R-:W-:Y:S01]  /*14c0*/  LOP3.LUT R33, R7, 0x6a, RZ, 0xfc, !PT ;  /* 0x0000006a07217812 */ /* 0x000fe200078efcff */
[--C-:B------:R-:W-:Y:S01]  /*14d0*/  @!P4 IMAD.IADD R152, R152, 0x1, -R5.reuse ;  /* 0x000000019898c824 */ /* 0x100fe200078e0a05 */
[----:B------:R-:W-:Y:S01]  /*14e0*/  IABS R145, R13 ;  /* 0x0000000d00917213 */ /* 0x000fe20000000000 */
[C---:B------:R-:W-:Y:S01]  /*14f0*/  IMAD R146, R5.reuse, R9, R146 ;  /* 0x0000000905927224 */ /* 0x040fe200078e0292 */
[----:B------:R-:W-:Y:S01]  /*1500*/  ISETP.GE.AND P4, PT, R12, RZ, PT ;  /* 0x000000ff0c00720c */ /* 0x000fe20003f86270 */
[----:B------:R-:W-:Y:S01]  /*1510*/  @!P1 IMAD.IADD R150, R150, 0x1, -R5 ;  /* 0x0000000196969824 */ /* 0x000fe200078e0a05 */
[----:B------:R-:W-:Y:S01]  /*1520*/  ISETP.GT.U32.AND P1, PT, R5, R148, PT ;  /* 0x000000940500720c */ /* 0x000fe20003f24070 */
[----:B------:R-:W-:Y:S01]  /*1530*/  IMAD.HI.U32 R9, R8, R145, RZ ;  /* 0x0000009108097227 */ /* 0x000fe200078e00ff */
[----:B------:R-:W-:-:S02]  /*1540*/  IABS R44, R33 ;  /* 0x00000021002c7213 */ /* 0x000fc40000000000 */
[----:B------:R-:W-:Y:S01]  /*1550*/  LOP3.LUT R31, R7, 0x68, RZ, 0xfc, !PT ;  /* 0x00000068071f7812 */ /* 0x000fe200078efcff */
[----:B------:R-:W-:Y:S01]  /*1560*/  @!P6 IMAD.IADD R149, R149, 0x1, -R5 ;  /* 0x000000019595e824 */ /* 0x000fe200078e0a05 */
[----:B------:R-:W-:Y:S01]  /*1570*/  ISETP.GT.U32.AND P6, PT, R5, R146, PT ;  /* 0x000000920500720c */ /* 0x000fe20003fc4070 */
[----:B------:R-:W-:Y:S01]  /*1580*/  IMAD.HI.U32 R12, R8, R144, RZ ;  /* 0x00000090080c7227 */ /* 0x000fe200078e00ff */
[C---:B------:R-:W-:Y:S02]  /*1590*/  LOP3.LUT R29, R7.reuse, 0x66, RZ, 0xfc, !PT ;  /* 0x00000066071d7812 */ /* 0x040fe400078efcff */
[----:B------:R-:W-:Y:S01]  /*15a0*/  IABS R42, R31 ;  /* 0x0000001f002a7213 */ /* 0x000fe20000000000 */
[----:B------:R-:W-:Y:S01]  /*15b0*/  IMAD.MOV R14, RZ, RZ, -R9 ;  /* 0x000000ffff0e7224 */ /* 0x000fe200078e0a09 */
[----:B------:R-:W-:Y:S01]  /*15c0*/  IABS R40, R29 ;  /* 0x0000001d00287213 */ /* 0x000fe20000000000 */
[----:B------:R-:W-:Y:S01]  /*15d0*/  IMAD.MOV R12, RZ, RZ, -R12 ;  /* 0x000000ffff0c7224 */ /* 0x000fe200078e0a0c */
[----:B------:R-:W-:Y:S01]  /*15e0*/  LOP3.LUT R35, R7, 0x6c, RZ, 0xfc, !PT ;  /* 0x0000006c07237812 */ /* 0x000fe200078efcff */
[----:B------:R-:W-:Y:S01]  /*15f0*/  IMAD R145, R5, R14, R145 ;  /* 0x0000000e05917224 */ /* 0x000fe200078e0291 */
[----:B------:R-:W-:Y:S01]  /*1600*/  LOP3.LUT R14, R7, 0x14, RZ, 0xfc, !PT ;  /* 0x00000014070e7812 */ /* 0x000fe200078efcff */
[C---:B------:R-:W-:Y:S01]  /*1610*/  IMAD R144, R5.reuse, R12, R144 ;  /* 0x0000000c05907224 */ /* 0x040fe200078e0290 */
[----:B------:R-:W-:Y:S01]  /*1620*/  IABS R46, R35 ;  /* 0x00000023002e7213 */ /* 0x000fe20000000000 */
[--C-:B------:R-:W-:Y:S01]  /*1630*/  @!P1 IMAD.IADD R148, R148, 0x1, -R5.reuse ;  /* 0x0000000194949824 */ /* 0x100fe200078e0a05 */
[C---:B------:R-:W-:Y:S01]  /*1640*/  ISETP.GT.U32.AND P1, PT, R5.reuse, R145, PT ;  /* 0x000000910500720c */ /* 0x040fe20003f24070 */
[----:B------:R-:W-:Y:S01]  /*1650*/  @!P6 IMAD.IADD R146, R146, 0x1, -R5 ;  /* 0x000000019292e824 */ /* 0x000fe200078e0a05 */
[----:B------:R-:W-:Y:S01]  /*1660*/  ISETP.GT.U32.AND P6, PT, R5, R144, PT ;  /* 0x000000900500720c */ /* 0x000fe20003fc4070 */
[----:B------:R-:W-:Y:S01]  /*1670*/  IMAD.HI.U32 R9, R8, R142, RZ ;  /* 0x0000008e08097227 */ /* 0x000fe200078e00ff */
[----:B------:R-:W-:-:S02]  /*1680*/  IABS R140, R14 ;  /* 0x0000000e008c7213 */ /* 0x000fc40000000000 */
[C---:B------:R-:W-:Y:S01]  /*1690*/  LOP3.LUT R37, R7.reuse, 0x6e, RZ, 0xfc, !PT ;  /* 0x0000006e07257812 */ /* 0x040fe200078efcff */
[----:B------:R-:W-:Y:S01]  /*16a0*/  IMAD.MOV R9, RZ, RZ, -R9 ;  /* 0x000000ffff097224 */ /* 0x000fe200078e0a09 */
[----:B------:R-:W-:Y:S01]  /*16b0*/  LOP3.LUT R41, R7, 0x72, RZ, 0xfc, !PT ;  /* 0x0000007207297812 */ /* 0x000fe200078efcff */
[----:B------:R-:W-:Y:S01]  /*16c0*/  @!P0 IMAD.MOV R152, RZ, RZ, -R152 ;  /* 0x000000ffff988224 */ /* 0x000fe200078e0a98 */
[C---:B------:R-:W-:Y:S01]  /*16d0*/  ISETP.GT.U32.AND P0, PT, R5.reuse, R146, PT ;  /* 0x000000920500720c */ /* 0x040fe20003f04070 */
[----:B------:R-:W-:Y:S01]  /*16e0*/  IMAD R142, R5, R9, R142 ;  /* 0x00000009058e7224 */ /* 0x000fe200078e028e */
[----:B------:R-:W-:Y:S01]  /*16f0*/  IABS R48, R37 ;  /* 0x0000002500307213 */ /* 0x000fe20000000000 */
[--C-:B------:R-:W-:Y:S01]  /*1700*/  @!P1 IMAD.IADD R145, R145, 0x1, -R5.reuse ;  /* 0x0000000191919824 */ /* 0x100fe200078e0a05 */
[C---:B------:R-:W-:Y:S01]  /*1710*/  ISETP.GT.U32.AND P1, PT, R5.reuse, R148, PT ;  /* 0x000000940500720c */ /* 0x040fe20003f24070 */
[----:B------:R-:W-:Y:S01]  /*1720*/  @!P6 IMAD.IADD R144, R144, 0x1, -R5 ;  /* 0x000000019090e824 */ /* 0x000fe200078e0a05 */
[----:B------:R-:W-:Y:S01]  /*1730*/  IABS R52, R41 ;  /* 0x0000002900347213 */ /* 0x000fe20000000000 */
[----:B------:R-:W-:Y:S01]  /*1740*/  IMAD.HI.U32 R9, R8, R140, RZ ;  /* 0x0000008c08097227 */ /* 0x000fe200078e00ff */
[----:B------:R-:W-:-:S02]  /*1750*/  ISETP.GT.U32.AND P6, PT, R5, R145, PT ;  /* 0x000000910500720c */ /* 0x000fc40003fc4070 */
[C---:B------:R-:W-:Y:S01]  /*1760*/  LOP3.LUT R39, R7.reuse, 0x70, RZ, 0xfc, !PT ;  /* 0x0000007007277812 */ /* 0x040fe200078efcff */
[----:B------:R-:W-:Y:S01]  /*1770*/  IMAD.MOV R9, RZ, RZ, -R9 ;  /* 0x000000ffff097224 */ /* 0x000fe200078e0a09 */
[----:B------:R-:W-:Y:S01]  /*1780*/  LOP3.LUT R43, R7, 0x74, RZ, 0xfc, !PT ;  /* 0x00000074072b7812 */ /* 0x000fe200078efcff */
[----:B------:R-:W-:Y:S01]  /*1790*/  @!P5 IMAD.MOV R150, RZ, RZ, -R150 ;  /* 0x000000ffff96d224 */ /* 0x000fe200078e0a96 */
[C---:B------:R-:W-:Y:S01]  /*17a0*/  ISETP.GT.U32.AND P5, PT, R5.reuse, R144, PT ;  /* 0x000000900500720c */ /* 0x040fe20003fa4070 */
[----:B------:R-:W-:Y:S01]  /*17b0*/  IMAD R140, R5, R9, R140 ;  /* 0x00000009058c7224 */ /* 0x000fe200078e028c */
[----:B------:R-:W-:Y:S01]  /*17c0*/  IABS R50, R39 ;  /* 0x0000002700327213 */ /* 0x000fe20000000000 */
[----:B------:R-:W-:Y:S01]  /*17d0*/  @!P0 IMAD.IADD R146, R146, 0x1, -R5 ;  /* 0x0000000192928824 */ /* 0x000fe200078e0a05 */
[----:B------:R-:W-:Y:S01]  /*17e0*/  ISETP.GE.AND P0, PT, R13, RZ, PT ;  /* 0x000000ff0d00720c */ /* 0x000fe20003f06270 */
[----:B------:R-:W-:Y:S01]  /*17f0*/  @!P3 IMAD.MOV R149, RZ, RZ, -R149 ;  /* 0x000000ffff95b224 */ /* 0x000fe200078e0a95 */
[----:B------:R-:W-:Y:S01]  /*1800*/  ISETP.GT.U32.AND P3, PT, R5, R142, PT ;  /* 0x0000008e0500720c */ /* 0x000fe20003f64070 */
[----:B------:R-:W-:Y:S01]  /*1810*/  @!P6 IMAD.IADD R145, R145, 0x1, -R5 ;  /* 0x000000019191e824 */ /* 0x000fe200078e0a05 */
[----:B------:R-:W-:Y:S01]  /*1820*/  ISETP.GT.U32.AND P6, PT, R5, R140, PT ;  /* 0x0000008c0500720c */ /* 0x000fe20003fc4070 */
[----:B------:R-:W-:Y:S01]  /*1830*/  IMAD.HI.U32 R9, R8, R138, RZ ;  /* 0x0000008a08097227 */ /* 0x000fe200078e00ff */
[----:B------:R-:W-:-:S02]  /*1840*/  LOP3.LUT R13, R7, 0x18, RZ, 0xfc, !PT ;  /* 0x00000018070d7812 */ /* 0x000fc400078efcff */
[----:B------:R-:W-:Y:S01]  /*1850*/  LOP3.LUT R45, R7, 0x76, RZ, 0xfc, !PT ;  /* 0x00000076072d7812 */ /* 0x000fe200078efcff */
[----:B------:R-:W-:Y:S01]  /*1860*/  @!P5 IMAD.IADD R144, R144, 0x1, -R5 ;  /* 0x000000019090d824 */ /* 0x000fe200078e0a05 */
[----:B------:R-:W-:Y:S01]  /*1870*/  ISETP.GE.AND P5, PT, R15, RZ, PT ;  /* 0x000000ff0f00720c */ /* 0x000fe20003fa6270 */
[----:B------:R-:W-:Y:S01]  /*1880*/  IMAD.HI.U32 R12, R8, R141, RZ ;  /* 0x0000008d080c7227 */ /* 0x000fe200078e00ff */
[----:B------:R-:W-:Y:S02]  /*1890*/  IABS R137, R13 ;  /* 0x0000000d00897213 */ /* 0x000fe40000000000 */
[C---:B------:R-:W-:Y:S01]  /*18a0*/  LOP3.LUT R15, R7.reuse, 0x1a, RZ, 0xfc, !PT ;  /* 0x0000001a070f7812 */ /* 0x040fe200078efcff */
[----:B------:R-:W-:Y:S01]  /*18b0*/  IMAD.MOV R9, RZ, RZ, -R9 ;  /* 0x000000ffff097224 */ /* 0x000fe200078e0a09 */
[C---:B------:R-:W-:Y:S01]  /*18c0*/  LOP3.LUT R47, R7.reuse, 0x78, RZ, 0xfc, !PT ;  /* 0x00000078072f7812 */ /* 0x040fe200078efcff */
[----:B------:R-:W-:Y:S01]  /*18d0*/  @!P6 IMAD.IADD R140, R140, 0x1, -R5 ;  /* 0x000000018c8ce824 */ /* 0x000fe200078e0a05 */
[----:B------:R-:W-:Y:S01]  /*18e0*/  IABS R136, R15 ;  /* 0x0000000f00887213 */ /* 0x000fe20000000000 */
[----:B------:R-:W-:Y:S01]  /*18f0*/  IMAD.MOV R12, RZ, RZ, -R12 ;  /* 0x000000ffff0c7224 */ /* 0x000fe200078e0a0c */
[----:B------:R-:W-:Y:S01]  /*1900*/  LOP3.LUT R49, R7, 0x7a, RZ, 0xfc, !PT ;  /* 0x0000007a07317812 */ /* 0x000fe200078efcff */
[C---:B------:R-:W-:Y:S01]  /*1910*/  IMAD R138, R5.reuse, R9, R138 ;  /* 0x00000009058a7224 */ /* 0x040fe200078e028a */
[----:B------:R-:W-:Y:S01]  /*1920*/  ISETP.GT.U32.AND P6, PT, R5, R140, PT ;  /* 0x0000008c0500720c */ /* 0x000fe20003fc4070 */
[----:B------:R-:W-:Y:S01]  /*1930*/  IMAD.HI.U32 R9, R8, R137, RZ ;  /* 0x0000008908097227 */ /* 0x000fe200078e00ff */
[----:B------:R-:W-:-:S02]  /*1940*/  LOP3.LUT R27, R7, 0x7c, RZ, 0xfc, !PT ;  /* 0x0000007c071b7812 */ /* 0x000fc400078efcff */
[----:B------:R-:W-:Y:S01]  /*1950*/  IABS R23, R49 ;  /* 0x0000003100177213 */ /* 0x000fe20000000000 */
[----:B------:R-:W-:Y:S01]  /*1960*/  IMAD R141, R5, R12, R141 ;  /* 0x0000000c058d7224 */ /* 0x000fe200078e028d */
[----:B------:R-:W-:Y:S01]  /*1970*/  IABS R25, R27 ;  /* 0x0000001b00197213 */ /* 0x000fe20000000000 */
[--C-:B------:R-:W-:Y:S02]  /*1980*/  @!P1 IMAD.IADD R148, R148, 0x1, -R5.reuse ;  /* 0x0000000194949824 */ /* 0x100fe400078e0a05 */
[----:B------:R-:W-:Y:S01]  /*1990*/  @!P3 IMAD.IADD R142, R142, 0x1, -R5 ;  /* 0x000000018e8eb824 */ /* 0x000fe200078e0a05 */
[----:B------:R-:W-:Y:S01]  /*19a0*/  ISETP.GE.AND P3, PT, R16, RZ, PT ;  /* 0x000000ff1000720c */ /* 0x000fe20003f66270 */
[----:B------:R-:W-:Y:S01]  /*19b0*/  IMAD.MOV R12, RZ, RZ, -R9 ;  /* 0x000000ffff0c7224 */ /* 0x000fe200078e0a09 */
[----:B------:R-:W-:Y:S01]  /*19c0*/  LOP3.LUT R16, R7, 0x1c, RZ, 0xfc, !PT ;  /* 0x0000001c07107812 */ /* 0x000fe200078efcff */
[----:B------:R-:W-:Y:S01]  /*19d0*/  @!P2 IMAD.MOV R148, RZ, RZ, -R148 ;  /* 0x000000ffff94a224 */ /* 0x000fe200078e0a94 */
[C---:B------:R-:W-:Y:S01]  /*19e0*/  ISETP.GT.U32.AND P2, PT, R5.reuse, R142, PT ;  /* 0x0000008e0500720c */ /* 0x040fe20003f44070 */
[----:B------:R-:W-:Y:S01]  /*19f0*/  @!P5 IMAD.MOV R144, RZ, RZ, -R144 ;  /* 0x000000ffff90d224 */ /* 0x000fe200078e0a90 */
[C---:B------:R-:W-:Y:S01]  /*1a00*/  ISETP.GT.U32.AND P5, PT, R5.reuse, R138, PT ;  /* 0x0000008a0500720c */ /* 0x040fe20003fa4070 */
[C---:B------:R-:W-:Y:S01]  /*1a10*/  IMAD R137, R5.reuse, R12, R137 ;  /* 0x0000000c05897224 */ /* 0x040fe200078e0289 */
[C---:B------:R-:W-:Y:S01]  /*1a20*/  ISETP.GT.U32.AND P1, PT, R5.reuse, R141, PT ;  /* 0x0000008d0500720c */ /* 0x040fe20003f24070 */
[----:B------:R-:W-:Y:S01]  /*1a30*/  @!P6 IMAD.IADD R140, R140, 0x1, -R5 ;  /* 0x000000018c8ce824 */ /* 0x000fe200078e0a05 */
[----:B------:R-:W-:Y:S01]  /*1a40*/  IABS R134, R16 ;  /* 0x0000001000867213 */ /* 0x000fe20000000000 */
[----:B------:R-:W-:Y:S01]  /*1a50*/  IMAD.HI.U32 R9, R8, R136, RZ ;  /* 0x0000008808097227 */ /* 0x000fe200078e00ff */
[----:B------:R-:W-:-:S03]  /*1a60*/  ISETP.GT.U32.AND P6, PT, R5, R137, PT ;  /* 0x000000890500720c */ /* 0x000fc60003fc4070 */
[----:B------:R-:W-:Y:S02]  /*1a70*/  IMAD.MOV R9, RZ, RZ, -R9 ;  /* 0x000000ffff097224 */ /* 0x000fe400078e0a09 */
[--C-:B------:R-:W-:Y:S01]  /*1a80*/  @!P2 IMAD.IADD R142, R142, 0x1, -R5.reuse ;  /* 0x000000018e8ea824 */ /* 0x100fe200078e0a05 */
[----:B------:R-:W-:Y:S01]  /*1a90*/  ISETP.GE.AND P2, PT, R18, RZ, PT ;  /* 0x000000ff1200720c */ /* 0x000fe20003f46270 */
[--C-:B------:R-:W-:Y:S01]  /*1aa0*/  @!P5 IMAD.IADD R138, R138, 0x1, -R5.reuse ;  /* 0x000000018a8ad824 */ /* 0x100fe200078e0a05 */
[----:B------:R-:W-:Y:S01]  /*1ab0*/  LOP3.LUT R18, R7, 0x22, RZ, 0xfc, !PT ;  /* 0x0000002207127812 */ /* 0x000fe200078efcff */
[----:B------:R-:W-:Y:S01]  /*1ac0*/  @!P3 IMAD.MOV R142, RZ, RZ, -R142 ;  /* 0x000000ffff8eb224 */ /* 0x000fe200078e0a8e */
[----:B------:R-:W-:Y:S01]  /*1ad0*/  ISETP.GE.AND P5, PT, R15, RZ, PT ;  /* 0x000000ff0f00720c */ /* 0x000fe20003fa6270 */
[C---:B------:R-:W-:Y:S01]  /*1ae0*/  IMAD R136, R5.reuse, R9, R136 ;  /* 0x0000000905887224 */ /* 0x040fe200078e0288 */
[----:B------:R-:W-:Y:S01]  /*1af0*/  ISETP.GT.U32.AND P3, PT, R5, R138, PT ;  /* 0x0000008a0500720c */ /* 0x000fe20003f64070 */
[----:B------:R-:W-:Y:S01]  /*1b00*/  @!P6 IMAD.IADD R137, R137, 0x1, -R5 ;  /* 0x000000018989e824 */ /* 0x000fe200078e0a05 */
[----:B------:R-:W-:Y:S01]  /*1b10*/  IABS R130, R18 ;  /* 0x0000001200827213 */ /* 0x000fe20000000000 */
[----:B------:R-:W-:Y:S01]  /*1b20*/  IMAD.HI.U32 R9, R8, R134, RZ ;  /* 0x0000008608097227 */ /* 0x000fe200078e00ff */
[----:B------:R-:W-:-:S02]  /*1b30*/  LOP3.LUT R15, R7, 0x1e, RZ, 0xfc, !PT ;  /* 0x0000001e070f7812 */ /* 0x000fc400078efcff */
[----:B------:R-:W-:Y:S01]  /*1b40*/  ISETP.GT.U32.AND P6, PT, R5, R137, PT ;  /* 0x000000890500720c */ /* 0x000fe20003fc4070 */
[----:B------:R-:W-:Y:S01]  /*1b50*/  IMAD.MOV R9, RZ, RZ, -R9 ;  /* 0x000000ffff097224 */ /* 0x000fe200078e0a09 */
[----:B------:R-:W-:Y:S01]  /*1b60*/  IABS R133, R15 ;  /* 0x0000000f00857213 */ /* 0x000fe20000000000 */
[--C-:B------:R-:W-:Y:S01]  /*1b70*/  @!P1 IMAD.IADD R141, R141, 0x1, -R5.reuse ;  /* 0x000000018d8d9824 */ /* 0x100fe200078e0a05 */
[----:B------:R-:W-:Y:S01]  /*1b80*/  ISETP.GE.AND P1, PT, R17, RZ, PT ;  /* 0x000000ff1100720c */ /* 0x000fe20003f26270 */
[----:B------:R-:W-:Y:S01]  /*1b90*/  IMAD R134, R5, R9, R134 ;  /* 0x0000000905867224 */ /* 0x000fe200078e0286 */
[----:B------:R-:W-:Y:S01]  /*1ba0*/  LOP3.LUT R17, R7, 0x20, RZ, 0xfc, !PT ;  /* 0x0000002007117812 */ /* 0x000fe200078efcff */
[----:B------:R-:W-:Y:S01]  /*1bb0*/  @!P3 IMAD.IADD R138, R138, 0x1, -R5 ;  /* 0x000000018a8ab824 */ /* 0x000fe200078e0a05 */
[C---:B------:R-:W-:Y:S01]  /*1bc0*/  ISETP.GT.U32.AND P3, PT, R5.reuse, R136, PT ;  /* 0x000000880500720c */ /* 0x040fe20003f64070 */
[----:B------:R-:W-:Y:S01]  /*1bd0*/  @!P4 IMAD.MOV R146, RZ, RZ, -R146 ;  /* 0x000000ffff92c224 */ /* 0x000fe200078e0a92 */
[----:B------:R-:W-:Y:S01]  /*1be0*/  ISETP.GT.U32.AND P4, PT, R5, R141, PT ;  /* 0x0000008d0500720c */ /* 0x000fe20003f84070 */
[----:B------:R-:W-:Y:S01]  /*1bf0*/  @!P0 IMAD.MOV R145, RZ, RZ, -R145 ;  /* 0x000000ffff918224 */ /* 0x000fe200078e0a91 */
[----:B------:R-:W-:Y:S01]  /*1c00*/  IABS R132, R17 ;  /* 0x0000001100847213 */ /* 0x000fe20000000000 */
[----:B------:R-:W-:Y:S01]  /*1c10*/  @!P6 IMAD.IADD R137, R137, 0x1, -R5 ;  /* 0x000000018989e824 */ /* 0x000fe200078e0a05 */
[----:B------:R-:W-:Y:S01]  /*1c20*/  ISETP.GT.U32.AND P6, PT, R5, R134, PT ;  /* 0x000000860500720c */ /* 0x000fe20003fc4070 */
[----:B------:R-:W-:Y:S01]  /*1c30*/  IMAD.HI.U32 R9, R8, R133, RZ ;  /* 0x0000008508097227 */ /* 0x000fe200078e00ff */
[----:B------:R-:W-:-:S03]  /*1c40*/  ISETP.GE.AND P0, PT, R14, RZ, PT ;  /* 0x000000ff0e00720c */ /* 0x000fc60003f06270 */
[----:B------:R-:W-:-:S04]  /*1c50*/  IMAD.HI.U32 R12, R8, R132, RZ ;  /* 0x00000084080c7227 */ /* 0x000fc800078e00ff */
[--C-:B------:R-:W-:Y:S01]  /*1c60*/  @!P3 IMAD.IADD R136, R136, 0x1, -R5.reuse ;  /* 0x000000018888b824 */ /* 0x100fe200078e0a05 */
[----:B------:R-:W-:Y:S01]  /*1c70*/  ISETP.GE.AND P3, PT, R16, RZ, PT ;  /* 0x000000ff1000720c */ /* 0x000fe20003f66270 */
[--C-:B------:R-:W-:Y:S01]  /*1c80*/  @!P4 IMAD.IADD R141, R141, 0x1, -R5.reuse ;  /* 0x000000018d8dc824 */ /* 0x100fe200078e0a05 */
[----:B------:R-:W-:Y:S01]  /*1c90*/  ISETP.GE.AND P4, PT, R13, RZ, PT ;  /* 0x000000ff0d00720c */ /* 0x000fe20003f86270 */
[----:B------:R-:W-:Y:S01]  /*1ca0*/  @!P6 IMAD.IADD R134, R134, 0x1, -R5 ;  /* 0x000000018686e824 */ /* 0x000fe200078e0a05 */
[----:B------:R-:W-:Y:S01]  /*1cb0*/  ISETP.GT.U32.AND P6, PT, R5, R136, PT ;  /* 0x000000880500720c */ /* 0x000fe20003fc4070 */
[----:B------:R-:W-:Y:S01]  /*1cc0*/  IMAD.HI.U32 R13, R8, R130, RZ ;  /* 0x00000082080d7227 */ /* 0x000fe200078e00ff */
[----:B------:R-:W-:-:S03]  /*1cd0*/  LOP3.LUT R16, R7, 0x36, RZ, 0xfc, !PT ;  /* 0x0000003607107812 */ /* 0x000fc600078efcff */
[----:B------:R-:W-:Y:S01]  /*1ce0*/  IMAD.MOV R13, RZ, RZ, -R13 ;  /* 0x000000ffff0d7224 */ /* 0x000fe200078e0a0d */
[----:B------:R-:W-:Y:S01]  /*1cf0*/  IABS R211, R16 ;  /* 0x0000001000d37213 */ /* 0x000fe20000000000 */
[----:B------:R-:W-:Y:S02]  /*1d00*/  IMAD.MOV R12, RZ, RZ, -R12 ;  /* 0x000000ffff0c7224 */ /* 0x000fe400078e0a0c */
[----:B------:R-:W-:Y:S01]  /*1d10*/  IMAD R130, R5, R13, R130 ;  /* 0x0000000d05827224 */ /* 0x000fe200078e0282 */
[----:B------:R-:W-:Y:S01]  /*1d20*/  LOP3.LUT R13, R7, 0x26, RZ, 0xfc, !PT ;  /* 0x00000026070d7812 */ /* 0x000fe200078efcff */
[----:B------:R-:W-:Y:S01]  /*1d30*/  @!P1 IMAD.MOV R141, RZ, RZ, -R141 ;  /* 0x000000ffff8d9224 */ /* 0x000fe200078e0a8d */
[C---:B------:R-:W-:Y:S01]  /*1d40*/  ISETP.GT.U32.AND P1, PT, R5.reuse, R134, PT ;  /* 0x000000860500720c */ /* 0x040fe20003f24070 */
[----:B------:R-:W-:Y:S01]  /*1d50*/  @!P6 IMAD.IADD R136, R136, 0x1, -R5 ;  /* 0x000000018888e824 */ /* 0x000fe200078e0a05 */
[C---:B------:R-:W-:Y:S01]  /*1d60*/  ISETP.GT.U32.AND P6, PT, R5.reuse, R130, PT ;  /* 0x000000820500720c */ /* 0x040fe20003fc4070 */
[----:B------:R-:W-:Y:S01]  /*1d70*/  IMAD.MOV R14, RZ, RZ, -R9 ;  /* 0x000000ffff0e7224 */ /* 0x000fe200078e0a09 */
[----:B------:R-:W-:Y:S01]  /*1d80*/  IABS R203, R13 ;  /* 0x0000000d00cb7213 */ /* 0x000fe20000000000 */
[----:B------:R-:W-:-:S02]  /*1d90*/  IMAD R132, R5, R12, R132 ;  /* 0x0000000c05847224 */ /* 0x000fc400078e0284 */
[----:B------:R-:W-:-:S04]  /*1da0*/  IMAD.HI.U32 R9, R8, R129, RZ ;  /* 0x0000008108097227 */ /* 0x000fc800078e00ff */
[----:B------:R-:W-:Y:S01]  /*1db0*/  IMAD R133, R5, R14, R133 ;  /* 0x0000000e05857224 */ /* 0x000fe200078e0285 */
[----:B------:R-:W-:Y:S01]  /*1dc0*/  LOP3.LUT R14, R7, 0x28, RZ, 0xfc, !PT ;  /* 0x00000028070e7812 */ /* 0x000fe200078efcff */
[----:B------:R-:W-:Y:S01]  /*1dd0*/  @!P2 IMAD.MOV R138, RZ, RZ, -R138 ;  /* 0x000000ffff8aa224 */ /* 0x000fe200078e0a8a */
[C---:B------:R-:W-:Y:S01]  /*1de0*/  ISETP.GT.U32.AND P2, PT, R5.reuse, R132, PT ;  /* 0x000000840500720c */ /* 0x040fe20003f44070 */
[----:B------:R-:W-:Y:S01]  /*1df0*/  @!P6 IMAD.IADD R130, R130, 0x1, -R5 ;  /* 0x000000018282e824 */ /* 0x000fe200078e0a05 */
[----:B------:R-:W-:Y:S01]  /*1e00*/  IABS R128, R14 ;  /* 0x0000000e00807213 */ /* 0x000fe20000000000 */
[----:B------:R-:W-:Y:S02]  /*1e10*/  @!P5 IMAD.MOV R136, RZ, RZ, -R136 ;  /* 0x000000ffff88d224 */ /* 0x000fe400078e0a88 */
[----:B------:R-:W-:Y:S01]  /*1e20*/  IMAD.MOV R12, RZ, RZ, -R9 ;  /* 0x000000ffff0c7224 */ /* 0x000fe200078e0a09 */
[C---:B------:R-:W-:Y:S01]  /*1e30*/  ISETP.GT.U32.AND P5, PT, R5.reuse, R130, PT ;  /* 0x000000820500720c */ /* 0x040fe20003fa4070 */
[----:B------:R-:W-:Y:S01]  /*1e40*/  @!P0 IMAD.MOV R140, RZ, RZ, -R140 ;  /* 0x000000ffff8c8224 */ /* 0x000fe200078e0a8c */
[----:B------:R-:W-:Y:S01]  /*1e50*/  ISETP.GT.U32.AND P0, PT, R5, R133, PT ;  /* 0x000000850500720c */ /* 0x000fe20003f04070 */
[----:B------:R-:W-:-:S04]  /*1e60*/  IMAD.HI.U32 R9, R8, R203, RZ ;  /* 0x000000cb08097227 */ /* 0x000fc800078e00ff */
[----:B------:R-:W-:Y:S02]  /*1e70*/  IMAD R129, R5, R12, R129 ;  /* 0x0000000c05817224 */ /* 0x000fe400078e0281 */
[----:B------:R-:W-:Y:S01]  /*1e80*/  @!P1 IMAD.IADD R134, R134, 0x1, -R5 ;  /* 0x0000000186869824 */ /* 0x000fe200078e0a05 */
[----:B------:R-:W-:Y:S01]  /*1e90*/  ISETP.GE.AND P1, PT, R17, RZ, PT ;  /* 0x000000ff1100720c */ /* 0x000fe20003f26270 */
[----:B------:R-:W-:Y:S01]  /*1ea0*/  IMAD.MOV R12, RZ, RZ, -R9 ;  /* 0x000000ffff0c7224 */ /* 0x000fe200078e0a09 */
[----:B------:R-:W-:Y:S01]  /*1eb0*/  LOP3.LUT R17, R7, 0x50, RZ, 0xfc, !PT ;  /* 0x0000005007117812 */ /* 0x000fe200078efcff */
[----:B------:R-:W-:Y:S01]  /*1ec0*/  @!P3 IMAD.MOV R134, RZ, RZ, -R134 ;  /* 0x000000ffff86b224 */ /* 0x000fe200078e0a86 */
[C---:B------:R-:W-:Y:S01]  /*1ed0*/  ISETP.GT.U32.AND P3, PT, R5.reuse, R129, PT ;  /* 0x000000810500720c */ /* 0x040fe20003f64070 */
[----:B------:R-:W-:Y:S01]  /*1ee0*/  IMAD R203, R5, R12, R203 ;  /* 0x0000000c05cb7224 */ /* 0x000fe200078e02cb */
[----:B------:R-:W-:Y:S01]  /*1ef0*/  LOP3.LUT R12, R7, 0x2a, RZ, 0xfc, !PT ;  /* 0x0000002a070c7812 */ /* 0x000fe200078efcff */
[----:B------:R-:W-:-:S02]  /*1f00*/  @!P2 IMAD.IADD R132, R132, 0x1, -R5 ;  /* 0x000000018484a824 */ /* 0x000fc400078e0a05 */
[--C-:B------:R-:W-:Y:S01]  /*1f10*/  @!P5 IMAD.IADD R130, R130, 0x1, -R5.reuse ;  /* 0x000000018282d824 */ /* 0x100fe200078e0a05 */
[----:B------:R-:W-:Y:S01]  /*1f20*/  ISETP.GT.U32.AND P5, PT, R5, R203, PT ;  /* 0x000000cb0500720c */ /* 0x000fe20003fa4070 */
[----:B------:R-:W-:Y:S01]  /*1f30*/  @!P0 IMAD.IADD R133, R133, 0x1, -R5 ;  /* 0x0000000185858824 */ /* 0x000fe200078e0a05 */
[C---:B------:R-:W-:Y:S01]  /*1f40*/  ISETP.GT.U32.AND P6, PT, R5.reuse, R132, PT ;  /* 0x000000840500720c */ /* 0x040fe20003fc4070 */
[----:B------:R-:W-:Y:S01]  /*1f50*/  IMAD.HI.U32 R9, R8, R128, RZ ;  /* 0x0000008008097227 */ /* 0x000fe200078e00ff */
[----:B------:R-:W-:Y:S02]  /*1f60*/  IABS R126, R12 ;  /* 0x0000000c007e7213 */ /* 0x000fe40000000000 */
[----:B------:R-:W-:Y:S01]  /*1f70*/  ISETP.GT.U32.AND P2, PT, R5, R133, PT ;  /* 0x000000850500720c */ /* 0x000fe20003f44070 */
[----:B------:R-:W-:Y:S01]  /*1f80*/  @!P4 IMAD.MOV R137, RZ, RZ, -R137 ;  /* 0x000000ffff89c224 */ /* 0x000fe200078e0a89 */
[----:B------:R-:W-:Y:S01]  /*1f90*/  ISETP.GE.AND P4, PT, R15, RZ, PT ;  /* 0x000000ff0f00720c */ /* 0x000fe20003f86270 */
[----:B------:R-:W-:Y:S01]  /*1fa0*/  @!P3 IMAD.IADD R129, R129, 0x1, -R5 ;  /* 0x000000018181b824 */ /* 0x000fe200078e0a05 */
[----:B------:R-:W-:Y:S01]  /*1fb0*/  ISETP.GE.AND P0, PT, R18, RZ, PT ;  /* 0x000000ff1200720c */ /* 0x000fe20003f06270 */
[----:B------:R-:W-:Y:S01]  /*1fc0*/  IMAD.MOV R9, RZ, RZ, -R9 ;  /* 0x000000ffff097224 */ /* 0x000fe200078e0a09 */
[----:B------:R-:W-:Y:S01]  /*1fd0*/  ISETP.GE.AND P3, PT, R14, RZ, PT ;  /* 0x000000ff0e00720c */ /* 0x000fe20003f66270 */
[----:B------:R-:W-:Y:S01]  /*1fe0*/  @!P5 IMAD.IADD R203, R203, 0x1, -R5 ;  /* 0x00000001cbcbd824 */ /* 0x000fe200078e0a05 */
[C---:B------:R-:W-:Y:S01]  /*1ff0*/  ISETP.GT.U32.AND P5, PT, R5.reuse, R129, PT ;  /* 0x000000810500720c */ /* 0x040fe20003fa4070 */
[----:B------:R-:W-:Y:S01]  /*2000*/  IMAD R128, R5, R9, R128 ;  /* 0x0000000905807224 */ /* 0x000fe200078e0280 */
[----:B------:R-:W-:Y:S01]  /*2010*/  LOP3.LUT R15, R7, 0x2e, RZ, 0xfc, !PT ;  /* 0x0000002e070f7812 */ /* 0x000fe200078efcff */
[----:B------:R-:W-:Y:S01]  /*2020*/  IMAD.HI.U32 R9, R8, R126, RZ ;  /* 0x0000007e08097227 */ /* 0x000fe200078e00ff */
[----:B------:R-:W-:-:S02]  /*2030*/  IABS R18, R17 ;  /* 0x0000001100127213 */ /* 0x000fc40000000000 */
[----:B------:R-:W-:Y:S01]  /*2040*/  IABS R207, R15 ;  /* 0x0000000f00cf7213 */ /* 0x000fe20000000000 */
[--C-:B------:R-:W-:Y:S01]  /*2050*/  @!P6 IMAD.IADD R132, R132, 0x1, -R5.reuse ;  /* 0x000000018484e824 */ /* 0x100fe200078e0a05 */
[----:B------:R-:W-:Y:S01]  /*2060*/  ISETP.GE.AND P6, PT, R13, RZ, PT ;  /* 0x000000ff0d00720c */ /* 0x000fe20003fc6270 */
[----:B------:R-:W-:Y:S01]  /*2070*/  @!P2 IMAD.IADD R133, R133, 0x1, -R5 ;  /* 0x000000018585a824 */ /* 0x000fe200078e0a05 */
[----:B------:R-:W-:Y:S01]  /*2080*/  LOP3.LUT R13, R7, 0x2c, RZ, 0xfc, !PT ;  /* 0x0000002c070d7812 */ /* 0x000fe200078efcff */
[----:B------:R-:W-:Y:S01]  /*2090*/  IMAD.MOV R9, RZ, RZ, -R9 ;  /* 0x000000ffff097224 */ /* 0x000fe200078e0a09 */
[----:B------:R-:W-:Y:S01]  /*20a0*/  ISETP.GE.AND P2, PT, R19, RZ, PT ;  /* 0x000000ff1300720c */ /* 0x000fe20003f46270 */
[----:B------:R-:W-:Y:S01]  /*20b0*/  @!P1 IMAD.MOV R132, RZ, RZ, -R132 ;  /* 0x000000ffff849224 */ /* 0x000fe200078e0a84 */
[C---:B------:R-:W-:Y:S01]  /*20c0*/  ISETP.GT.U32.AND P1, PT, R5.reuse, R203, PT ;  /* 0x000000cb0500720c */ /* 0x040fe20003f24070 */
[----:B------:R-:W-:Y:S01]  /*20d0*/  @!P4 IMAD.MOV R133, RZ, RZ, -R133 ;  /* 0x000000ffff85c224 */ /* 0x000fe200078e0a85 */
[C---:B------:R-:W-:Y:S01]  /*20e0*/  ISETP.GT.U32.AND P4, PT, R5.reuse, R128, PT ;  /* 0x000000800500720c */ /* 0x040fe20003f84070 */
[----:B------:R-:W-:Y:S01]  /*20f0*/  IMAD R126, R5, R9, R126 ;  /* 0x00000009057e7224 */ /* 0x000fe200078e027e */
[----:B------:R-:W-:Y:S01]  /*2100*/  IABS R125, R13 ;  /* 0x0000000d007d7213 */ /* 0x000fe20000000000 */
[----:B------:R-:W-:Y:S01]  /*2110*/  @!P5 IMAD.IADD R129, R129, 0x1, -R5 ;  /* 0x000000018181d824 */ /* 0x000fe200078e0a05 */
[----:B------:R-:W-:Y:S01]  /*2120*/  LOP3.LUT R19, R7, 0x52, RZ, 0xfc, !PT ;  /* 0x0000005207137812 */ /* 0x000fe200078efcff */
[----:B------:R-:W-:Y:S01]  /*2130*/  @!P0 IMAD.MOV R130, RZ, RZ, -R130 ;  /* 0x000000ffff828224 */ /* 0x000fe200078e0a82 */
[----:B------:R-:W-:Y:S01]  /*2140*/  ISETP.GT.U32.AND P5, PT, R5, R126, PT ;  /* 0x0000007e0500720c */ /* 0x000fe20003fa4070 */
[----:B------:R-:W-:Y:S01]  /*2150*/  IMAD.HI.U32 R9, R8, R125, RZ ;  /* 0x0000007d08097227 */ /* 0x000fe200078e00ff */
[----:B------:R-:W-:-:S02]  /*2160*/  ISETP.GE.AND P0, PT, R12, RZ, PT ;  /* 0x000000ff0c00720c */ /* 0x000fc40003f06270 */
[----:B------:R-:W-:Y:S01]  /*2170*/  IABS R20, R19 ;  /* 0x0000001300147213 */ /* 0x000fe20000000000 */
[----:B------:R-:W-:Y:S01]  /*2180*/  @!P1 IMAD.IADD R203, R203, 0x1, -R5 ;  /* 0x00000001cbcb9824 */ /* 0x000fe200078e0a05 */
[----:B------:R-:W-:Y:S01]  /*2190*/  ISETP.GE.AND P1, PT, R13, RZ, PT ;  /* 0x000000ff0d00720c */ /* 0x000fe20003f26270 */
[----:B------:R-:W-:Y:S01]  /*21a0*/  IMAD.MOV R14, RZ, RZ, -R9 ;  /* 0x000000ffff0e7224 */ /* 0x000fe200078e0a09 */
[----:B------:R-:W-:Y:S01]  /*21b0*/  LOP3.LUT R13, R7, 0x30, RZ, 0xfc, !PT ;  /* 0x00000030070d7812 */ /* 0x000fe200078efcff */
[----:B------:R-:W-:Y:S01]  /*21c0*/  @!P4 IMAD.IADD R128, R128, 0x1, -R5 ;  /* 0x000000018080c824 */ /* 0x000fe200078e0a05 */
[----:B------:R-:W-:Y:S01]  /*21d0*/  ISETP.GE.AND P4, PT, R15, RZ, PT ;  /* 0x000000ff0f00720c */ /* 0x000fe20003f86270 */
[C---:B------:R-:W-:Y:S01]  /*21e0*/  IMAD R125, R5.reuse, R14, R125 ;  /* 0x0000000e057d7224 */ /* 0x040fe200078e027d */
[----:B------:R-:W-:Y:S01]  /*21f0*/  IABS R124, R13 ;  /* 0x0000000d007c7213 */ /* 0x000fe20000000000 */
[----:B------:R-:W-:Y:S01]  /*2200*/  @!P5 IMAD.IADD R126, R126, 0x1, -R5 ;  /* 0x000000017e7ed824 */ /* 0x000fe200078e0a05 */
[----:B------:R-:W-:Y:S01]  /*2210*/  ISETP.GT.U32.AND P5, PT, R5, R128, PT ;  /* 0x000000800500720c */ /* 0x000fe20003fa4070 */
[----:B------:R-:W-:Y:S01]  /*2220*/  IMAD.HI.U32 R12, R8, R207, RZ ;  /* 0x000000cf080c7227 */ /* 0x000fe200078e00ff */
[----:B------:R-:W-:-:S02]  /*2230*/  LOP3.LUT R14, R7, 0x32, RZ, 0xfc, !PT ;  /* 0x00000032070e7812 */ /* 0x000fc400078efcff */
[----:B------:R-:W-:Y:S01]  /*2240*/  LOP3.LUT R15, R7, 0x34, RZ, 0xfc, !PT ;  /* 0x00000034070f7812 */ /* 0x000fe200078efcff */
[----:B------:R-:W-:Y:S01]  /*2250*/  @!P6 IMAD.MOV R203, RZ, RZ, -R203 ;  /* 0x000000ffffcbe224 */ /* 0x000fe200078e0acb */
[C---:B------:R-:W-:Y:S01]  /*2260*/  ISETP.GT.U32.AND P6, PT, R5.reuse, R125, PT ;  /* 0x0000007d0500720c */ /* 0x040fe20003fc4070 */
[----:B------:R-:W-:Y:S01]  /*2270*/  IMAD.HI.U32 R9, R8, R124, RZ ;  /* 0x0000007c08097227 */ /* 0x000fe200078e00ff */
[----:B------:R-:W-:Y:S02]  /*2280*/  IABS R122, R14 ;  /* 0x0000000e007a7213 */ /* 0x000fe40000000000 */
[----:B------:R-:W-:Y:S01]  /*2290*/  IABS R121, R15 ;  /* 0x0000000f00797213 */ /* 0x000fe20000000000 */
[----:B------:R-:W-:Y:S02]  /*22a0*/  IMAD.MOV R12, RZ, RZ, -R12 ;  /* 0x000000ffff0c7224 */ /* 0x000fe400078e0a0c */
[----:B------:R-:W-:Y:S02]  /*22b0*/  IMAD.MOV R9, RZ, RZ, -R9 ;  /* 0x000000ffff097224 */ /* 0x000fe400078e0a09 */
[----:B------:R-:W-:-:S02]  /*22c0*/  IMAD R207, R5, R12, R207 ;  /* 0x0000000c05cf7224 */ /* 0x000fc400078e02cf */
[C---:B------:R-:W-:Y:S02]  /*22d0*/  IMAD R124, R5.reuse, R9, R124 ;  /* 0x00000009057c7224 */ /* 0x040fe400078e027c */
[--C-:B------:R-:W-:Y:S01]  /*22e0*/  @!P5 IMAD.IADD R128, R128, 0x1, -R5.reuse ;  /* 0x000000018080d824 */ /* 0x100fe200078e0a05 */
[----:B------:R-:W-:Y:S01]  /*22f0*/  ISETP.GT.U32.AND P5, PT, R5, R207, PT ;  /* 0x000000cf0500720c */ /* 0x000fe20003fa4070 */
[----:B------:R-:W-:Y:S01]  /*2300*/  @!P6 IMAD.IADD R125, R125, 0x1, -R5 ;  /* 0x000000017d7de824 */ /* 0x000fe200078e0a05 */
[C---:B------:R-:W-:Y:S01]  /*2310*/  ISETP.GT.U32.AND P6, PT, R5.reuse, R124, PT ;  /* 0x0000007c0500720c */ /* 0x040fe20003fc4070 */
[----:B------:R-:W-:Y:S02]  /*2320*/  @!P3 IMAD.MOV R128, RZ, RZ, -R128 ;  /* 0x000000ffff80b224 */ /* 0x000fe400078e0a80 */
[----:B------:R-:W-:Y:S01]  /*2330*/  @!P2 IMAD.MOV R129, RZ, RZ, -R129 ;  /* 0x000000ffff81a224 */ /* 0x000fe200078e0a81 */
[C---:B------:R-:W-:Y:S01]  /*2340*/  ISETP.GT.U32.AND P3, PT, R5.reuse, R125, PT ;  /* 0x0000007d0500720c */ /* 0x040fe20003f64070 */
[----:B------:R-:W-:Y:S01]  /*2350*/  IMAD.HI.U32 R9, R8, R122, RZ ;  /* 0x0000007a08097227 */ /* 0x000fe200078e00ff */
[----:B------:R-:W-:-:S03]  /*2360*/  ISETP.GT.U32.AND P2, PT, R5, R126, PT ;  /* 0x0000007e0500720c */ /* 0x000fc60003f44070 */
[----:B------:R-:W-:-:S04]  /*2370*/  IMAD.HI.U32 R12, R8, R121, RZ ;  /* 0x00000079080c7227 */ /* 0x000fc800078e00ff */
[----:B------:R-:W-:Y:S02]  /*2380*/  IMAD.MOV R9, RZ, RZ, -R9 ;  /* 0x000000ffff097224 */ /* 0x000fe400078e0a09 */
[----:B------:R-:W-:Y:S02]  /*2390*/  IMAD.MOV R12, RZ, RZ, -R12 ;  /* 0x000000ffff0c7224 */ /* 0x000fe400078e0a0c */
[--C-:B------:R-:W-:Y:S02]  /*23a0*/  @!P5 IMAD.IADD R207, R207, 0x1, -R5.reuse ;  /* 0x00000001cfcfd824 */ /* 0x100fe400078e0a05 */
[C---:B------:R-:W-:Y:S02]  /*23b0*/  IMAD R122, R5.reuse, R9, R122 ;  /* 0x00000009057a7224 */ /* 0x040fe400078e027a */
[----:B------:R-:W-:Y:S01]  /*23c0*/  @!P6 IMAD.IADD R124, R124, 0x1, -R5 ;  /* 0x000000017c7ce824 */ /* 0x000fe200078e0a05 */
[C---:B------:R-:W-:Y:S01]  /*23d0*/  ISETP.GT.U32.AND P5, PT, R5.reuse, R207, PT ;  /* 0x000000cf0500720c */ /* 0x040fe20003fa4070 */
[----:B------:R-:W-:Y:S01]  /*23e0*/  IMAD R121, R5, R12, R121 ;  /* 0x0000000c05797224 */ /* 0x000fe200078e0279 */
[----:B------:R-:W-:Y:S01]  /*23f0*/  LOP3.LUT R12, R7, 0x38, RZ, 0xfc, !PT ;  /* 0x00000038070c7812 */ /* 0x000fe200078efcff */
[--C-:B------:R-:W-:Y:S01]  /*2400*/  @!P3 IMAD.IADD R125, R125, 0x1, -R5.reuse ;  /* 0x000000017d7db824 */ /* 0x100fe200078e0a05 */
[C---:B------:R-:W-:Y:S01]  /*2410*/  ISETP.GT.U32.AND P6, PT, R5.reuse, R124, PT ;  /* 0x0000007c0500720c */ /* 0x040fe20003fc4070 */
[----:B------:R-:W-:Y:S01]  /*2420*/  @!P2 IMAD.IADD R126, R126, 0x1, -R5 ;  /* 0x000000017e7ea824 */ /* 0x000fe200078e0a05 */
[----:B------:R-:W-:Y:S01]  /*2430*/  IABS R120, R12 ;  /* 0x0000000c00787213 */ /* 0x000fe20000000000 */
[----:B------:R-:W-:Y:S01]  /*2440*/  @!P1 IMAD.MOV R125, RZ, RZ, -R125 ;  /* 0x000000ffff7d9224 */ /* 0x000fe200078e0a7d */
[----:B------:R-:W-:Y:S01]  /*2450*/  ISETP.GT.U32.AND P3, PT, R5, R122, PT ;  /* 0x0000007a0500720c */ /* 0x000fe20003f64070 */
[----:B------:R-:W-:Y:S01]  /*2460*/  @!P0 IMAD.MOV R126, RZ, RZ, -R126 ;  /* 0x000000ffff7e8224 */ /* 0x000fe200078e0a7e */
[----:B------:R-:W-:Y:S01]  /*2470*/  ISETP.GE.AND P2, PT, R13, RZ, PT ;  /* 0x000000ff0d00720c */ /* 0x000fe20003f46270 */
[----:B------:R-:W-:Y:S01]  /*2480*/  IMAD.HI.U32 R13, R8, R211, RZ ;  /* 0x000000d3080d7227 */ /* 0x000fe200078e00ff */
[----:B------:R-:W-:-:S02]  /*2490*/  ISETP.GE.AND P0, PT, R14, RZ, PT ;  /* 0x000000ff0e00720c */ /* 0x000fc40003f06270 */
[----:B------:R-:W-:Y:S01]  /*24a0*/  ISETP.GE.AND P1, PT, R15, RZ, PT ;  /* 0x000000ff0f00720c */ /* 0x000fe20003f26270 */
[----:B------:R-:W-:Y:S01]  /*24b0*/  IMAD.HI.U32 R9, R8, R120, RZ ;  /* 0x0000007808097227 */ /* 0x000fe200078e00ff */
[----:B------:R-:W-:-:S03]  /*24c0*/  LOP3.LUT R15, R7, 0x3e, RZ, 0xfc, !PT ;  /* 0x0000003e070f7812 */ /* 0x000fc600078efcff */
[----:B------:R-:W-:Y:S01]  /*24d0*/  IMAD.MOV R14, RZ, RZ, -R13 ;  /* 0x000000ffff0e7224 */ /* 0x000fe200078e0a0d */
[----:B------:R-:W-:Y:S01]  /*24e0*/  LOP3.LUT R13, R7, 0x3a, RZ, 0xfc, !PT ;  /* 0x0000003a070d7812 */ /* 0x000fe200078efcff */
[----:B------:R-:W-:Y:S01]  /*24f0*/  IMAD.MOV R9, RZ, RZ, -R9 ;  /* 0x000000ffff097224 */ /* 0x000fe200078e0a09 */
[----:B------:R-:W-:Y:S01]  /*2500*/  IABS R215, R15 ;  /* 0x0000000f00d77213 */ /* 0x000fe20000000000 */
[----:B------:R-:W-:Y:S01]  /*2510*/  IMAD R211, R5, R14, R211 ;  /* 0x0000000e05d37224 */ /* 0x000fe200078e02d3 */
[----:B------:R-:W-:Y:S01]  /*2520*/  IABS R118, R13 ;  /* 0x0000000d00767213 */ /* 0x000fe20000000000 */
[--C-:B------:R-:W-:Y:S01]  /*2530*/  @!P5 IMAD.IADD R207, R207, 0x1, -R5.reuse ;  /* 0x00000001cfcfd824 */ /* 0x100fe200078e0a05 */
[----:B------:R-:W-:Y:S01]  /*2540*/  ISETP.GT.U32.AND P5, PT, R5, R121, PT ;  /* 0x000000790500720c */ /* 0x000fe20003fa4070 */
[--C-:B------:R-:W-:Y:S01]  /*2550*/  @!P6 IMAD.IADD R124, R124, 0x1, -R5.reuse ;  /* 0x000000017c7ce824 */ /* 0x100fe200078e0a05 */
[----:B------:R-:W-:Y:S01]  /*2560*/  LOP3.LUT R14, R7, 0x3c, RZ, 0xfc, !PT ;  /* 0x0000003c070e7812 */ /* 0x000fe200078efcff */
[----:B------:R-:W-:Y:S01]  /*2570*/  @!P3 IMAD.IADD R122, R122, 0x1, -R5 ;  /* 0x000000017a7ab824 */ /* 0x000fe200078e0a05 */
[----:B------:R-:W-:Y:S01]  /*2580*/  ISETP.GE.AND P6, PT, R16, RZ, PT ;  /* 0x000000ff1000720c */ /* 0x000fe20003fc6270 */
[C---:B------:R-:W-:Y:S01]  /*2590*/  IMAD R120, R5.reuse, R9, R120 ;  /* 0x0000000905787224 */ /* 0x040fe200078e0278 */
[----:B------:R-:W-:Y:S01]  /*25a0*/  IABS R117, R14 ;  /* 0x0000000e00757213 */ /* 0x000fe20000000000 */
[----:B------:R-:W-:Y:S01]  /*25b0*/  @!P4 IMAD.MOV R207, RZ, RZ, -R207 ;  /* 0x000000ffffcfc224 */ /* 0x000fe200078e0acf */
[C---:B------:R-:W-:Y:S01]  /*25c0*/  ISETP.GT.U32.AND P4, PT, R5.reuse, R211, PT ;  /* 0x000000d30500720c */ /* 0x040fe20003f84070 */
[----:B------:R-:W-:Y:S01]  /*25d0*/  @!P2 IMAD.MOV R124, RZ, RZ, -R124 ;  /* 0x000000ffff7ca224 */ /* 0x000fe200078e0a7c */
[C---:B------:R-:W-:Y:S01]  /*25e0*/  ISETP.GT.U32.AND P3, PT, R5.reuse, R122, PT ;  /* 0x0000007a0500720c */ /* 0x040fe20003f64070 */
[----:B------:R-:W-:Y:S01]  /*25f0*/  IMAD.HI.U32 R9, R8, R118, RZ ;  /* 0x0000007608097227 */ /* 0x000fe200078e00ff */
[----:B------:R-:W-:-:S02]  /*2600*/  ISETP.GT.U32.AND P2, PT, R5, R120, PT ;  /* 0x000000780500720c */ /* 0x000fc40003f44070 */
[----:B------:R-:W-:Y:S01]  /*2610*/  LOP3.LUT R16, R7, 0x4a, RZ, 0xfc, !PT ;  /* 0x0000004a07107812 */ /* 0x000fe200078efcff */
[----:B------:R-:W-:-:S05]  /*2620*/  @!P5 IMAD.IADD R121, R121, 0x1, -R5 ;  /* 0x000000017979d824 */ /* 0x000fca00078e0a05 */
[----:B------:R-:W-:Y:S01]  /*2630*/  ISETP.GT.U32.AND P5, PT, R5, R121, PT ;  /* 0x000000790500720c */ /* 0x000fe20003fa4070 */
[--C-:B------:R-:W-:Y:S02]  /*2640*/  @!P4 IMAD.IADD R211, R211, 0x1, -R5.reuse ;  /* 0x00000001d3d3c824 */ /* 0x100fe400078e0a05 */
[--C-:B------:R-:W-:Y:S01]  /*2650*/  @!P3 IMAD.IADD R122, R122, 0x1, -R5.reuse ;  /* 0x000000017a7ab824 */ /* 0x100fe200078e0a05 */
[----:B------:R-:W-:Y:S01]  /*2660*/  ISETP.GE.AND P3, PT, R12, RZ, PT ;  /* 0x000000ff0c00720c */ /* 0x000fe20003f66270 */
[----:B------:R-:W-:Y:S01]  /*2670*/  @!P2 IMAD.IADD R120, R120, 0x1, -R5 ;  /* 0x000000017878a824 */ /* 0x000fe200078e0a05 */
[C---:B------:R-:W-:Y:S01]  /*2680*/  ISETP.GT.U32.AND P4, PT, R5.reuse, R211, PT ;  /* 0x000000d30500720c */ /* 0x040fe20003f84070 */
[----:B------:R-:W-:Y:S01]  /*2690*/  IMAD.MOV R12, RZ, RZ, -R9 ;  /* 0x000000ffff0c7224 */ /* 0x000fe200078e0a09 */
[----:B------:R-:W-:Y:S01]  /*26a0*/  ISETP.GE.AND P2, PT, R14, RZ, PT ;  /* 0x000000ff0e00720c */ /* 0x000fe20003f46270 */
[----:B------:R-:W-:Y:S01]  /*26b0*/  @!P0 IMAD.MOV R122, RZ, RZ, -R122 ;  /* 0x000000ffff7a8224 */ /* 0x000fe200078e0a7a */
[----:B------:R-:W-:Y:S01]  /*26c0*/  ISETP.GT.U32.AND P0, PT, R5, R120, PT ;  /* 0x000000780500720c */ /* 0x000fe20003f04070 */
[----:B------:R-:W-:Y:S01]  /*26d0*/  IMAD.HI.U32 R9, R8, R117, RZ ;  /* 0x0000007508097227 */ /* 0x000fe200078e00ff */
[----:B------:R-:W-:-:S03]  /*26e0*/  LOP3.LUT R14, R7, 0x42, RZ, 0xfc, !PT ;  /* 0x00000042070e7812 */ /* 0x000fc600078efcff */
[----:B------:R-:W-:Y:S01]  /*26f0*/  IMAD R118, R5, R12, R118 ;  /* 0x0000000c05767224 */ /* 0x000fe200078e0276 */
[----:B------:R-:W-:Y:S01]  /*2700*/  IABS R139, R14 ;  /* 0x0000000e008b7213 */ /* 0x000fe20000000000 */
[----:B------:R-:W-:Y:S02]  /*2710*/  IMAD.MOV R12, RZ, RZ, -R9 ;  /* 0x000000ffff0c7224 */ /* 0x000fe400078e0a09 */
[----:B------:R-:W-:-:S04]  /*2720*/  IMAD.HI.U32 R9, R8, R215, RZ ;  /* 0x000000d708097227 */ /* 0x000fc800078e00ff */
[----:B------:R-:W-:Y:S02]  /*2730*/  IMAD R117, R5, R12, R117 ;  /* 0x0000000c05757224 */ /* 0x000fe400078e0275 */
[----:B------:R-:W-:Y:S02]  /*2740*/  IMAD.MOV R12, RZ, RZ, -R9 ;  /* 0x000000ffff0c7224 */ /* 0x000fe400078e0a09 */
[--C-:B------:R-:W-:Y:S01]  /*2750*/  @!P4 IMAD.IADD R211, R211, 0x1, -R5.reuse ;  /* 0x00000001d3d3c824 */ /* 0x100fe200078e0a05 */
[C---:B------:R-:W-:Y:S01]  /*2760*/  ISETP.GT.U32.AND P4, PT, R5.reuse, R118, PT ;  /* 0x000000760500720c */ /* 0x040fe20003f84070 */
[----:B------:R-:W-:Y:S02]  /*2770*/  @!P0 IMAD.IADD R120, R120, 0x1, -R5 ;  /* 0x0000000178788824 */ /* 0x000fe400078e0a05 */
[C---:B------:R-:W-:Y:S02]  /*2780*/  IMAD R215, R5.reuse, R12, R215 ;  /* 0x0000000c05d77224 */ /* 0x040fe400078e02d7 */
[----:B------:R-:W-:Y:S01]  /*2790*/  @!P6 IMAD.MOV R211, RZ, RZ, -R211 ;  /* 0x000000ffffd3e224 */ /* 0x000fe200078e0ad3 */
[----:B------:R-:W-:Y:S01]  /*27a0*/  ISETP.GT.U32.AND P6, PT, R5, R117, PT ;  /* 0x000000750500720c */ /* 0x000fe20003fc4070 */
[----:B------:R-:W-:Y:S01]  /*27b0*/  @!P5 IMAD.IADD R121, R121, 0x1, -R5 ;  /* 0x000000017979d824 */ /* 0x000fe200078e0a05 */
[----:B------:R-:W-:Y:S01]  /*27c0*/  ISETP.GE.AND P5, PT, R13, RZ, PT ;  /* 0x000000ff0d00720c */ /* 0x000fe20003fa6270 */
[----:B------:R-:W-:Y:S01]  /*27d0*/  @!P3 IMAD.MOV R120, RZ, RZ, -R120 ;  /* 0x000000ffff78b224 */ /* 0x000fe200078e0a78 */
[----:B------:R-:W-:Y:S01]  /*27e0*/  LOP3.LUT R13, R7, 0x40, RZ, 0xfc, !PT ;  /* 0x00000040070d7812 */ /* 0x000fe200078efcff */
[----:B------:R-:W-:Y:S01]  /*27f0*/  @!P1 IMAD.MOV R121, RZ, RZ, -R121 ;  /* 0x000000ffff799224 */ /* 0x000fe200078e0a79 */
[----:B------:R-:W-:Y:S01]  /*2800*/  ISETP.GT.U32.AND P3, PT, R5, R215, PT ;  /* 0x000000d70500720c */ /* 0x000fe20003f64070 */
[----:B------:R-:W-:Y:S01]  /*2810*/  @!P4 IMAD.IADD R118, R118, 0x1, -R5 ;  /* 0x000000017676c824 */ /* 0x000fe200078e0a05 */
[----:B------:R-:W-:-:S02]  /*2820*/  IABS R114, R13 ;  /* 0x0000000d00727213 */ /* 0x000fc40000000000 */
[----:B------:R-:W-:Y:S02]  /*2830*/  ISETP.GE.AND P0, PT, R13, RZ, PT ;  /* 0x000000ff0d00720c */ /* 0x000fe40003f06270 */
[----:B------:R-:W-:Y:S01]  /*2840*/  LOP3.LUT R13, R7, 0x44, RZ, 0xfc, !PT ;  /* 0x00000044070d7812 */ /* 0x000fe200078efcff */
[C---:B------:R-:W-:Y:S01]  /*2850*/  IMAD.HI.U32 R9, R8.reuse, R114, RZ ;  /* 0x0000007208097227 */ /* 0x040fe200078e00ff */
[----:B------:R-:W-:Y:S02]  /*2860*/  ISETP.GT.U32.AND P4, PT, R5, R118, PT ;  /* 0x000000760500720c */ /* 0x000fe40003f84070 */
[----:B------:R-:W-:Y:S01]  /*2870*/  IABS R171, R13 ;  /* 0x0000000d00ab7213 */ /* 0x000fe20000000000 */
[----:B------:R-:W-:Y:S01]  /*2880*/  @!P6 IMAD.IADD R117, R117, 0x1, -R5 ;  /* 0x000000017575e824 */ /* 0x000fe200078e0a05 */
[----:B------:R-:W-:Y:S01]  /*2890*/  ISETP.GE.AND P1, PT, R15, RZ, PT ;  /* 0x000000ff0f00720c */ /* 0x000fe20003f26270 */
[----:B------:R-:W-:Y:S01]  /*28a0*/  IMAD.MOV R12, RZ, RZ, -R9 ;  /* 0x000000ffff0c7224 */ /* 0x000fe200078e0a09 */
[----:B------:R-:W-:Y:S01]  /*28b0*/  LOP3.LUT R15, R7, 0x48, RZ, 0xfc, !PT ;  /* 0x00000048070f7812 */ /* 0x000fe200078efcff */
[----:B------:R-:W-:Y:S01]  /*28c0*/  @!P3 IMAD.IADD R215, R215, 0x1, -R5 ;  /* 0x00000001d7d7b824 */ /* 0x000fe200078e0a05 */
[----:B------:R-:W-:Y:S01]  /*28d0*/  ISETP.GT.U32.AND P6, PT, R5, R117, PT ;  /* 0x000000750500720c */ /* 0x000fe20003fc4070 */
[----:B------:R-:W-:Y:S01]  /*28e0*/  IMAD.HI.U32 R9, R8, R139, RZ ;  /* 0x0000008b08097227 */ /* 0x000fe200078e00ff */
[----:B------:R-:W-:-:S02]  /*28f0*/  IABS R116, R15 ;  /* 0x0000000f00747213 */ /* 0x000fc40000000000 */
[C---:B------:R-:W-:Y:S01]  /*2900*/  ISETP.GT.U32.AND P3, PT, R5.reuse, R215, PT ;  /* 0x000000d70500720c */ /* 0x040fe20003f64070 */
[----:B------:R-:W-:Y:S02]  /*2910*/  IMAD R114, R5, R12, R114 ;  /* 0x0000000c05727224 */ /* 0x000fe400078e0272 */
[----:B------:R-:W-:Y:S02]  /*2920*/  IMAD.MOV R12, RZ, RZ, -R9 ;  /* 0x000000ffff0c7224 */ /* 0x000fe400078e0a09 */
[----:B------:R-:W-:-:S04]  /*2930*/  IMAD.HI.U32 R9, R8, R171, RZ ;  /* 0x000000ab08097227 */ /* 0x000fc800078e00ff */
[----:B------:R-:W-:Y:S02]  /*2940*/  IMAD R139, R5, R12, R139 ;  /* 0x0000000c058b7224 */ /* 0x000fe400078e028b */
[----:B------:R-:W-:Y:S02]  /*2950*/  IMAD.MOV R12, RZ, RZ, -R9 ;  /* 0x000000ffff0c7224 */ /* 0x000fe400078e0a09 */
[----:B------:R-:W-:Y:S01]  /*2960*/  @!P6 IMAD.IADD R117, R117, 0x1, -R5 ;  /* 0x000000017575e824 */ /* 0x000fe200078e0a05 */
[C---:B------:R-:W-:Y:S01]  /*2970*/  ISETP.GT.U32.AND P6, PT, R5.reuse, R114, PT ;  /* 0x000000720500720c */ /* 0x040fe20003fc4070 */
[----:B------:R-:W-:Y:S02]  /*2980*/  IMAD R171, R5, R12, R171 ;  /* 0x0000000c05ab7224 */ /* 0x000fe400078e02ab */
[----:B------:R-:W-:Y:S02]  /*2990*/  @!P3 IMAD.IADD R215, R215, 0x1, -R5 ;  /* 0x00000001d7d7b824 */ /* 0x000fe400078e0a05 */
[----:B------:R-:W-:Y:S01]  /*29a0*/  @!P2 IMAD.MOV R117, RZ, RZ, -R117 ;  /* 0x000000ffff75a224 */ /* 0x000fe200078e0a75 */
[C---:B------:R-:W-:Y:S01]  /*29b0*/  ISETP.GT.U32.AND P3, PT, R5.reuse, R171, PT ;  /* 0x000000ab0500720c */ /* 0x040fe20003f64070 */
[----:B------:R-:W-:Y:S01]  /*29c0*/  @!P4 IMAD.IADD R118, R118, 0x1, -R5 ;  /* 0x000000017676c824 */ /* 0x000fe200078e0a05 */
[----:B------:R-:W-:Y:S01]  /*29d0*/  ISETP.GT.U32.AND P2, PT, R5, R139, PT ;  /* 0x0000008b0500720c */ /* 0x000fe20003f44070 */
[----:B------:R-:W-:Y:S01]  /*29e0*/  IMAD.HI.U32 R12, R8, R116, RZ ;  /* 0x00000074080c7227 */ /* 0x000fe200078e00ff */
[----:B------:R-:W-:-:S02]  /*29f0*/  ISETP.GE.AND P4, PT, R14, RZ, PT ;  /* 0x000000ff0e00720c */ /* 0x000fc40003f86270 */
[----:B------:R-:W-:Y:S01]  /*2a00*/  LOP3.LUT R14, R7, 0x46, RZ, 0xfc, !PT ;  /* 0x00000046070e7812 */ /* 0x000fe200078efcff */
[----:B------:R-:W-:Y:S01]  /*2a10*/  @!P5 IMAD.MOV R118, RZ, RZ, -R118 ;  /* 0x000000ffff76d224 */ /* 0x000fe200078e0a76 */
[----:B------:R-:W-:Y:S01]  /*2a20*/  ISETP.GE.AND P5, PT, R13, RZ, PT ;  /* 0x000000ff0d00720c */ /* 0x000fe20003fa6270 */
[----:B------:R-:W-:Y:S01]  /*2a30*/  @!P1 IMAD.MOV R215, RZ, RZ, -R215 ;  /* 0x000000ffffd79224 */ /* 0x000fe200078e0ad7 */
[----:B------:R-:W-:Y:S01]  /*2a40*/  IABS R219, R14 ;  /* 0x0000000e00db7213 */ /* 0x000fe20000000000 */
[----:B------:R-:W-:Y:S01]  /*2a50*/  IMAD.MOV R12, RZ, RZ, -R12 ;  /* 0x000000ffff0c7224 */ /* 0x000fe200078e0a0c */
[----:B------:R-:W-:Y:S01]  /*2a60*/  IABS R13, R16 ;  /* 0x00000010000d7213 */ /* 0x000fe20000000000 */
[--C-:B------:R-:W-:Y:S01]  /*2a70*/  @!P3 IMAD.IADD R171, R171, 0x1, -R5.reuse ;  /* 0x00000001ababb824 */ /* 0x100fe200078e0a05 */
[----:B------:R-:W-:Y:S01]  /*2a80*/  ISETP.GE.AND P1, PT, R14, RZ, PT ;  /* 0x000000ff0e00720c */ /* 0x000fe20003f26270 */
[----:B------:R-:W-:Y:S02]  /*2a90*/  @!P2 IMAD.IADD R139, R139, 0x1, -R5 ;  /* 0x000000018b8ba824 */ /* 0x000fe400078e0a05 */
[----:B------:R-:W-:Y:S01]  /*2aa0*/  IMAD.HI.U32 R9, R8, R219, RZ ;  /* 0x000000db08097227 */ /* 0x000fe200078e00ff */
[----:B------:R-:W-:-:S02]  /*2ab0*/  ISETP.GT.U32.AND P3, PT, R5, R171, PT ;  /* 0x000000ab0500720c */ /* 0x000fc40003f64070 */
[----:B------:R-:W-:Y:S01]  /*2ac0*/  ISETP.GT.U32.AND P2, PT, R5, R139, PT ;  /* 0x0000008b0500720c */ /* 0x000fe20003f44070 */
[----:B------:R-:W-:Y:S02]  /*2ad0*/  IMAD.MOV R14, RZ, RZ, -R9 ;  /* 0x000000ffff0e7224 */ /* 0x000fe400078e0a09 */
[----:B------:R-:W-:-:S04]  /*2ae0*/  IMAD.HI.U32 R9, R8, R13, RZ ;  /* 0x0000000d08097227 */ /* 0x000fc800078e00ff */
[----:B------:R-:W-:Y:S02]  /*2af0*/  IMAD R116, R5, R12, R116 ;  /* 0x0000000c05747224 */ /* 0x000fe400078e0274 */
[----:B------:R-:W-:Y:S01]  /*2b00*/  IMAD.MOV R12, RZ, RZ, -R9 ;  /* 0x000000ffff0c7224 */ /* 0x000fe200078e0a09 */
[----:B------:R-:W-:Y:S01]  /*2b10*/  LOP3.LUT R9, R7, 0x4c, RZ, 0xfc, !PT ;  /* 0x0000004c07097812 */ /* 0x000fe200078efcff */
[----:B------:R-:W-:Y:S02]  /*2b20*/  @!P3 IMAD.IADD R171, R171, 0x1, -R5 ;  /* 0x00000001ababb824 */ /* 0x000fe400078e0a05 */
[----:B------:R-:W-:Y:S01]  /*2b30*/  IMAD R12, R5, R12, R13 ;  /* 0x0000000c050c7224 */ /* 0x000fe200078e020d */
[----:B------:R-:W-:Y:S01]  /*2b40*/  ISETP.GE.AND P3, PT, R9, RZ, PT ;  /* 0x000000ff0900720c */ /* 0x000fe20003f66270 */
[----:B------:R-:W-:Y:S02]  /*2b50*/  @!P2 IMAD.IADD R139, R139, 0x1, -R5 ;  /* 0x000000018b8ba824 */ /* 0x000fe400078e0a05 */
[----:B------:R-:W-:Y:S01]  /*2b60*/  @!P5 IMAD.MOV R171, RZ, RZ, -R171 ;  /* 0x000000ffffabd224 */ /* 0x000fe200078e0aab */
[C---:B------:R-:W-:Y:S01]  /*2b70*/  ISETP.GT.U32.AND P5, PT, R5.reuse, R12, PT ;  /* 0x0000000c0500720c */ /* 0x040fe20003fa4070 */
[----:B------:R-:W-:Y:S01]  /*2b80*/  @!P4 IMAD.MOV R139, RZ, RZ, -R139 ;  /* 0x000000ffff8bc224 */ /* 0x000fe200078e0a8b */
[----:B------:R-:W-:Y:S01]  /*2b90*/  ISETP.GT.U32.AND P4, PT, R5, R116, PT ;  /* 0x000000740500720c */ /* 0x000fe20003f84070 */
[----:B------:R-:W-:-:S02]  /*2ba0*/  @!P6 IMAD.IADD R114, R114, 0x1, -R5 ;  /* 0x000000017272e824 */ /* 0x000fc400078e0a05 */
[C---:B------:R-:W-:Y:S01]  /*2bb0*/  IMAD R219, R5.reuse, R14, R219 ;  /* 0x0000000e05db7224 */ /* 0x040fe200078e02db */
[----:B------:R-:W-:Y:S02]  /*2bc0*/  IABS R14, R9 ;  /* 0x00000009000e7213 */ /* 0x000fe40000000000 */
[C---:B------:R-:W-:Y:S02]  /*2bd0*/  ISETP.GT.U32.AND P6, PT, R5.reuse, R114, PT ;  /* 0x000000720500720c */ /* 0x040fe40003fc4070 */
[----:B------:R-:W-:Y:S01]  /*2be0*/  ISETP.GT.U32.AND P2, PT, R5, R219, PT ;  /* 0x000000db0500720c */ /* 0x000fe20003f44070 */
[----:B------:R-:W-:-:S04]  /*2bf0*/  IMAD.HI.U32 R9, R8, R14, RZ ;  /* 0x0000000e08097227 */ /* 0x000fc800078e00ff */
[----:B------:R-:W-:Y:S02]  /*2c00*/  @!P5 IMAD.IADD R12, R12, 0x1, -R5 ;  /* 0x000000010c0cd824 */ /* 0x000fe400078e0a05 */
[----:B------:R-:W-:Y:S02]  /*2c10*/  IMAD.MOV R9, RZ, RZ, -R9 ;  /* 0x000000ffff097224 */ /* 0x000fe400078e0a09 */
[----:B------:R-:W-:Y:S01]  /*2c20*/  @!P4 IMAD.IADD R116, R116, 0x1, -R5 ;  /* 0x000000017474c824 */ /* 0x000fe200078e0a05 */
[C---:B------:R-:W-:Y:S01]  /*2c30*/  ISETP.GT.U32.AND P5, PT, R5.reuse, R12, PT ;  /* 0x0000000c0500720c */ /* 0x040fe20003fa4070 */
[C---:B------:R-:W-:Y:S02]  /*2c40*/  IMAD R14, R5.reuse, R9, R14 ;  /* 0x00000009050e7224 */ /* 0x040fe400078e020e */
[----:B------:R-:W-:Y:S01]  /*2c50*/  IMAD.HI.U32 R9, R8, R18, RZ ;  /* 0x0000001208097227 */ /* 0x000fe200078e00ff */
[----:B------:R-:W-:-:S03]  /*2c60*/  ISETP.GT.U32.AND P4, PT, R5, R116, PT ;  /* 0x000000740500720c */ /* 0x000fc60003f84070 */
[--C-:B------:R-:W-:Y:S01]  /*2c70*/  @!P6 IMAD.IADD R114, R114, 0x1, -R5.reuse ;  /* 0x000000017272e824 */ /* 0x100fe200078e0a05 */
[----:B------:R-:W-:Y:S01]  /*2c80*/  ISETP.GE.AND P6, PT, R15, RZ, PT ;  /* 0x000000ff0f00720c */ /* 0x000fe20003fc6270 */
[----:B------:R-:W-:Y:S01]  /*2c90*/  @!P2 IMAD.IADD R219, R219, 0x1, -R5 ;  /* 0x00000001dbdba824 */ /* 0x000fe200078e0a05 */
[----:B------:R-:W-:Y:S01]  /*2ca0*/  LOP3.LUT R15, R7, 0x4e, RZ, 0xfc, !PT ;  /* 0x0000004e070f7812 */ /* 0x000fe200078efcff */
[----:B------:R-:W-:Y:S02]  /*2cb0*/  IMAD.MOV R9, RZ, RZ, -R9 ;  /* 0x000000ffff097224 */ /* 0x000fe400078e0a09 */
[----:B------:R-:W-:Y:S01]  /*2cc0*/  @!P0 IMAD.MOV R114, RZ, RZ, -R114 ;  /* 0x000000ffff728224 */ /* 0x000fe200078e0a72 */
[----:B------:R-:W-:Y:S01]  /*2cd0*/  ISETP.GE.AND P0, PT, R16, RZ, PT ;  /* 0x000000ff1000720c */ /* 0x000fe20003f06270 */
[C---:B------:R-:W-:Y:S01]  /*2ce0*/  IMAD R18, R5.reuse, R9, R18 ;  /* 0x0000000905127224 */ /* 0x040fe200078e0212 */
[C---:B------:R-:W-:Y:S01]  /*2cf0*/  ISETP.GT.U32.AND P2, PT, R5.reuse, R219, PT ;  /* 0x000000db0500720c */ /* 0x040fe20003f44070 */
[--C-:B------:R-:W-:Y:S01]  /*2d00*/  @!P5 IMAD.IADD R12, R12, 0x1, -R5.reuse ;  /* 0x000000010c0cd824 */ /* 0x100fe200078e0a05 */
[----:B------:R-:W-:Y:S01]  /*2d10*/  IABS R16, R15 ;  /* 0x0000000f00107213 */ /* 0x000fe20000000000 */
[----:B------:R-:W-:Y:S01]  /*2d20*/  @!P4 IMAD.IADD R116, R116, 0x1, -R5 ;  /* 0x000000017474c824 */ /* 0x000fe200078e0a05 */
[----:B------:R-:W-:-:S02]  /*2d30*/  ISETP.GT.U32.AND P5, PT, R5, R18, PT ;  /* 0x000000120500720c */ /* 0x000fc40003fa4070 */
[----:B------:R-:W-:Y:S01]  /*2d40*/  ISETP.GT.U32.AND P4, PT, R5, R14, PT ;  /* 0x0000000e0500720c */ /* 0x000fe20003f84070 */
[----:B------:R-:W-:-:S04]  /*2d50*/  IMAD.HI.U32 R13, R8, R16, RZ ;  /* 0x00000010080d7227 */ /* 0x000fc800078e00ff */
[----:B------:R-:W-:Y:S02]  /*2d60*/  IMAD.MOV R13, RZ, RZ, -R13 ;  /* 0x000000ffff0d7224 */ /* 0x000fe400078e0a0d */
[----:B------:R-:W-:Y:S01]  /*2d70*/  @!P2 IMAD.IADD R219, R219, 0x1, -R5 ;  /* 0x00000001dbdba824 */ /* 0x000fe200078e0a05 */
[----:B------:R-:W-:Y:S01]  /*2d80*/  ISETP.GE.AND P2, PT, R15, RZ, PT ;  /* 0x000000ff0f00720c */ /* 0x000fe20003f46270 */
[----:B------:R-:W-:Y:S01]  /*2d90*/  IMAD R16, R5, R13, R16 ;  /* 0x0000000d05107224 */ /* 0x000fe200078e0210 */
[----:B------:R-:W-:Y:S01]  /*2da0*/  LOP3.LUT R15, R7, 0x54, RZ, 0xfc, !PT ;  /* 0x00000054070f7812 */ /* 0x000fe200078efcff */
[----:B------:R-:W-:Y:S02]  /*2db0*/  @!P1 IMAD.MOV R219, RZ, RZ, -R219 ;  /* 0x000000ffffdb9224 */ /* 0x000fe400078e0adb */
[--C-:B------:R-:W-:Y:S01]  /*2dc0*/  @!P5 IMAD.IADD R18, R18, 0x1, -R5.reuse ;  /* 0x000000011212d824 */ /* 0x100fe200078e0a05 */
[C---:B------:R-:W-:Y:S01]  /*2dd0*/  ISETP.GT.U32.AND P1, PT, R5.reuse, R16, PT ;  /* 0x000000100500720c */ /* 0x040fe20003f24070 */
[----:B------:R-:W-:Y:S01]  /*2de0*/  @!P4 IMAD.IADD R14, R14, 0x1, -R5 ;  /* 0x000000010e0ec824 */ /* 0x000fe200078e0a05 */
[----:B------:R-:W-:Y:S01]  /*2df0*/  IABS R22, R15 ;  /* 0x0000000f00167213 */ /* 0x000fe20000000000 */
[----:B------:R-:W-:Y:S01]  /*2e00*/  IMAD.HI.U32 R13, R8, R20, RZ ;  /* 0x00000014080d7227 */ /* 0x000fe200078e00ff */
[----:B------:R-:W-:-:S02]  /*2e10*/  ISETP.GT.U32.AND P5, PT, R5, R18, PT ;  /* 0x000000120500720c */ /* 0x000fc40003fa4070 */
[----:B------:R-:W-:Y:S01]  /*2e20*/  ISETP.GT.U32.AND P4, PT, R5, R14, PT ;  /* 0x0000000e0500720c */ /* 0x000fe20003f84070 */
[----:B------:R-:W-:-:S04]  /*2e30*/  IMAD.HI.U32 R9, R8, R22, RZ ;  /* 0x0000001608097227 */ /* 0x000fc800078e00ff */
[----:B------:R-:W-:Y:S02]  /*2e40*/  IMAD.MOV R9, RZ, RZ, -R9 ;  /* 0x000000ffff097224 */ /* 0x000fe400078e0a09 */
[----:B------:R-:W-:Y:S02]  /*2e50*/  IMAD.MOV R13, RZ, RZ, -R13 ;  /* 0x000000ffff0d7224 */ /* 0x000fe400078e0a0d */
[--C-:B------:R-:W-:Y:S02]  /*2e60*/  @!P1 IMAD.IADD R16, R16, 0x1, -R5.reuse ;  /* 0x0000000110109824 */ /* 0x100fe400078e0a05 */
[----:B------:R-:W-:Y:S01]  /*2e70*/  IMAD R22, R5, R9, R22 ;  /* 0x0000000905167224 */ /* 0x000fe200078e0216 */
[----:B------:R-:W-:Y:S01]  /*2e80*/  LOP3.LUT R9, R7, 0x58, RZ, 0xfc, !PT ;  /* 0x0000005807097812 */ /* 0x000fe200078efcff */
[C---:B------:R-:W-:Y:S01]  /*2e90*/  IMAD R20, R5.reuse, R13, R20 ;  /* 0x0000000d05147224 */ /* 0x040fe200078e0214 */
[C---:B------:R-:W-:Y:S01]  /*2ea0*/  ISETP.GT.U32.AND P1, PT, R5.reuse, R16, PT ;  /* 0x000000100500720c */ /* 0x040fe20003f24070 */
[--C-:B------:R-:W-:Y:S01]  /*2eb0*/  @!P5 IMAD.IADD R18, R18, 0x1, -R5.reuse ;  /* 0x000000011212d824 */ /* 0x100fe200078e0a05 */
[C---:B------:R-:W-:Y:S01]  /*2ec0*/  ISETP.GT.U32.AND P5, PT, R5.reuse, R22, PT ;  /* 0x000000160500720c */ /* 0x040fe20003fa4070 */
[----:B------:R-:W-:Y:S01]  /*2ed0*/  @!P4 IMAD.IADD R14, R14, 0x1, -R5 ;  /* 0x000000010e0ec824 */ /* 0x000fe200078e0a05 */
[----:B------:R-:W-:Y:S01]  /*2ee0*/  ISETP.GT.U32.AND P4, PT, R5, R20, PT ;  /* 0x000000140500720c */ /* 0x000fe20003f84070 */
[----:B------:R-:W-:Y:S01]  /*2ef0*/  @!P6 IMAD.MOV R116, RZ, RZ, -R116 ;  /* 0x000000ffff74e224 */ /* 0x000fe200078e0a74 */
[----:B------:R-:W-:Y:S01]  /*2f00*/  IABS R26, R9 ;  /* 0x00000009001a7213 */ /* 0x000fe20000000000 */
[----:B------:R-:W-:Y:S01]  /*2f10*/  @!P0 IMAD.MOV R12, RZ, RZ, -R12 ;  /* 0x000000ffff0c8224 */ /* 0x000fe200078e0a0c */
[----:B------:R-:W-:Y:S01]  /*2f20*/  ISETP.GE.AND P6, PT, R17, RZ, PT ;  /* 0x000000ff1100720c */ /* 0x000fe20003fc6270 */
[----:B------:R-:W-:Y:S01]  /*2f30*/  @!P3 IMAD.MOV R14, RZ, RZ, -R14 ;  /* 0x000000ffff0eb224 */ /* 0x000fe200078e0a0e */
[----:B------:R-:W-:-:S02]  /*2f40*/  LOP3.LUT R17, R7, 0x56, RZ, 0xfc, !PT ;  /* 0x0000005607117812 */ /* 0x000fc400078efcff */
[----:B------:R-:W-:Y:S01]  /*2f50*/  ISETP.GE.AND P0, PT, R19, RZ, PT ;  /* 0x000000ff1300720c */ /* 0x000fe20003f06270 */
[--C-:B------:R-:W-:Y:S01]  /*2f60*/  @!P1 IMAD.IADD R16, R16, 0x1, -R5.reuse ;  /* 0x0000000110109824 */ /* 0x100fe200078e0a05 */
[----:B------:R-:W-:Y:S01]  /*2f70*/  IABS R24, R17 ;  /* 0x0000001100187213 */ /* 0x000fe20000000000 */
[--C-:B------:R-:W-:Y:S01]  /*2f80*/  @!P5 IMAD.IADD R22, R22, 0x1, -R5.reuse ;  /* 0x000000011616d824 */ /* 0x100fe200078e0a05 */
[----:B------:R-:W-:Y:S01]  /*2f90*/  LOP3.LUT R19, R7, 0x5e, RZ, 0xfc, !PT ;  /* 0x0000005e07137812 */ /* 0x000fe200078efcff */
[----:B------:R-:W-:Y:S01]  /*2fa0*/  @!P4 IMAD.IADD R20, R20, 0x1, -R5 ;  /* 0x000000011414c824 */ /* 0x000fe200078e0a05 */
[----:B------:R-:W-:Y:S01]  /*2fb0*/  ISETP.GE.AND P3, PT, R15, RZ, PT ;  /* 0x000000ff0f00720c */ /* 0x000fe20003f66270 */
[----:B------:R-:W-:Y:S01]  /*2fc0*/  @!P2 IMAD.MOV R16, RZ, RZ, -R16 ;  /* 0x000000ffff10a224 */ /* 0x000fe200078e0a10 */
[----:B------:R-:W-:Y:S01]  /*2fd0*/  ISETP.GE.AND P2, PT, R9, RZ, PT ;  /* 0x000000ff0900720c */ /* 0x000fe20003f46270 */
[----:B------:R-:W-:Y:S01]  /*2fe0*/  IMAD.HI.U32 R9, R8, R26, RZ ;  /* 0x0000001a08097227 */ /* 0x000fe200078e00ff */
[----:B------:R-:W-:-:S02]  /*2ff0*/  ISETP.GT.U32.AND P5, PT, R5, R22, PT ;  /* 0x000000160500720c */ /* 0x000fc40003fa4070 */
[----:B------:R-:W-:Y:S01]  /*3000*/  ISETP.GT.U32.AND P4, PT, R5, R20, PT ;  /* 0x000000140500720c */ /* 0x000fe20003f84070 */
[----:B------:R-:W-:Y:S01]  /*3010*/  IMAD.MOV R9, RZ, RZ, -R9 ;  /* 0x000000ffff097224 */ /* 0x000fe200078e0a09 */
[----:B------:R-:W-:Y:S01]  /*3020*/  LOP3.LUT R15, R7, 0x5c, RZ, 0xfc, !PT ;  /* 0x0000005c070f7812 */ /* 0x000fe200078efcff */
[----:B------:R-:W-:Y:S01]  /*3030*/  IMAD.HI.U32 R13, R8, R24, RZ ;  /* 0x00000018080d7227 */ /* 0x000fe200078e00ff */
[----:B------:R-:W-:Y:S02]  /*3040*/  IABS R32, R19 ;  /* 0x0000001300207213 */ /* 0x000fe40000000000 */
[----:B------:R-:W-:Y:S01]  /*3050*/  IABS R30, R15 ;  /* 0x0000000f001e7213 */ /* 0x000fe20000000000 */
[----:B------:R-:W-:Y:S01]  /*3060*/  IMAD R26, R5, R9, R26 ;  /* 0x00000009051a7224 */ /* 0x000fe200078e021a */
[----:B------:R-:W-:Y:S01]  /*3070*/  ISETP.GE.AND P1, PT, R17, RZ, PT ;  /* 0x000000ff1100720c */ /* 0x000fe20003f26270 */
[----:B------:R-:W-:Y:S02]  /*3080*/  IMAD.MOV R13, RZ, RZ, -R13 ;  /* 0x000000ffff0d7224 */ /* 0x000fe400078e0a0d */
[--C-:B------:R-:W-:Y:S01]  /*3090*/  @!P5 IMAD.IADD R22, R22, 0x1, -R5.reuse ;  /* 0x000000011616d824 */ /* 0x100fe200078e0a05 */
[C---:B------:R-:W-:Y:S01]  /*30a0*/  ISETP.GT.U32.AND P5, PT, R5.reuse, R26, PT ;  /* 0x0000001a0500720c */ /* 0x040fe20003fa4070 */
[----:B------:R-:W-:Y:S01]  /*30b0*/  IMAD R24, R5, R13, R24 ;  /* 0x0000000d05187224 */ /* 0x000fe200078e0218 */
[----:B------:R-:W-:Y:S01]  /*30c0*/  LOP3.LUT R13, R7, 0x5a, RZ, 0xfc, !PT ;  /* 0x0000005a070d7812 */ /* 0x000fe200078efcff */
[----:B------:R-:W-:Y:S01]  /*30d0*/  @!P4 IMAD.IADD R20, R20, 0x1, -R5 ;  /* 0x000000011414c824 */ /* 0x000fe200078e0a05 */
[----:B------:R-:W-:Y:S01]  /*30e0*/  ISETP.GE.AND P4, PT, R15, RZ, PT ;  /* 0x000000ff0f00720c */ /* 0x000fe20003f86270 */
[----:B------:R-:W-:Y:S01]  /*30f0*/  IMAD.HI.U32 R15, R8, R32, RZ ;  /* 0x00000020080f7227 */ /* 0x000fe200078e00ff */
[----:B------:R-:W-:-:S03]  /*3100*/  IABS R28, R13 ;  /* 0x0000000d001c7213 */ /* 0x000fc60000000000 */
[----:B------:R-:W-:Y:S01]  /*3110*/  @!P0 IMAD.MOV R20, RZ, RZ, -R20 ;  /* 0x000000ffff148224 */ /* 0x000fe200078e0a14 */
[----:B------:R-:W-:Y:S01]  /*3120*/  ISETP.GT.U32.AND P0, PT, R5, R24, PT ;  /* 0x000000180500720c */ /* 0x000fe20003f04070 */
[----:B------:R-:W-:Y:S02]  /*3130*/  IMAD.MOV R15, RZ, RZ, -R15 ;  /* 0x000000ffff0f7224 */ /* 0x000fe400078e0a0f */
[----:B------:R-:W-:Y:S02]  /*3140*/  @!P5 IMAD.IADD R26, R26, 0x1, -R5 ;  /* 0x000000011a1ad824 */ /* 0x000fe400078e0a05 */
[----:B------:R-:W-:-:S03]  /*3150*/  IMAD.HI.U32 R9, R8, R28, RZ ;  /* 0x0000001c08097227 */ /* 0x000fc600078e00ff */
[C---:B------:R-:W-:Y:S01]  /*3160*/  ISETP.GT.U32.AND P5, PT, R5.reuse, R26, PT ;  /* 0x0000001a0500720c */ /* 0x040fe20003fa4070 */
[----:B------:R-:W-:Y:S02]  /*3170*/  IMAD R32, R5, R15, R32 ;  /* 0x0000000f05207224 */ /* 0x000fe400078e0220 */
[----:B------:R-:W-:Y:S02]  /*3180*/  IMAD.MOV R9, RZ, RZ, -R9 ;  /* 0x000000ffff097224 */ /* 0x000fe400078e0a09 */
[----:B------:R-:W-:Y:S02]  /*3190*/  @!P0 IMAD.IADD R24, R24, 0x1, -R5 ;  /* 0x0000000118188824 */ /* 0x000fe400078e0a05 */
[----:B------:R-:W-:Y:S01]  /*31a0*/  @!P6 IMAD.MOV R18, RZ, RZ, -R18 ;  /* 0x000000ffff12e224 */ /* 0x000fe200078e0a12 */
[----:B------:R-:W-:Y:S01]  /*31b0*/  ISETP.GE.AND P6, PT, R13, RZ, PT ;  /* 0x000000ff0d00720c */ /* 0x000fe20003fc6270 */
[C---:B------:R-:W-:Y:S01]  /*31c0*/  IMAD R28, R5.reuse, R9, R28 ;  /* 0x00000009051c7224 */ /* 0x040fe200078e021c */
[----:B------:R-:W-:Y:S01]  /*31d0*/  ISETP.GT.U32.AND P0, PT, R5, R24, PT ;  /* 0x000000180500720c */ /* 0x000fe20003f04070 */
[----:B------:R-:W-:-:S04]  /*31e0*/  IMAD.HI.U32 R13, R8, R30, RZ ;  /* 0x0000001e080d7227 */ /* 0x000fc800078e00ff */
[----:B------:R-:W-:Y:S01]  /*31f0*/  @!P5 IMAD.IADD R26, R26, 0x1, -R5 ;  /* 0x000000011a1ad824 */ /* 0x000fe200078e0a05 */
[----:B------:R-:W-:Y:S01]  /*3200*/  ISETP.GT.U32.AND P5, PT, R5, R32, PT ;  /* 0x000000200500720c */ /* 0x000fe20003fa4070 */
[----:B------:R-:W-:Y:S02]  /*3210*/  IMAD.MOV R13, RZ, RZ, -R13 ;  /* 0x000000ffff0d7224 */ /* 0x000fe400078e0a0d */
[----:B------:R-:W-:Y:S01]  /*3220*/  @!P3 IMAD.MOV R22, RZ, RZ, -R22 ;  /* 0x000000ffff16b224 */ /* 0x000fe200078e0a16 */
[----:B------:R-:W-:Y:S01]  /*3230*/  ISETP.GE.AND P3, PT, R19, RZ, PT ;  /* 0x000000ff1300720c */ /* 0x000fe20003f66270 */
[----:B------:R-:W-:Y:S01]  /*3240*/  IMAD R30, R5, R13, R30 ;  /* 0x0000000d051e7224 */ /* 0x000fe200078e021e */
[----:B------:R-:W-:Y:S01]  /*3250*/  LOP3.LUT R19, R7, 0x64, RZ, 0xfc, !PT ;  /* 0x0000006407137812 */ /* 0x000fe200078efcff */
[----:B------:R-:W-:Y:S01]  /*3260*/  @!P0 IMAD.IADD R24, R24, 0x1, -R5 ;  /* 0x0000000118188824 */ /* 0x000fe200078e0a05 */
[----:B------:R-:W-:Y:S01]  /*3270*/  ISETP.GT.U32.AND P0, PT, R5, R28, PT ;  /* 0x0000001c0500720c */ /* 0x000fe20003f04070 */
[----:B------:R-:W-:Y:S01]  /*3280*/  IMAD.HI.U32 R17, R8, R34, RZ ;  /* 0x0000002208117227 */ /* 0x000fe200078e00ff */
[----:B------:R-:W-:-:S03]  /*3290*/  IABS R38, R19 ;  /* 0x0000001300267213 */ /* 0x000fc60000000000 */
[----:B------:R-:W-:Y:S02]  /*32a0*/  @!P5 IMAD.IADD R32, R32, 0x1, -R5 ;  /* 0x000000012020d824 */ /* 0x000fe400078e0a05 */
[----:B------:R-:W-:Y:S01]  /*32b0*/  @!P1 IMAD.MOV R24, RZ, RZ, -R24 ;  /* 0x000000ffff189224 */ /* 0x000fe200078e0a18 */
[C---:B------:R-:W-:Y:S01]  /*32c0*/  ISETP.GT.U32.AND P1, PT, R5.reuse, R30, PT ;  /* 0x0000001e0500720c */ /* 0x040fe20003f24070 */
[----:B------:R-:W-:Y:S01]  /*32d0*/  IMAD.HI.U32 R13, R8, R38, RZ ;  /* 0x00000026080d7227 */ /* 0x000fe200078e00ff */
[----:B------:R-:W-:-:S03]  /*32e0*/  ISETP.GT.U32.AND P5, PT, R5, R32, PT ;  /* 0x000000200500720c */ /* 0x000fc60003fa4070 */
[----:B------:R-:W-:Y:S02]  /*32f0*/  @!P0 IMAD.IADD R28, R28, 0x1, -R5 ;  /* 0x000000011c1c8824 */ /* 0x000fe400078e0a05 */
[----:B------:R-:W-:Y:S02]  /*3300*/  IMAD.MOV R17, RZ, RZ, -R17 ;  /* 0x000000ffff117224 */ /* 0x000fe400078e0a11 */
[----:B------:R-:W-:Y:S01]  /*3310*/  IMAD.MOV R13, RZ, RZ, -R13 ;  /* 0x000000ffff0d7224 */ /* 0x000fe200078e0a0d */
[C---:B------:R-:W-:Y:S01]  /*3320*/  ISETP.GT.U32.AND P0, PT, R5.reuse, R28, PT ;  /* 0x0000001c0500720c */ /* 0x040fe20003f04070 */
[----:B------:R-:W-:Y:S01]  /*3330*/  IMAD R34, R5, R17, R34 ;  /* 0x0000001105227224 */ /* 0x000fe200078e0222 */
[----:B------:R-:W-:Y:S01]  /*3340*/  LOP3.LUT R17, R7, 0x62, RZ, 0xfc, !PT ;  /* 0x0000006207117812 */ /* 0x000fe200078efcff */
[C---:B------:R-:W-:Y:S02]  /*3350*/  IMAD R38, R5.reuse, R13, R38 ;  /* 0x0000000d05267224 */ /* 0x040fe400078e0226 */
[--C-:B------:R-:W-:Y:S01]  /*3360*/  @!P1 IMAD.IADD R30, R30, 0x1, -R5.reuse ;  /* 0x000000011e1e9824 */ /* 0x100fe200078e0a05 */
[----:B------:R-:W-:Y:S01]  /*3370*/  IABS R36, R17 ;  /* 0x0000001100247213 */ /* 0x000fe20000000000 */
[----:B------:R-:W-:Y:S01]  /*3380*/  @!P5 IMAD.IADD R32, R32, 0x1, -R5 ;  /* 0x000000012020d824 */ /* 0x000fe200078e0a05 */
[C---:B------:R-:W-:Y:S01]  /*3390*/  ISETP.GT.U32.AND P5, PT, R5.reuse, R38, PT ;  /* 0x000000260500720c */ /* 0x040fe20003fa4070 */
[----:B------:R-:W-:Y:S01]  /*33a0*/  IMAD.HI.U32 R13, R8, R44, RZ ;  /* 0x0000002c080d7227 */ /* 0x000fe200078e00ff */
[----:B------:R-:W-:-:S03]  /*33b0*/  ISETP.GT.U32.AND P1, PT, R5, R30, PT ;  /* 0x0000001e0500720c */ /* 0x000fc60003f24070 */
[----:B------:R-:W-:-:S04]  /*33c0*/  IMAD.HI.U32 R9, R8, R36, RZ ;  /* 0x0000002408097227 */ /* 0x000fc800078e00ff */
[----:B------:R-:W-:Y:S01]  /*33d0*/  @!P0 IMAD.IADD R28, R28, 0x1, -R5 ;  /* 0x000000011c1c8824 */ /* 0x000fe200078e0a05 */
[C---:B------:R-:W-:Y:S01]  /*33e0*/  ISETP.GT.U32.AND P0, PT, R5.reuse, R34, PT ;  /* 0x000000220500720c */ /* 0x040fe20003f04070 */
[----:B------:R-:W-:Y:S02]  /*33f0*/  IMAD.MOV R9, RZ, RZ, -R9 ;  /* 0x000000ffff097224 */ /* 0x000fe400078e0a09 */
[--C-:B------:R-:W-:Y:S02]  /*3400*/  @!P5 IMAD.IADD R38, R38, 0x1, -R5.reuse ;  /* 0x000000012626d824 */ /* 0x100fe400078e0a05 */
[C---:B------:R-:W-:Y:S02]  /*3410*/  IMAD R36, R5.reuse, R9, R36 ;  /* 0x0000000905247224 */ /* 0x040fe400078e0224 */
[----:B------:R-:W-:Y:S01]  /*3420*/  @!P1 IMAD.IADD R30, R30, 0x1, -R5 ;  /* 0x000000011e1e9824 */ /* 0x000fe200078e0a05 */
[C---:B------:R-:W-:Y:S01]  /*3430*/  ISETP.GT.U32.AND P5, PT, R5.reuse, R38, PT ;  /* 0x000000260500720c */ /* 0x040fe20003fa4070 */
[----:B------:R-:W-:Y:S01]  /*3440*/  IMAD.MOV R13, RZ, RZ, -R13 ;  /* 0x000000ffff0d7224 */ /* 0x000fe200078e0a0d */
[----:B------:R-:W-:Y:S01]  /*3450*/  ISETP.GT.U32.AND P1, PT, R5, R36, PT ;  /* 0x000000240500720c */ /* 0x000fe20003f24070 */
[----:B------:R-:W-:-:S02]  /*3460*/  @!P2 IMAD.MOV R26, RZ, RZ, -R26 ;  /* 0x000000ffff1aa224 */ /* 0x000fc400078e0a1a */
[----:B------:R-:W-:Y:S01]  /*3470*/  @!P0 IMAD.IADD R34, R34, 0x1, -R5 ;  /* 0x0000000122228824 */ /* 0x000fe200078e0a05 */
[----:B------:R-:W-:Y:S01]  /*3480*/  ISETP.GE.AND P0, PT, R21, RZ, PT ;  /* 0x000000ff1500720c */ /* 0x000fe20003f06270 */
[C---:B------:R-:W-:Y:S01]  /*3490*/  IMAD.HI.U32 R9, R8.reuse, R42, RZ ;  /* 0x0000002a08097227 */ /* 0x040fe200078e00ff */
[----:B------:R-:W-:Y:S02]  /*34a0*/  IABS R21, R47 ;  /* 0x0000002f00157213 */ /* 0x000fe40000000000 */
[----:B------:R-:W-:Y:S01]  /*34b0*/  ISETP.GT.U32.AND P2, PT, R5, R34, PT ;  /* 0x000000220500720c */ /* 0x000fe20003f44070 */
[----:B------:R-:W-:-:S04]  /*34c0*/  IMAD.HI.U32 R15, R8, R40, RZ ;  /* 0x00000028080f7227 */ /* 0x000fc800078e00ff */
[C---:B------:R-:W-:Y:S02]  /*34d0*/  IMAD R44, R5.reuse, R13, R44 ;  /* 0x0000000d052c7224 */ /* 0x040fe400078e022c */
[----:B------:R-:W-:Y:S02]  /*34e0*/  IMAD.MOV R9, RZ, RZ, -R9 ;  /* 0x000000ffff097224 */ /* 0x000fe400078e0a09 */
[----:B------:R-:W-:Y:S02]  /*34f0*/  IMAD.MOV R15, RZ, RZ, -R15 ;  /* 0x000000ffff0f7224 */ /* 0x000fe400078e0a0f */
[--C-:B------:R-:W-:Y:S02]  /*3500*/  @!P1 IMAD.IADD R36, R36, 0x1, -R5.reuse ;  /* 0x0000000124249824 */ /* 0x100fe400078e0a05 */
[----:B------:R-:W-:Y:S01]  /*3510*/  @!P5 IMAD.IADD R38, R38, 0x1, -R5 ;  /* 0x000000012626d824 */ /* 0x000fe200078e0a05 */
[C---:B------:R-:W-:Y:S01]  /*3520*/  ISETP.GT.U32.AND P5, PT, R5.reuse, R44, PT ;  /* 0x0000002c0500720c */ /* 0x040fe20003fa4070 */
[C---:B------:R-:W-:Y:S01]  /*3530*/  IMAD R42, R5.reuse, R9, R42 ;  /* 0x00000009052a7224 */ /* 0x040fe200078e022a */
[C---:B------:R-:W-:Y:S01]  /*3540*/  ISETP.GT.U32.AND P1, PT, R5.reuse, R36, PT ;  /* 0x000000240500720c */ /* 0x040fe20003f24070 */
[----:B------:R-:W-:-:S02]  /*3550*/  IMAD R40, R5, R15, R40 ;  /* 0x0000000f05287224 */ /* 0x000fc400078e0228 */
        /* <DEDUP_REMOVED lines=8> */
[----:B------:R-:W-:Y:S01]  /*35e0*/  IMAD.HI.U32 R13, R8, R48, RZ ;  /* 0x00000030080d7227 */ /* 0x000fe200078e00ff */
[----:B------:R-:W-:-:S03]  /*35f0*/  ISETP.GT.U32.AND P5, PT, R5, R46, PT ;  /* 0x0000002e0500720c */ /* 0x000fc60003fa4070 */
[----:B------:R-:W-:Y:S01]  /*3600*/  @!P2 IMAD.IADD R40, R40, 0x1, -R5 ;  /* 0x000000012828a824 */ /* 0x000fe200078e0a05 */
[----:B------:R-:W-:Y:S01]  /*3610*/  ISETP.GE.AND P2, PT, R17, RZ, PT ;  /* 0x000000ff1100720c */ /* 0x000fe20003f46270 */
[----:B------:R-:W-:Y:S02]  /*3620*/  IMAD.MOV R13, RZ, RZ, -R13 ;  /* 0x000000ffff0d7224 */ /* 0x000fe400078e0a0d */
[----:B------:R-:W-:-:S04]  /*3630*/  IMAD.HI.U32 R17, R8, R52, RZ ;  /* 0x0000003408117227 */ /* 0x000fc800078e00ff */
[C---:B------:R-:W-:Y:S02]  /*3640*/  IMAD R48, R5.reuse, R13, R48 ;  /* 0x0000000d05307224 */ /* 0x040fe400078e0230 */
[----:B------:R-:W-:Y:S02]  /*3650*/  IMAD.MOV R17, RZ, RZ, -R17 ;  /* 0x000000ffff117224 */ /* 0x000fe400078e0a11 */
[----:B------:R-:W-:Y:S01]  /*3660*/  @!P5 IMAD.IADD R46, R46, 0x1, -R5 ;  /* 0x000000012e2ed824 */ /* 0x000fe200078e0a05 */
[----:B------:R-:W-:Y:S01]  /*3670*/  ISETP.GT.U32.AND P5, PT, R5, R48, PT ;  /* 0x000000300500720c */ /* 0x000fe20003fa4070 */
[----:B------:R-:W-:-:S04]  /*3680*/  IMAD.HI.U32 R15, R8, R50, RZ ;  /* 0x00000032080f7227 */ /* 0x000fc800078e00ff */
[----:B------:R-:W-:Y:S01]  /*3690*/  @!P1 IMAD.IADD R42, R42, 0x1, -R5 ;  /* 0x000000012a2a9824 */ /* 0x000fe200078e0a05 */
[----:B------:R-:W-:Y:S01]  /*36a0*/  ISETP.GE.AND P1, PT, R19, RZ, PT ;  /* 0x000000ff1300720c */ /* 0x000fe20003f26270 */
[C---:B------:R-:W-:Y:S01]  /*36b0*/  IMAD R52, R5.reuse, R17, R52 ;  /* 0x0000001105347224 */ /* 0x040fe200078e0234 */
[----:B------:R-:W-:Y:S01]  /*36c0*/  IABS R17, R43 ;  /* 0x0000002b00117213 */ /* 0x000fe20000000000 */
[----:B------:R-:W-:Y:S01]  /*36d0*/  IMAD.MOV R15, RZ, RZ, -R15 ;  /* 0x000000ffff0f7224 */ /* 0x000fe200078e0a0f */
[----:B------:R-:W-:Y:S01]  /*36e0*/  IABS R19, R45 ;  /* 0x0000002d00137213 */ /* 0x000fe20000000000 */
[----:B------:R-:W-:Y:S01]  /*36f0*/  @!P3 IMAD.MOV R32, RZ, RZ, -R32 ;  /* 0x000000ffff20b224 */ /* 0x000fe200078e0a20 */
[----:B------:R-:W-:Y:S01]  /*3700*/  ISETP.GT.U32.AND P3, PT, R5, R44, PT ;  /* 0x0000002c0500720c */ /* 0x000fe20003f64070 */
[----:B------:R-:W-:-:S04]  /*3710*/  IMAD.HI.U32 R7, R8, R17, RZ ;  /* 0x0000001108077227 */ /* 0x000fc800078e00ff */
[----:B------:R-:W-:Y:S02]  /*3720*/  IMAD R50, R5, R15, R50 ;  /* 0x0000000f05327224 */ /* 0x000fe400078e0232 */
[----:B------:R-:W-:-:S04]  /*3730*/  IMAD.HI.U32 R9, R8, R19, RZ ;  /* 0x0000001308097227 */ /* 0x000fc800078e00ff */
[----:B------:R-:W-:Y:S01]  /*3740*/  @!P0 IMAD.MOV R34, RZ, RZ, -R34 ;  /* 0x000000ffff228224 */ /* 0x000fe200078e0a22 */
[----:B------:R-:W-:Y:S01]  /*3750*/  ISETP.GT.U32.AND P0, PT, R5, R46, PT ;  /* 0x0000002e0500720c */ /* 0x000fe20003f04070 */
[----:B------:R-:W-:-:S04]  /*3760*/  IMAD.HI.U32 R13, R8, R21, RZ ;  /* 0x00000015080d7227 */ /* 0x000fc800078e00ff */
[----:B------:R-:W-:-:S04]  /*3770*/  IMAD.HI.U32 R15, R8, R23, RZ ;  /* 0x00000017080f7227 */ /* 0x000fc800078e00ff */
[----:B------:R-:W-:-:S04]  /*3780*/  IMAD.HI.U32 R8, R8, R25, RZ ;  /* 0x0000001908087227 */ /* 0x000fc800078e00ff */
[----:B------:R-:W-:Y:S02]  /*3790*/  IMAD.MOV R54, RZ, RZ, -R7 ;  /* 0x000000ffff367224 */ /* 0x000fe400078e0a07 */
[----:B------:R-:W-:Y:S01]  /*37a0*/  IMAD.MOV R56, RZ, RZ, -R9 ;  /* 0x000000ffff387224 */ /* 0x000fe200078e0a09 */
[----:B------:R-:W1:Y:S01]  /*37b0*/  LDS R7, [UR10] ;  /* 0x0000000aff077984 */ /* 0x000e620008000800 */
[----:B------:R-:W-:Y:S01]  /*37c0*/  @!P5 IMAD.IADD R48, R48, 0x1, -R5 ;  /* 0x000000013030d824 */ /* 0x000fe200078e0a05 */
[----:B------:R-:W-:Y:S01]  /*37d0*/  ISETP.GT.U32.AND P5, PT, R5, R50, PT ;  /* 0x000000320500720c */ /* 0x000fe20003fa4070 */
[----:B------:R-:W-:Y:S02]  /*37e0*/  IMAD.MOV R58, RZ, RZ, -R13 ;  /* 0x000000ffff3a7224 */ /* 0x000fe400078e0a0d */
[----:B------:R-:W-:Y:S02]  /*37f0*/  IMAD.MOV R60, RZ, RZ, -R15 ;  /* 0x000000ffff3c7224 */ /* 0x000fe400078e0a0f */
[----:B------:R-:W-:-:S02]  /*3800*/  IMAD.MOV R62, RZ, RZ, -R8 ;  /* 0x000000ffff3e7224 */ /* 0x000fc400078e0a08 */
[C---:B------:R-:W-:Y:S02]  /*3810*/  IMAD R8, R5.reuse, R54, R17 ;  /* 0x0000003605087224 */ /* 0x040fe400078e0211 */
[C---:B------:R-:W-:Y:S02]  /*3820*/  IMAD R54, R5.reuse, R56, R19 ;  /* 0x0000003805367224 */ /* 0x040fe400078e0213 */
[C---:B------:R-:W-:Y:S02]  /*3830*/  IMAD R56, R5.reuse, R58, R21 ;  /* 0x0000003a05387224 */ /* 0x040fe400078e0215 */
[----:B------:R-:W-:Y:S01]  /*3840*/  @!P2 IMAD.MOV R36, RZ, RZ, -R36 ;  /* 0x000000ffff24a224 */ /* 0x000fe200078e0a24 */
[C---:B------:R-:W-:Y:S01]  /*3850*/  ISETP.GT.U32.AND P2, PT, R5.reuse, R48, PT ;  /* 0x000000300500720c */ /* 0x040fe20003f44070 */
[C---:B------:R-:W-:Y:S02]  /*3860*/  IMAD R58, R5.reuse, R60, R23 ;  /* 0x0000003c053a7224 */ /* 0x040fe400078e0217 */
[--C-:B------:R-:W-:Y:S01]  /*3870*/  @!P3 IMAD.IADD R44, R44, 0x1, -R5.reuse ;  /* 0x000000012c2cb824 */ /* 0x100fe200078e0a05 */
[C---:B------:R-:W-:Y:S01]  /*3880*/  ISETP.GT.U32.AND P3, PT, R5.reuse, R56, PT ;  /* 0x000000380500720c */ /* 0x040fe20003f64070 */
[----:B------:R-:W-:Y:S01]  /*3890*/  @!P0 IMAD.IADD R46, R46, 0x1, -R5 ;  /* 0x000000012e2e8824 */ /* 0x000fe200078e0a05 */
[C---:B------:R-:W-:Y:S01]  /*38a0*/  ISETP.GT.U32.AND P0, PT, R5.reuse, R58, PT ;  /* 0x0000003a0500720c */ /* 0x040fe20003f04070 */
[----:B------:R-:W-:Y:S01]  /*38b0*/  @!P4 IMAD.MOV R30, RZ, RZ, -R30 ;  /* 0x000000ffff1ec224 */ /* 0x000fe200078e0a1e */
[C---:B------:R-:W-:Y:S01]  /*38c0*/  ISETP.GT.U32.AND P4, PT, R5.reuse, R42, PT ;  /* 0x0000002a0500720c */ /* 0x040fe20003f84070 */
[----:B------:R-:W-:-:S02]  /*38d0*/  IMAD R60, R5, R62, R25 ;  /* 0x0000003e053c7224 */ /* 0x000fc400078e0219 */
[--C-:B------:R-:W-:Y:S01]  /*38e0*/  @!P5 IMAD.IADD R50, R50, 0x1, -R5.reuse ;  /* 0x000000013232d824 */ /* 0x100fe200078e0a05 */
[C---:B------:R-:W-:Y:S01]  /*38f0*/  ISETP.GT.U32.AND P5, PT, R5.reuse, R40, PT ;  /* 0x000000280500720c */ /* 0x040fe20003fa4070 */
[----:B------:R-:W-:Y:S01]  /*3900*/  @!P1 IMAD.MOV R38, RZ, RZ, -R38 ;  /* 0x000000ffff269224 */ /* 0x000fe200078e0a26 */
[C---:B------:R-:W-:Y:S01]  /*3910*/  ISETP.GT.U32.AND P1, PT, R5.reuse, R52, PT ;  /* 0x000000340500720c */ /* 0x040fe20003f24070 */
[--C-:B------:R-:W-:Y:S01]  /*3920*/  @!P2 IMAD.IADD R48, R48, 0x1, -R5.reuse ;  /* 0x000000013030a824 */ /* 0x100fe200078e0a05 */
[C---:B------:R-:W-:Y:S01]  /*3930*/  ISETP.GT.U32.AND P2, PT, R5.reuse, R60, PT ;  /* 0x0000003c0500720c */ /* 0x040fe20003f44070 */
[----:B------:R-:W-:Y:S01]  /*3940*/  @!P6 IMAD.MOV R28, RZ, RZ, -R28 ;  /* 0x000000ffff1ce224 */ /* 0x000fe200078e0a1c */
[----:B------:R-:W-:Y:S01]  /*3950*/  ISETP.GT.U32.AND P6, PT, R5, R50, PT ;  /* 0x000000320500720c */ /* 0x000fe20003fc4070 */
[--C-:B------:R-:W-:Y:S01]  /*3960*/  @!P3 IMAD.IADD R56, R56, 0x1, -R5.reuse ;  /* 0x000000013838b824 */ /* 0x100fe200078e0a05 */
[----:B------:R-:W-:Y:S01]  /*3970*/  ISETP.GE.AND P3, PT, R37, RZ, PT ;  /* 0x000000ff2500720c */ /* 0x000fe20003f66270 */
[--C-:B------:R-:W-:Y:S01]  /*3980*/  @!P0 IMAD.IADD R58, R58, 0x1, -R5.reuse ;  /* 0x000000013a3a8824 */ /* 0x100fe200078e0a05 */
[----:B------:R-:W-:Y:S01]  /*3990*/  ISETP.GE.AND P0, PT, R39, RZ, PT ;  /* 0x000000ff2700720c */ /* 0x000fe20003f06270 */
[--C-:B------:R-:W-:Y:S01]  /*39a0*/  @!P4 IMAD.IADD R42, R42, 0x1, -R5.reuse ;  /* 0x000000012a2ac824 */ /* 0x100fe200078e0a05 */
[C---:B------:R-:W-:Y:S01]  /*39b0*/  ISETP.GT.U32.AND P4, PT, R5.reuse, R54, PT ;  /* 0x000000360500720c */ /* 0x040fe20003f84070 */
[--C-:B------:R-:W-:Y:S01]  /*39c0*/  @!P5 IMAD.IADD R40, R40, 0x1, -R5.reuse ;  /* 0x000000012828d824 */ /* 0x100fe200078e0a05 */
[----:B------:R-:W-:Y:S01]  /*39d0*/  ISETP.GT.U32.AND P5, PT, R5, R8, PT ;  /* 0x000000080500720c */ /* 0x000fe20003fa4070 */
[--C-:B------:R-:W-:Y:S01]  /*39e0*/  @!P1 IMAD.IADD R52, R52, 0x1, -R5.reuse ;  /* 0x0000000134349824 */ /* 0x100fe200078e0a05 */
[----:B------:R-:W-:Y:S01]  /*39f0*/  ISETP.GE.AND P1, PT, R31, RZ, PT ;  /* 0x000000ff1f00720c */ /* 0x000fe20003f26270 */
[--C-:B------:R-:W-:Y:S01]  /*3a00*/  @!P2 IMAD.IADD R60, R60, 0x1, -R5.reuse ;  /* 0x000000013c3ca824 */ /* 0x100fe200078e0a05 */
[----:B-1----:R-:W-:Y:S01]  /*3a10*/  R2UR UR11, R7 ;  /* 0x00000000070b72ca */ /* 0x002fe200000e0000 */
[--C-:B------:R-:W-:Y:S01]  /*3a20*/  @!P6 IMAD.IADD R50, R50, 0x1, -R5.reuse ;  /* 0x000000013232e824 */ /* 0x100fe200078e0a05 */
[C---:B------:R-:W-:Y:S01]  /*3a30*/  ISETP.GT.U32.AND P2, PT, R5.reuse, R52, PT ;  /* 0x000000340500720c */ /* 0x040fe20003f44070 */
[----:B------:R-:W-:Y:S01]  /*3a40*/  @!P3 IMAD.MOV R48, RZ, RZ, -R48 ;  /* 0x000000ffff30b224 */ /* 0x000fe200078e0a30 */
[----:B------:R-:W-:Y:S01]  /*3a50*/  ISETP.GT.U32.AND P3, PT, R5, R60, PT ;  /* 0x0000003c0500720c */ /* 0x000fe20003f64070 */
[----:B------:R-:W-:Y:S01]  /*3a60*/  @!P0 IMAD.MOV R50, RZ, RZ, -R50 ;  /* 0x000000ffff328224 */ /* 0x000fe200078e0a32 */
[----:B------:R-:W-:Y:S01]  /*3a70*/  ISETP.GE.AND P0, PT, R41, RZ, PT ;  /* 0x000000ff2900720c */ /* 0x000fe20003f06270 */
[--C-:B------:R-:W-:Y:S01]  /*3a80*/  @!P4 IMAD.IADD R54, R54, 0x1, -R5.reuse ;  /* 0x000000013636c824 */ /* 0x100fe200078e0a05 */
[----:B------:R-:W-:Y:S01]  /*3a90*/  ISETP.GE.AND P4, PT, R35, RZ, PT ;  /* 0x000000ff2300720c */ /* 0x000fe20003f86270 */
[--C-:B------:R-:W-:Y:S01]  /*3aa0*/  @!P5 IMAD.IADD R8, R8, 0x1, -R5.reuse ;  /* 0x000000010808d824 */ /* 0x100fe200078e0a05 */
[----:B------:R-:W-:Y:S01]  /*3ab0*/  ISETP.GE.AND P6, PT, R29, RZ, PT ;  /* 0x000000ff1d00720c */ /* 0x000fe20003fc6270 */
[----:B------:R-:W-:Y:S01]  /*3ac0*/  @!P1 IMAD.MOV R42, RZ, RZ, -R42 ;  /* 0x000000ffff2a9224 */ /* 0x000fe200078e0a2a */
[----:B------:R-:W-:Y:S01]  /*3ad0*/  ISETP.GE.AND P5, PT, R33, RZ, PT ;  /* 0x000000ff2100720c */ /* 0x000fe20003fa6270 */
[----:B------:R-:W-:Y:S01]  /*3ae0*/  IMAD R9, R78, 0xc, RZ ;  /* 0x0000000c4e097824 */ /* 0x000fe200078e02ff */
[----:B------:R-:W-:Y:S01]  /*3af0*/  ISETP.GT.U32.AND P1, PT, R5, R8, PT ;  /* 0x000000080500720c */ /* 0x000fe20003f24070 */
[--C-:B------:R-:W-:Y:S01]  /*3b00*/  @!P2 IMAD.IADD R52, R52, 0x1, -R5.reuse ;  /* 0x000000013434a824 */ /* 0x100fe200078e0a05 */
[----:B------:R-:W-:Y:S01]  /*3b10*/  ISETP.GE.AND P2, PT, R43, RZ, PT ;  /* 0x000000ff2b00720c */ /* 0x000fe20003f46270 */
[--C-:B------:R-:W-:Y:S01]  /*3b20*/  @!P3 IMAD.IADD R60, R60, 0x1, -R5.reuse ;  /* 0x000000013c3cb824 */ /* 0x100fe200078e0a05 */
[----:B------:R-:W-:Y:S01]  /*3b30*/  ISETP.GE.AND P3, PT, R51, RZ, PT ;  /* 0x000000ff3300720c */ /* 0x000fe20003f66270 */
[----:B------:R-:W-:Y:S01]  /*3b40*/  @!P0 IMAD.MOV R52, RZ, RZ, -R52 ;  /* 0x000000ffff348224 */ /* 0x000fe200078e0a34 */
[----:B------:R-:W-:Y:S01]  /*3b50*/  ISETP.NE.AND P0, PT, R10, RZ, PT ;  /* 0x000000ff0a00720c */ /* 0x000fe20003f05270 */
[----:B------:R-:W-:Y:S01]  /*3b60*/  @!P4 IMAD.MOV R46, RZ, RZ, -R46 ;  /* 0x000000ffff2ec224 */ /* 0x000fe200078e0a2e */
[C---:B------:R-:W-:Y:S01]  /*3b70*/  ISETP.GT.U32.AND P4, PT, R5.reuse, R56, PT ;  /* 0x000000380500720c */ /* 0x040fe20003f84070 */
[----:B------:R-:W-:Y:S01]  /*3b80*/  @!P6 IMAD.MOV R40, RZ, RZ, -R40 ;  /* 0x000000ffff28e224 */ /* 0x000fe200078e0a28 */
[C---:B------:R-:W-:Y:S01]  /*3b90*/  ISETP.GT.U32.AND P6, PT, R5.reuse, R58, PT ;  /* 0x0000003a0500720c */ /* 0x040fe20003fc4070 */
[----:B------:R-:W-:Y:S01]  /*3ba0*/  @!P5 IMAD.MOV R44, RZ, RZ, -R44 ;  /* 0x000000ffff2cd224 */ /* 0x000fe200078e0a2c */
[----:B------:R-:W-:Y:S01]  /*3bb0*/  ISETP.GT.U32.AND P5, PT, R5, R54, PT ;  /* 0x000000360500720c */ /* 0x000fe20003fa4070 */
[----:B------:R-:W-:Y:S01]  /*3bc0*/  @!P1 IMAD.IADD R8, R8, 0x1, -R5 ;  /* 0x0000000108089824 */ /* 0x000fe200078e0a05 */
[----:B------:R1:W-:Y:S01]  /*3bd0*/  STL [R1+0x2c4], R9 ;  /* 0x0002c40901007387 */ /* 0x0003e20000100800 */
[----:B------:R-:W-:Y:S01]  /*3be0*/  ISETP.GE.AND P1, PT, R45, RZ, PT ;  /* 0x000000ff2d00720c */ /* 0x000fe20003f26270 */
[----:B------:R-:W-:-:S02]  /*3bf0*/  VIADD R7, R162, 0xfffffffe ;  /* 0xfffffffea2077836 */ /* 0x000fc40000000000 */
[----:B------:R-:W-:Y:S01]  /*3c00*/  @!P3 IMAD.MOV R6, RZ, RZ, -R6 ;  /* 0x000000ffff06b224 */ /* 0x000fe200078e0a06 */
[----:B------:R-:W-:Y:S01]  /*3c10*/  @!P0 LOP3.LUT R6, RZ, R10, RZ, 0x33, !PT ;  /* 0x0000000aff068212 */ /* 0x000fe200078e33ff */
[----:B------:R-:W-:Y:S01]  /*3c20*/  STL [R1+0x300], R220 ;  /* 0x000300dc01007387 */ /* 0x000fe20000100800 */
[--C-:B------:R-:W-:Y:S01]  /*3c30*/  @!P4 IMAD.IADD R56, R56, 0x1, -R5.reuse ;  /* 0x000000013838c824 */ /* 0x100fe200078e0a05 */
[----:B------:R-:W-:Y:S01]  /*3c40*/  ISETP.GE.AND P4, PT, R49, RZ, PT ;  /* 0x000000ff3100720c */ /* 0x000fe20003f86270 */
[--C-:B------:R-:W-:Y:S01]  /*3c50*/  @!P6 IMAD.IADD R58, R58, 0x1, -R5.reuse ;  /* 0x000000013a3ae824 */ /* 0x100fe200078e0a05 */
[----:B------:R-:W-:Y:S01]  /*3c60*/  ISETP.GE.AND P6, PT, R27, RZ, PT ;  /* 0x000000ff1b00720c */ /* 0x000fe20003fc6270 */
[----:B----4-:R-:W-:Y:S01]  /*3c70*/  IMAD R76, R6, UR4, RZ ;  /* 0x00000004064c7c24 */ /* 0x010fe2000f8e02ff */
[----:B------:R-:W-:Y:S01]  /*3c80*/  STL [R1+0x2fc], R218 ;  /* 0x0002fcda01007387 */ /* 0x000fe20000100800 */
[----:B------:R-:W-:Y:S01]  /*3c90*/  @!P5 IMAD.IADD R54, R54, 0x1, -R5 ;  /* 0x000000013636d824 */ /* 0x000fe200078e0a05 */
[----:B------:R-:W-:Y:S01]  /*3ca0*/  ISETP.GE.AND P5, PT, R47, RZ, PT ;  /* 0x000000ff2f00720c */ /* 0x000fe20003fa6270 */
[----:B------:R-:W-:Y:S01]  /*3cb0*/  IMAD.SHL.U32 R77, R76, 0x4, RZ ;  /* 0x000000044c4d7824 */ /* 0x000fe200078e00ff */
[----:B------:R-:W-:Y:S01]  /*3cc0*/  STL [R1+0x2f8], R217 ;  /* 0x0002f8d901007387 */ /* 0x000fe20000100800 */
[----:B------:R-:W-:Y:S01]  /*3cd0*/  VIADD R5, R162, 0xffffffff ;  /* 0xffffffffa2057836 */ /* 0x000fe20000000000 */
[----:B------:R-:W-:Y:S01]  /*3ce0*/  USHF.L.U32 UR4, UR9, 0x15, URZ ;  /* 0x0000001509047899 */ /* 0x000fe200080006ff */
[----:B------:R-:W-:Y:S01]  /*3cf0*/  @!P2 IMAD.MOV R8, RZ, RZ, -R8 ;  /* 0x000000ffff08a224 */ /* 0x000fe200078e0a08 */
[----:B------:R-:W-:Y:S01]  /*3d00*/  IADD3 R4, P0, PT, R77, UR12, RZ ;  /* 0x0000000c4d047c10 */ /* 0x000fe2000ff1e0ff */
[----:B------:R-:W-:Y:S01]  /*3d10*/  @!P4 IMAD.MOV R58, RZ, RZ, -R58 ;  /* 0x000000ffff3ac224 */ /* 0x000fe200078e0a3a */
[----:B------:R-:W-:Y:S01]  /*3d20*/  ISETP.GE.U32.AND P4, PT, R5, 0x7fffffc0, PT ;  /* 0x7fffffc00500780c */ /* 0x000fe20003f86070 */
[----:B------:R-:W-:Y:S01]  /*3d30*/  @!P6 IMAD.MOV R60, RZ, RZ, -R60 ;  /* 0x000000ffff3ce224 */ /* 0x000fe200078e0a3c */
[----:B------:R-:W-:Y:S01]  /*3d40*/  LEA.HI.X.SX32 R5, R76, UR13, 0x2, P0 ;  /* 0x0000000d4c057c11 */ /* 0x000fe200080f16ff */
[----:B------:R-:W-:Y:S01]  /*3d50*/  STL [R1+0x2f4], R216 ;  /* 0x0002f4d801007387 */ /* 0x000fe20000100800 */
[-C--:B------:R-:W-:Y:S01]  /*3d60*/  IADD3 R188, P3, PT, R164, R4.reuse, RZ ;  /* 0x00000004a4bc7210 */ /* 0x080fe20007f7e0ff */
[----:B------:R-:W-:Y:S01]  /*3d70*/  @!P5 IMAD.MOV R56, RZ, RZ, -R56 ;  /* 0x000000ffff38d224 */ /* 0x000fe200078e0a38 */
[CC--:B------:R-:W-:Y:S01]  /*3d80*/  LEA R184, P6, R78.reuse, R4.reuse, 0x3 ;  /* 0x000000044eb87211 */ /* 0x0c0fe200078c18ff */
[----:B------:R-:W-:Y:S01]  /*3d90*/  STL [R1+0x2f0], R214 ;  /* 0x0002f0d601007387 */ /* 0x000fe20000100800 */
[-C--:B------:R-:W-:Y:S01]  /*3da0*/  IADD3 R180, P0, PT, R9, R4.reuse, RZ ;  /* 0x0000000409b47210 */ /* 0x080fe20007f1e0ff */
[----:B------:R-:W-:Y:S01]  /*3db0*/  @!P1 IMAD.MOV R54, RZ, RZ, -R54 ;  /* 0x000000ffff369224 */ /* 0x000fe200078e0a36 */
[CC--:B------:R-:W-:Y:S01]  /*3dc0*/  LEA.HI.X.SX32 R189, R78.reuse, R5.reuse, 0x2, P3 ;  /* 0x000000054ebd7211 */ /* 0x0c0fe200018f16ff */
[----:B------:R-:W-:Y:S01]  /*3dd0*/  STL [R1+0x2ec], R213 ;  /* 0x0002ecd501007387 */ /* 0x000fe20000100800 */
[CC--:B------:R-:W-:Y:S01]  /*3de0*/  LEA R176, P3, R78.reuse, R4.reuse, 0x4 ;  /* 0x000000044eb07211 */ /* 0x0c0fe200078620ff */
[----:B------:R-:W-:Y:S01]  /*3df0*/  IMAD R13, R78, 0x44, RZ ;  /* 0x000000444e0d7824 */ /* 0x000fe200078e02ff */
[-C--:B------:R-:W-:Y:S01]  /*3e00*/  LEA.HI.X.SX32 R185, R168, R5.reuse, 0x2, P6 ;  /* 0x00000005a8b97211 */ /* 0x080fe200030f16ff */
[----:B------:R-:W-:Y:S01]  /*3e10*/  STL [R1+0x2e8], R212 ;  /* 0x0002e8d401007387 */ /* 0x000fe20000100800 */
[-C--:B------:R-:W-:Y:S01]  /*3e20*/  LEA.HI.X.SX32 R181, R165, R5.reuse, 0x2, P0 ;  /* 0x00000005a5b57211 */ /* 0x080fe200000f16ff */
[----:B------:R-:W-:Y:S01]  /*3e30*/  IMAD R15, R78, 0x48, RZ ;  /* 0x000000484e0f7824 */ /* 0x000fe200078e02ff */
[-C--:B------:R-:W-:Y:S01]  /*3e40*/  IADD3 R172, P6, PT, R201, R4.reuse, RZ ;  /* 0x00000004c9ac7210 */ /* 0x080fe20007fde0ff */
[----:B------:R-:W-:Y:S01]  /*3e50*/  STL [R1+0x2e4], R210 ;  /* 0x0002e4d201007387 */ /* 0x000fe20000100800 */
[-C--:B------:R-:W-:Y:S01]  /*3e60*/  IADD3 R168, P0, PT, R196, R4.reuse, RZ ;  /* 0x00000004c4a87210 */ /* 0x080fe20007f1e0ff */
[----:B------:R-:W-:Y:S01]  /*3e70*/  IMAD R17, R78, 0x4c, RZ ;  /* 0x0000004c4e117824 */ /* 0x000fe200078e02ff */
[----:B------:R-:W-:Y:S01]  /*3e80*/  ISETP.NE.AND P2, PT, R11, RZ, PT ;  /* 0x000000ff0b00720c */ /* 0x000fe20003f45270 */
[----:B------:R-:W-:Y:S01]  /*3e90*/  STL [R1+0x2e0], R209 ;  /* 0x0002e0d101007387 */ /* 0x000fe20000100800 */
[----:B------:R-:W-:Y:S01]  /*3ea0*/  LEA.HI.X.SX32 R177, R164, R5, 0x2, P3 ;  /* 0x00000005a4b17211 */ /* 0x000fe200018f16ff */
[----:B------:R-:W-:Y:S01]  /*3eb0*/  IMAD R19, R78, 0x50, RZ ;  /* 0x000000504e137824 */ /* 0x000fe200078e02ff */
[----:B------:R-:W-:Y:S01]  /*3ec0*/  LOP3.LUT R11, RZ, R11, RZ, 0x33, !PT ;  /* 0x0000000bff0b7212 */ /* 0x000fe200078e33ff */
[----:B------:R-:W-:Y:S01]  /*3ed0*/  STL [R1+0x2dc], R208 ;  /* 0x0002dcd001007387 */ /* 0x000fe20000100800 */
[-C--:B------:R-:W-:Y:S01]  /*3ee0*/  IADD3 R164, P3, PT, R190, R4.reuse, RZ ;  /* 0x00000004bea47210 */ /* 0x080fe20007f7e0ff */
[----:B------:R-:W-:Y:S01]  /*3ef0*/  IMAD R21, R78, 0x54, RZ ;  /* 0x000000544e157824 */ /* 0x000fe200078e02ff */
[-C--:B------:R-:W-:Y:S01]  /*3f00*/  LEA.HI.X.SX32 R173, R220, R5.reuse, 0x2, P6 ;  /* 0x00000005dcad7211 */ /* 0x080fe200030f16ff */
[----:B------:R-:W-:Y:S01]  /*3f10*/  STL [R1+0x2d8], R206 ;  /* 0x0002d8ce01007387 */ /* 0x000fe20000100800 */
[-C--:B------:R-:W-:Y:S01]  /*3f20*/  LEA.HI.X.SX32 R169, R218, R5.reuse, 0x2, P0 ;  /* 0x00000005daa97211 */ /* 0x080fe200000f16ff */
[C---:B------:R-:W-:Y:S01]  /*3f30*/  IMAD R23, R78.reuse, 0x58, RZ ;  /* 0x000000584e177824 */ /* 0x040fe200078e02ff */
[-C--:B------:R-:W-:Y:S01]  /*3f40*/  LEA R6, P6, R78, R4.reuse, 0x5 ;  /* 0x000000044e067211 */ /* 0x080fe200078c28ff */
[----:B------:R-:W-:Y:S01]  /*3f50*/  STL [R1+0x2d4], R205 ;  /* 0x0002d4cd01007387 */ /* 0x000fe20000100800 */
[----:B------:R-:W-:Y:S01]  /*3f60*/  IADD3 R250, P0, PT, R160, R4, RZ ;  /* 0x00000004a0fa7210 */ /* 0x000fe20007f1e0ff */
[----:B------:R-:W-:Y:S01]  /*3f70*/  IMAD R25, R78, 0x5c, RZ ;  /* 0x0000005c4e197824 */ /* 0x000fe200078e02ff */
[----:B------:R-:W-:Y:S01]  /*3f80*/  SEL R195, R11, R8, !P2 ;  /* 0x000000080bc37207 */ /* 0x000fe20005000000 */
[----:B------:R-:W-:Y:S01]  /*3f90*/  STL [R1+0x2d0], R204 ;  /* 0x0002d0cc01007387 */ /* 0x000fe20000100800 */
[----:B------:R-:W-:Y:S01]  /*3fa0*/  ISETP.GE.U32.AND P5, PT, R7, 0x7fffffbf, PT ;  /* 0x7fffffbf0700780c */ /* 0x000fe20003fa6070 */
[----:B------:R-:W-:Y:S01]  /*3fb0*/  VIADD R8, R162, 0xfffffffd ;  /* 0xfffffffda2087836 */ /* 0x000fe20000000000 */
[-C--:B------:R-:W-:Y:S01]  /*3fc0*/  LEA.HI.X.SX32 R165, R217, R5.reuse, 0x2, P3 ;  /* 0x00000005d9a57211 */ /* 0x080fe200018f16ff */
[----:B------:R-:W-:Y:S01]  /*3fd0*/  STL [R1+0x2cc], R202 ;  /* 0x0002ccca01007387 */ /* 0x000fe20000100800 */
[-C--:B------:R-:W-:Y:S01]  /*3fe0*/  IADD3 R248, P3, PT, R64, R4.reuse, RZ ;  /* 0x0000000440f87210 */ /* 0x080fe20007f7e0ff */
[----:B------:R-:W-:Y:S01]  /*3ff0*/  IMAD R27, R78, 0x60, RZ ;  /* 0x000000604e1b7824 */ /* 0x000fe200078e02ff */
[-C--:B------:R-:W-:Y:S01]  /*4000*/  LEA.HI.X.SX32 R7, R216, R5.reuse, 0x2, P6 ;  /* 0x00000005d8077211 */ /* 0x080fe200030f16ff */
[----:B------:R2:W-:Y:S01]  /*4010*/  STL [R1+0x158], R77 ;  /* 0x0001584d01007387 */ /* 0x0005e20000100800 */
[-C--:B------:R-:W-:Y:S01]  /*4020*/  LEA.HI.X.SX32 R251, R214, R5.reuse, 0x2, P0 ;  /* 0x00000005d6fb7211 */ /* 0x080fe200000f16ff */
[----:B------:R-:W-:Y:S01]  /*4030*/  IMAD R29, R78, 0x64, RZ ;  /* 0x000000644e1d7824 */ /* 0x000fe200078e02ff */
[-C--:B------:R-:W-:Y:S01]  /*4040*/  IADD3 R246, P6, PT, R80, R4.reuse, RZ ;  /* 0x0000000450f67210 */ /* 0x080fe20007fde0ff */
[----:B------:R-:W-:Y:S01]  /*4050*/  STL.64 [R1+0x38], R188 ;  /* 0x000038bc01007387 */ /* 0x000fe20000100a00 */
[-C--:B------:R-:W-:Y:S01]  /*4060*/  IADD3 R244, P0, PT, R88, R4.reuse, RZ ;  /* 0x0000000458f47210 */ /* 0x080fe20007f1e0ff */
[----:B------:R-:W-:Y:S01]  /*4070*/  IMAD R31, R78, 0x68, RZ ;  /* 0x000000684e1f7824 */ /* 0x000fe200078e02ff */
[-C--:B------:R-:W-:Y:S01]  /*4080*/  LEA.HI.X.SX32 R249, R213, R5.reuse, 0x2, P3 ;  /* 0x00000005d5f97211 */ /* 0x080fe200018f16ff */
[----:B------:R-:W-:Y:S01]  /*4090*/  STL.64 [R1+0x30], R184 ;  /* 0x000030b801007387 */ /* 0x000fe20000100a00 */
[----:B------:R-:W-:Y:S01]  /*40a0*/  ISETP.GE.U32.AND P1, PT, R8, 0x7fffffbe, PT ;  /* 0x7fffffbe0800780c */ /* 0x000fe20003f26070 */
[----:B------:R-:W-:Y:S01]  /*40b0*/  IMAD R33, R78, 0x6c, RZ ;  /* 0x0000006c4e217824 */ /* 0x000fe200078e02ff */
[-C--:B------:R-:W-:Y:S01]  /*40c0*/  IADD3 R242, P3, PT, R97, R4.reuse, RZ ;  /* 0x0000000461f27210 */ /* 0x080fe20007f7e0ff */
[----:B------:R-:W-:Y:S01]  /*40d0*/  STL.64 [R1+0x28], R180 ;  /* 0x000028b401007387 */ /* 0x000fe20000100a00 */
[-C--:B------:R-:W-:Y:S01]  /*40e0*/  LEA.HI.X.SX32 R247, R212, R5.reuse, 0x2, P6 ;  /* 0x00000005d4f77211 */ /* 0x080fe200030f16ff */
[C---:B------:R-:W-:Y:S01]  /*40f0*/  IMAD R35, R78.reuse, 0x70, RZ ;  /* 0x000000704e237824 */ /* 0x040fe200078e02ff */
[-C--:B------:R-:W-:Y:S01]  /*4100*/  LEA.HI.X.SX32 R245, R9, R5.reuse, 0x2, P0 ;  /* 0x0000000509f57211 */ /* 0x080fe200000f16ff */
[----:B------:R-:W-:Y:S01]  /*4110*/  STL.64 [R1+0x20], R176 ;  /* 0x000020b001007387 */ /* 0x000fe20000100a00 */
[----:B------:R-:W-:Y:S01]  /*4120*/  IADD3 R8, P0, PT, R113, R4, RZ ;  /* 0x0000000471087210 */ /* 0x000fe20007f1e0ff */
[----:B------:R-:W-:Y:S01]  /*4130*/  IMAD R37, R78, 0x74, RZ ;  /* 0x000000744e257824 */ /* 0x000fe200078e02ff */
[-C--:B------:R-:W-:Y:S01]  /*4140*/  LEA.HI.X.SX32 R243, R210, R5.reuse, 0x2, P3 ;  /* 0x00000005d2f37211 */ /* 0x080fe200018f16ff */
[----:B------:R-:W-:Y:S01]  /*4150*/  STL.64 [R1+0x18], R172 ;  /* 0x000018ac01007387 */ /* 0x000fe20000100a00 */
[C---:B------:R-:W-:Y:S01]  /*4160*/  SEL R143, R11.reuse, R12, !P2 ;  /* 0x0000000c0b8f7207 */ /* 0x040fe20005000000 */
[C---:B------:R-:W-:Y:S01]  /*4170*/  IMAD R39, R78.reuse, 0x78, RZ ;  /* 0x000000784e277824 */ /* 0x040fe200078e02ff */
[----:B------:R-:W-:Y:S01]  /*4180*/  SEL R175, R11, R14, !P2 ;  /* 0x0000000e0baf7207 */ /* 0x000fe20005000000 */
[----:B------:R-:W-:Y:S01]  /*4190*/  STL.64 [R1+0x10], R168 ;  /* 0x000010a801007387 */ /* 0x000fe20000100a00 */
[CC--:B------:R-:W-:Y:S01]  /*41a0*/  LEA R10, P3, R78.reuse, R4.reuse, 0x6 ;  /* 0x000000044e0a7211 */ /* 0x0c0fe200078630ff */
[----:B------:R-:W-:Y:S01]  /*41b0*/  IMAD R43, R78, 0x1d, RZ ;  /* 0x0000001d4e2b7824 */ /* 0x000fe200078e02ff */
[----:B-1----:R-:W-:Y:S01]  /*41c0*/  LEA.HI.X.SX32 R9, R208, R5, 0x2, P0 ;  /* 0x00000005d0097211 */ /* 0x002fe200000f16ff */
[----:B------:R-:W-:Y:S01]  /*41d0*/  STL.64 [R1+0x8], R164 ;  /* 0x000008a401007387 */ /* 0x000fe20000100a00 */
[----:B------:R-:W-:Y:S01]  /*41e0*/  IADD3 R14, P0, PT, R15, R4, RZ ;  /* 0x000000040f0e7210 */ /* 0x000fe20007f1e0ff */
[C---:B------:R-:W-:Y:S01]  /*41f0*/  IMAD R41, R78.reuse, 0x7c, RZ ;  /* 0x0000007c4e297824 */ /* 0x040fe200078e02ff */
[C---:B------:R-:W-:Y:S01]  /*4200*/  SEL R153, R11.reuse, R153, !P2 ;  /* 0x000000990b997207 */ /* 0x040fe20005000000 */
[----:B------:R1:W-:Y:S01]  /*4210*/  STL.64 [R1], R6 ;  /* 0x0000000601007387 */ /* 0x0003e20000100a00 */
[C---:B------:R-:W-:Y:S01]  /*4220*/  SEL R152, R11.reuse, R152, !P2 ;  /* 0x000000980b987207 */ /* 0x040fe20005000000 */
[C---:B------:R-:W-:Y:S01]  /*4230*/  IMAD R45, R78.reuse, 0x84, RZ ;  /* 0x000000844e2d7824 */ /* 0x040fe200078e02ff */
[C---:B------:R-:W-:Y:S01]  /*4240*/  SEL R150, R11.reuse, R150, !P2 ;  /* 0x000000960b967207 */ /* 0x040fe20005000000 */
[C---:B------:R-:W-:Y:S01]  /*4250*/  IMAD R47, R78.reuse, 0x88, RZ ;  /* 0x000000884e2f7824 */ /* 0x040fe200078e02ff */
[C---:B------:R-:W-:Y:S01]  /*4260*/  SEL R149, R11.reuse, R149, !P2 ;  /* 0x000000950b957207 */ /* 0x040fe20005000000 */
[C---:B------:R-:W-:Y:S01]  /*4270*/  IMAD R49, R78.reuse, 0x8c, RZ ;  /* 0x0000008c4e317824 */ /* 0x040fe200078e02ff */
[C---:B------:R-:W-:Y:S01]  /*4280*/  SEL R148, R11.reuse, R148, !P2 ;  /* 0x000000940b947207 */ /* 0x040fe20005000000 */
[C---:B------:R-:W-:Y:S01]  /*4290*/  IMAD R51, R78.reuse, 0x90, RZ ;  /* 0x000000904e337824 */ /* 0x040fe200078e02ff */
[C---:B------:R-:W-:Y:S01]  /*42a0*/  SEL R146, R11.reuse, R146, !P2 ;  /* 0x000000920b927207 */ /* 0x040fe20005000000 */
[----:B------:R-:W-:Y:S01]  /*42b0*/  IMAD R62, R78, 0x27, RZ ;  /* 0x000000274e3e7824 */ /* 0x000fe200078e02ff */
[----:B------:R-:W-:Y:S01]  /*42c0*/  SEL R145, R11, R145, !P2 ;  /* 0x000000910b917207 */ /* 0x000fe20005000000 */
[----:B--2---:R-:W-:Y:S01]  /*42d0*/  IMAD R77, R72, R79, RZ ;  /* 0x0000004f484d7224 */ /* 0x004fe200078e02ff */
[----:B-1----:R-:W-:Y:S01]  /*42e0*/  IADD3 R6, P6, PT, R105, R4, RZ ;  /* 0x0000000469067210 */ /* 0x002fe20007fde0ff */
[----:B------:R-:W-:Y:S01]  /*42f0*/  ULOP3.LUT UR4, UR4, 0x600000, URZ, 0xc0, !UPT ;  /* 0x0060000004047892 */ /* 0x000fe2000f8ec0ff */
[----:B------:R-:W-:-:S02]  /*4300*/  SEL R144, R11, R144, !P2 ;  /* 0x000000900b907207 */ /* 0x000fc40005000000 */
[----:B------:R-:W-:Y:S02]  /*4310*/  LEA.HI.X.SX32 R7, R209, R5, 0x2, P6 ;  /* 0x00000005d1077211 */ /* 0x000fe400030f16ff */
[----:B------:R-:W-:Y:S02]  /*4320*/  IADD3 R12, P6, PT, R13, R4, RZ ;  /* 0x000000040d0c7210 */ /* 0x000fe40007fde0ff */
[C---:B------:R-:W-:Y:S02]  /*4330*/  SEL R142, R11.reuse, R142, !P2 ;  /* 0x0000008e0b8e7207 */ /* 0x040fe40005000000 */
[C---:B------:R-:W-:Y:S02]  /*4340*/  SEL R141, R11.reuse, R141, !P2 ;  /* 0x0000008d0b8d7207 */ /* 0x040fe40005000000 */
[C---:B------:R-:W-:Y:S02]  /*4350*/  SEL R140, R11.reuse, R140, !P2 ;  /* 0x0000008c0b8c7207 */ /* 0x040fe40005000000 */
[----:B------:R-:W-:-:S02]  /*4360*/  SEL R138, R11, R138, !P2 ;  /* 0x0000008a0b8a7207 */ /* 0x000fc40005000000 */
[C---:B------:R-:W-:Y:S02]  /*4370*/  SEL R137, R11.reuse, R137, !P2 ;  /* 0x000000890b897207 */ /* 0x040fe40005000000 */
[C---:B------:R-:W-:Y:S02]  /*4380*/  SEL R136, R11.reuse, R136, !P2 ;  /* 0x000000880b887207 */ /* 0x040fe40005000000 */
        /* <DEDUP_REMOVED lines=46> */
[----:B------:R-:W-:Y:S02]  /*4670*/  SEL R237, R11, R237, !P2 ;  /* 0x000000ed0bed7207 */ /* 0x000fe40005000000 */
[-C--:B------:R-:W-:Y:S01]  /*4680*/  LEA.HI.X.SX32 R11, R206, R5.reuse, 0x2, P3 ;  /* 0x00000005ce0b7211 */ /* 0x080fe200018f16ff */
[----:B------:R-:W-:Y:S01]  /*4690*/  BAR.SYNC.DEFER_BLOCKING 0x0 ;  /* 0x0000000000007b1d */ /* 0x000fe20000010000 */
[-C--:B------:R-:W-:Y:S02]  /*46a0*/  IADD3 R16, P3, PT, R17, R4.reuse, RZ ;  /* 0x0000000411107210 */ /* 0x080fe40007f7e0ff */
[-C--:B------:R-:W-:Y:S02]  /*46b0*/  LEA.HI.X.SX32 R13, R205, R5.reuse, 0x2, P6 ;  /* 0x00000005cd0d7211 */ /* 0x080fe400030f16ff */
[----:B------:R-:W-:Y:S02]  /*46c0*/  LEA.HI.X.SX32 R15, R204, R5, 0x2, P0 ;  /* 0x00000005cc0f7211 */ /* 0x000fe400000f16ff */
[----:B------:R-:W-:-:S02]  /*46d0*/  IADD3 R18, P6, PT, R19, R4, RZ ;  /* 0x0000000413127210 */ /* 0x000fc40007fde0ff */
[-C--:B------:R-:W-:Y:S02]  /*46e0*/  IADD3 R20, P0, PT, R21, R4.reuse, RZ ;  /* 0x0000000415147210 */ /* 0x080fe40007f1e0ff */
[-C--:B------:R-:W-:Y:S02]  /*46f0*/  LEA.HI.X.SX32 R17, R202, R5.reuse, 0x2, P3 ;  /* 0x00000005ca117211 */ /* 0x080fe400018f16ff */
        /* <DEDUP_REMOVED lines=21> */
[----:B------:R-:W-:-:S02]  /*4850*/  LEA R42, P6, R78, R4, 0x7 ;  /* 0x000000044e2a7211 */ /* 0x000fc400078c38ff */
        /* <DEDUP_REMOVED lines=10> */
[----:B------:R-:W-:Y:S01]  /*4900*/  LEA.HI.X.SX32 R51, R160, R5, 0x2, P0 ;  /* 0x00000005a0337211 */ /* 0x000fe200000f16ff */
[----:B------:R-:W-:Y:S01]  /*4910*/  IMAD R160, R78, 0x3f, RZ ;  /* 0x0000003f4ea07824 */ /* 0x000fe200078e02ff */
[----:B------:R-:W-:-:S02]  /*4920*/  IADD3 R54, P6, PT, R55, R4, RZ ;  /* 0x0000000437367210 */ /* 0x000fc40007fde0ff */
[-C--:B------:R-:W-:Y:S02]  /*4930*/  IADD3 R56, P0, PT, R57, R4.reuse, RZ ;  /* 0x0000000439387210 */ /* 0x080fe40007f1e0ff */
[-C--:B------:R-:W-:Y:S01]  /*4940*/  LEA.HI.X.SX32 R53, R158, R5.reuse, 0x2, P3 ;  /* 0x000000059e357211 */ /* 0x080fe200018f16ff */
[----:B------:R-:W-:Y:S01]  /*4950*/  IMAD R158, R78, 0x3e, RZ ;  /* 0x0000003e4e9e7824 */ /* 0x000fe200078e02ff */
        /* <DEDUP_REMOVED lines=42> */
[----:B------:R-:W-:Y:S02]  /*4c00*/  IADD3 R108, P3, PT, R108, R4, RZ ;  /* 0x000000046c6c7210 */ /* 0x000fe40007f7e0ff */
[-C--:B------:R-:W-:Y:S02]  /*4c10*/  LEA.HI.X.SX32 R105, R154, R5.reuse, 0x2, P6 ;  /* 0x000000059a697211 */ /* 0x080fe400030f16ff */
[----:B------:R-:W-:Y:S01]  /*4c20*/  LEA.HI.X.SX32 R107, R113, R5, 0x2, P0 ;  /* 0x00000005716b7211 */ /* 0x000fe200000f16ff */
[----:B------:R-:W-:Y:S01]  /*4c30*/  IMAD R113, R78, 0xfc, RZ ;  /* 0x000000fc4e717824 */ /* 0x000fe200078e02ff */
[----:B------:R-:W-:-:S02]  /*4c40*/  ISETP.GE.AND P6, PT, R72, R157, PT ;  /* 0x0000009d4800720c */ /* 0x000fc40003fc6270 */
[----:B------:R-:W-:Y:S02]  /*4c50*/  ISETP.GT.AND P0, PT, R161, 0x3f, PT ;  /* 0x0000003fa100780c */ /* 0x000fe40003f04270 */
[----:B------:R-:W-:Y:S02]  /*4c60*/  LEA.HI.X.SX32 R109, R112, R5, 0x2, P3 ;  /* 0x00000005706d7211 */ /* 0x000fe400018f16ff */
[----:B------:R-:W-:Y:S02]  /*4c70*/  ISETP.GE.AND P3, PT, R72, R162, PT ;  /* 0x000000a24800720c */ /* 0x000fe40003f66270 */
[----:B------:R-:W-:Y:S02]  /*4c80*/  SEL R154, RZ, 0x4, !P0 ;  /* 0x00000004ff9a7807 */ /* 0x000fe40004000000 */
[----:B------:R-:W-:Y:S02]  /*4c90*/  SEL R156, RZ, 0x4, P6 ;  /* 0x00000004ff9c7807 */ /* 0x000fe40003000000 */
[----:B------:R-:W-:-:S02]  /*4ca0*/  LEA R240, P6, R77, UR14, 0x2 ;  /* 0x0000000e4df07c11 */ /* 0x000fc4000f8c10ff */
[----:B------:R-:W-:Y:S02]  /*4cb0*/  SEL R154, R154, RZ, !P3 ;  /* 0x000000ff9a9a7207 */ /* 0x000fe40005800000 */
[----:B------:R-:W-:Y:S02]  /*4cc0*/  ISETP.NE.U32.AND P2, PT, R2, RZ, PT ;  /* 0x000000ff0200720c */ /* 0x000fe40003f45070 */
[----:B------:R-:W-:Y:S02]  /*4cd0*/  IADD3 R110, P3, PT, R110, R4, RZ ;  /* 0x000000046e6e7210 */ /* 0x000fe40007f7e0ff */
[----:B------:R-:W-:Y:S01]  /*4ce0*/  LEA.HI.X.SX32 R72, R77, UR15, 0x2, P6 ;  /* 0x0000000f4d487c11 */ /* 0x000fe2000b0f16ff */
[----:B------:R-:W-:Y:S10]  /*4cf0*/  BRA.U UP0, `(.L_x_5) ;  /* 0x0000000100187547 */ /* 0x000ff4000b800000 */
[----:B------:R-:W-:Y:S01]  /*4d00*/  ELECT P6, URZ, PT ;  /* 0x0000000000ff782f */ /* 0x000fe200038c0000 */
[----:B------:R-:W-:Y:S01]  /*4d10*/  IMAD.MOV.U32 R112, RZ, RZ, 0x1 ;  /* 0x00000001ff707424 */ /* 0x000fe200078e00ff */
[----:B------:R-:W-:Y:S01]  /*4d20*/  UMOV UR6, 0x40 ;  /* 0x0000004000067882 */ /* 0x000fe20000000000 */
[----:B------:R-:W-:Y:S01]  /*4d30*/  UVIRTCOUNT.DEALLOC.SMPOOL 0x80 ;  /* 0x000000800000784c */ /* 0x000fe20000000000 */
[----:B------:R-:W-:-:S09]  /*4d40*/  ULEA UR6, UR5, UR6, 0x18 ;  /* 0x0000000605067291 */ /* 0x000fd2000f8ec0ff */
[----:B------:R1:W-:Y:S03]  /*4d50*/  @P6 STS.U8 [UR6], R112 ;  /* 0x00000070ff006988 */ /* 0x0003e60008000006 */
.L_x_5:
[----:B------:R2:W-:Y:S01]  /*4d60*/  STL.64 [R1+0x310], R76 ;  /* 0x0003104c01007387 */ /* 0x0005e20000100a00 */
[----:B------:R-:W-:Y:S01]  /*4d70*/  UIADD3 UR12, UPT, UPT, UR11, UR4, URZ ;  /* 0x000000040b0c7290 */ /* 0x000fe2000fffe0ff */
[----:B------:R-:W-:Y:S01]  /*4d80*/  LEA.HI.X.SX32 R111, R158, R5, 0x2, P3 ;  /* 0x000000059e6f7211 */ /* 0x000fe200018f16ff */
[----:B------:R-:W-:Y:S01]  /*4d90*/  VOTEU.ALL UP1, P2 ;  /* 0x0000000000ff7886 */ /* 0x000fe20001020000 */
[----:B-1----:R-:W-:Y:S01]  /*4da0*/  IADD3 R112, P3, PT, R113, R4, RZ ;  /* 0x0000000471707210 */ /* 0x002fe20007f7e0ff */
[----:B------:R-:W-:Y:S01]  /*4db0*/  VOTEU.ALL UP2, P2 ;  /* 0x0000000000ff7886 */ /* 0x000fe20001040000 */
[----:B------:R-:W-:Y:S02]  /*4dc0*/  VIADD R158, R162, 0xfffffffc ;  /* 0xfffffffca29e7836 */ /* 0x000fe40000000000 */
[----:B------:R-:W-:-:S04]  /*4dd0*/  @!UP1 UIADD3 UR14, UPT, UPT, -UR7, 0x100000, URZ ;  /* 0x00100000070e9890 */ /* 0x000fc8000fffe1ff */
[----:B------:R-:W-:Y:S02]  /*4de0*/  @!UP1 USHF.L.U32 UR15, UR14, 0xb, URZ ;  /* 0x0000000b0e0f9899 */ /* 0x000fe400080006ff */
[----:B------:R-:W-:Y:S01]  /*4df0*/  @!UP1 USHF.L.U32 UR14, UR14, 0x1, URZ ;  /* 0x000000010e0e9899 */ /* 0x000fe200080006ff */
[----:B--2---:R-:W2:Y:S01]  /*4e00*/  LDL.LU.64 R76, [R1] ;  /* 0x00000000014c7983 */ /* 0x004ea20000300a00 */
[----:B------:R-:W-:Y:S01]  /*4e10*/  STTM.x128 tmem[UR12], RZ ;  /* 0x000000ff000079ed */ /* 0x000fe200083c000c */
[----:B------:R-:W1:Y:S01]  /*4e20*/  FENCE.VIEW.ASYNC.T ;  /* 0x00000000000073c6 */ /* 0x000e620000000200 */
[----:B------:R-:W-:-:S04]  /*4e30*/  @!UP1 UIADD3 UR4, UPT, UPT, -UR7, 0x100000, URZ ;  /* 0x0010000007049890 */ /* 0x000fc8000fffe1ff */
[----:B------:R-:W-:Y:S02]  /*4e40*/  @!UP1 USHF.L.U32 UR5, UR4, 0xb, URZ ;  /* 0x0000000b04059899 */ /* 0x000fe400080006ff */
[----:B------:R-:W-:Y:S01]  /*4e50*/  @!UP1 USHF.L.U32 UR4, UR4, 0x1, URZ ;  /* 0x0000000104049899 */ /* 0x000fe200080006ff */
[----:B-1----:R-:W-:Y:S01]  /*4e60*/  BAR.SYNC.DEFER_BLOCKING 0x0 ;  /* 0x0000000000007b1d */ /* 0x002fe20000010000 */
[----:B------:R-:W-:-:S05]  /*4e70*/  LEA.HI.X.SX32 R113, R160, R5, 0x2, P3 ;  /* 0x00000005a0717211 */ /* 0x000fca00018f16ff */
[----:B------:R-:W-:Y:S01]  /*4e80*/  VOTEU.ALL UP1, P2 ;  /* 0x0000000000ff7886 */ /* 0x000fe20001020000 */
[----:B------:R-:W1:Y:S04]  /*4e90*/  FENCE.VIEW.ASYNC.S ;  /* 0x00000000000073c6 */ /* 0x000e680000000000 */
[----:B-1----:R-:W1:Y:S02]  /*4ea0*/  @!UP1 SYNCS.EXCH.64 URZ, [UR8], UR14 ;  /* 0x0000000e08ff95b2 */ /* 0x002e640008000100 */
[----:B-1----:R-:W-:Y:S01]  /*4eb0*/  BAR.SYNC.DEFER_BLOCKING 0x0 ;  /* 0x0000000000007b1d */ /* 0x002fe20000010000 */
[----:B------:R-:W-:Y:S01]  /*4ec0*/  LEA R252, R2, UR10, 0x8 ;  /* 0x0000000a02fc7c11 */ /* 0x000fe2000f8e40ff */
[----:B------:R-:W-:Y:S01]  /*4ed0*/  VIADD R160, R162, 0xfffffffb ;  /* 0xfffffffba2a07836 */ /* 0x000fe20000000000 */
[----:B------:R-:W-:Y:S01]  /*4ee0*/  ISETP.GE.U32.AND P3, PT, R158, 0x7fffffbd, PT ;  /* 0x7fffffbd9e00780c */ /* 0x000fe20003f66070 */
[----:B------:R-:W-:-:S02]  /*4ef0*/  VIADD R158, R162, 0xfffffffa ;  /* 0xfffffffaa29e7836 */ /* 0x000fc40000000000 */
[----:B------:R1:W3:Y:S02]  /*4f00*/  @!UP2 SYNCS.EXCH.64 URZ, [UR10+0x28008], UR4 ;  /* 0x028008040affa5b2 */ /* 0x0002e40008000100 */
[----:B------:R-:W-:Y:S01]  /*4f10*/  @!PT LDS RZ, [RZ] ;  /* 0x00000000fffff984 */ /* 0x000fe20000000800 */
[----:B------:R-:W-:Y:S01]  /*4f20*/  @!PT LDS RZ, [RZ] ;  /* 0x00000000fffff984 */ /* 0x000fe20000000800 */
[----:B------:R-:W-:Y:S01]  /*4f30*/  @!PT LDS RZ, [RZ] ;  /* 0x00000000fffff984 */ /* 0x000fe20000000800 */
[----:B---3--:R-:W-:Y:S01]  /*4f40*/  LDGSTS.E [R252+0x18000], desc[UR32][R4.64], !P4 ;  /* 0x1800000004fc7fae */ /* 0x008fe2000e1a1020 */
[----:B------:R-:W-:Y:S01]  /*4f50*/  ISETP.GE.U32.AND P4, PT, R160, 0x7fffffbc, PT ;  /* 0x7fffffbca000780c */ /* 0x000fe20003f86070 */
[----:B------:R-:W-:Y:S02]  /*4f60*/  VIADD R160, R162, 0xfffffff9 ;  /* 0xfffffff9a2a07836 */ /* 0x000fe40000000000 */
[----:B------:R-:W-:Y:S01]  /*4f70*/  LDGSTS.E [R252+0x18004], desc[UR32][R188.64], !P5 ;  /* 0x18004000bcfc7fae */ /* 0x000fe2000e9a1020 */
[----:B------:R-:W-:Y:S01]  /*4f80*/  ISETP.GE.U32.AND P5, PT, R158, 0x7fffffbb, PT ;  /* 0x7fffffbb9e00780c */ /* 0x000fe20003fa6070 */
[----:B------:R-:W-:Y:S02]  /*4f90*/  VIADD R158, R162, 0xfffffff8 ;  /* 0xfffffff8a29e7836 */ /* 0x000fe40000000000 */
[----:B------:R-:W-:Y:S01]  /*4fa0*/  LDGSTS.E [R252+0x18008], desc[UR32][R184.64], !P1 ;  /* 0x18008000b8fc7fae */ /* 0x000fe2000c9a1020 */
[----:B------:R-:W-:Y:S01]  /*4fb0*/  ISETP.GE.U32.AND P1, PT, R160, 0x7fffffba, PT ;  /* 0x7fffffbaa000780c */ /* 0x000fe20003f26070 */
[----:B------:R-:W-:Y:S01]  /*4fc0*/  VIADD R160, R162, 0xfffffff7 ;  /* 0xfffffff7a2a07836 */ /* 0x000fe20000000000 */
[----:B-1----:R-:W1:Y:S01]  /*4fd0*/  LDCU UR4, c[0x0][0x3b0] ;  /* 0x00007600ff0477ac */ /* 0x002e620008000800 */
[----:B------:R-:W-:Y:S01]  /*4fe0*/  LDGSTS.E [R252+0x1800c], desc[UR32][R180.64], !P3 ;  /* 0x1800c000b4fc7fae */ /* 0x000fe2000d9a1020 */
[----:B------:R-:W-:-:S03]  /*4ff0*/  ISETP.GE.U32.AND P3, PT, R158, 0x7fffffb9, PT ;  /* 0x7fffffb99e00780c */ /* 0x000fc60003f66070 */
[----:B------:R-:W-:Y:S01]  /*5000*/  LDGSTS.E [R252+0x18010], desc[UR32][R176.64], !P4 ;  /* 0x18010000b0fc7fae */ /* 0x000fe2000e1a1020 */
[----:B------:R-:W-:-:S03]  /*5010*/  ISETP.GE.U32.AND P4, PT, R160, 0x7fffffb8, PT ;  /* 0x7fffffb8a000780c */ /* 0x000fc60003f86070 */
[----:B------:R-:W-:Y:S04]  /*5020*/  LDGSTS.E [R252+0x18014], desc[UR32][R172.64], !P5 ;  /* 0x18014000acfc7fae */ /* 0x000fe8000e9a1020 */
[----:B------:R-:W-:Y:S04]  /*5030*/  LDGSTS.E [R252+0x18018], desc[UR32][R168.64], !P1 ;  /* 0x18018000a8fc7fae */ /* 0x000fe8000c9a1020 */
[----:B------:R-:W-:Y:S01]  /*5040*/  LDGSTS.E [R252+0x1801c], desc[UR32][R164.64], !P3 ;  /* 0x1801c000a4fc7fae */ /* 0x000fe2000d9a1020 */
[C---:B------:R-:W-:Y:S02]  /*5050*/  VIADD R158, R162.reuse, 0xfffffff6 ;  /* 0xfffffff6a29e7836 */ /* 0x040fe40000000000 */
[----:B------:R-:W-:-:S03]  /*5060*/  VIADD R160, R162, 0xfffffff5 ;  /* 0xfffffff5a2a07836 */ /* 0x000fc60000000000 */
[----:B------:R-:W-:Y:S01]  /*5070*/  ISETP.GE.U32.AND P5, PT, R158, 0x7fffffb7, PT ;  /* 0x7fffffb79e00780c */ /* 0x000fe20003fa6070 */
[----:B------:R-:W-:Y:S01]  /*5080*/  VIADD R158, R162, 0xfffffff4 ;  /* 0xfffffff4a29e7836 */ /* 0x000fe20000000000 */
[----:B------:R-:W-:Y:S01]  /*5090*/  ISETP.GE.U32.AND P1, PT, R160, 0x7fffffb6, PT ;  /* 0x7fffffb6a000780c */ /* 0x000fe20003f26070 */
[----:B------:R-:W-:-:S03]  /*50a0*/  VIADD R160, R162, 0xfffffff3 ;  /* 0xfffffff3a2a07836 */ /* 0x000fc60000000000 */
[----:B------:R-:W-:Y:S01]  /*50b0*/  ISETP.GE.U32.AND P3, PT, R158, 0x7fffffb5, PT ;  /* 0x7fffffb59e00780c */ /* 0x000fe20003f66070 */
[----:B------:R-:W-:Y:S01]  /*50c0*/  VIADD R158, R162, 0xfffffff2 ;  /* 0xfffffff2a29e7836 */ /* 0x000fe20000000000 */
[----:B--2---:R2:W-:Y:S04]  /*50d0*/  LDGSTS.E [R252+0x18020], desc[UR32][R76.64], !P4 ;  /* 0x180200004cfc7fae */ /* 0x0045e8000e1a1020 */
[----:B------:R2:W-:Y:S01]  /*50e0*/  STL.64 [R1+0x318], R76 ;  /* 0x0003184c01007387 */ /* 0x0005e20000100a00 */
[----:B------:R-:W-:-:S03]  /*50f0*/  ISETP.GE.U32.AND P4, PT, R160, 0x7fffffb4, PT ;  /* 0x7fffffb4a000780c */ /* 0x000fc60003f86070 */
[----:B------:R-:W-:Y:S01]  /*5100*/  LDGSTS.E [R252+0x18024], desc[UR32][R250.64], !P5 ;  /* 0x18024000fafc7fae */ /* 0x000fe2000e9a1020 */
[----:B--2---:R-:W2:Y:S01]  /*5110*/  LDC R77, c[0x0][0x3a0] ;  /* 0x0000e800ff4d7b82 */ /* 0x004ea20000000800 */
[----:B------:R-:W-:Y:S02]  /*5120*/  ISETP.GE.U32.AND P5, PT, R158, 0x7fffffb3, PT ;  /* 0x7fffffb39e00780c */ /* 0x000fe40003fa6070 */
[----:B------:R-:W-:Y:S04]  /*5130*/  LDGSTS.E [R252+0x18028], desc[UR32][R248.64], !P1 ;  /* 0x18028000f8fc7fae */ /* 0x000fe8000c9a1020 */
[----:B------:R-:W-:Y:S04]  /*5140*/  LDGSTS.E [R252+0x1802c], desc[UR32][R246.64], !P3 ;  /* 0x1802c000f6fc7fae */ /* 0x000fe8000d9a1020 */
[----:B------:R-:W-:Y:S04]  /*5150*/  LDGSTS.E [R252+0x18030], desc[UR32][R244.64], !P4 ;  /* 0x18030000f4fc7fae */ /* 0x000fe8000e1a1020 */
[----:B------:R-:W-:Y:S01]  /*5160*/  LDGSTS.E [R252+0x18034], desc[UR32][R242.64], !P5 ;  /* 0x18034000f2fc7fae */ /* 0x000fe2000e9a1020 */
[----:B--2---:R-:W-:-:S02]  /*5170*/  VIADD R160, R77, 0xfffffff1 ;  /* 0xfffffff14da07836 */ /* 0x004fc40000000000 */
[----:B------:R-:W-:-:S03]  /*5180*/  VIADD R158, R77, 0xfffffff0 ;  /* 0xfffffff04d9e7836 */ /* 0x000fc60000000000 */
[----:B------:R-:W-:Y:S01]  /*5190*/  ISETP.GE.U32.AND P1, PT, R160, 0x7fffffb2, PT ;  /* 0x7fffffb2a000780c */ /* 0x000fe20003f26070 */
[C---:B------:R-:W-:Y:S01]  /*51a0*/  VIADD R160, R77.reuse, 0xffffffef ;  /* 0xffffffef4da07836 */ /* 0x040fe20000000000 */
[----:B------:R-:W-:Y:S01]  /*51b0*/  ISETP.GE.U32.AND P3, PT, R158, 0x7fffffb1, PT ;  /* 0x7fffffb19e00780c */ /* 0x000fe20003f66070 */
[----:B------:R-:W-:-:S03]  /*51c0*/  VIADD R158, R77, 0xffffffee ;  /* 0xffffffee4d9e7836 */ /* 0x000fc60000000000 */
[----:B------:R-:W-:Y:S01]  /*51d0*/  ISETP.GE.U32.AND P4, PT, R160, 0x7fffffb0, PT ;  /* 0x7fffffb0a000780c */ /* 0x000fe20003f86070 */
[C---:B------:R-:W-:Y:S01]  /*51e0*/  VIADD R160, R77.reuse, 0xffffffed ;  /* 0xffffffed4da07836 */ /* 0x040fe20000000000 */
[----:B------:R-:W-:Y:S01]  /*51f0*/  ISETP.GE.U32.AND P5, PT, R158, 0x7fffffaf, PT ;  /* 0x7fffffaf9e00780c */ /* 0x000fe20003fa6070 */
[----:B------:R-:W-:-:S04]  /*5200*/  VIADD R158, R77, 0xffffffec ;  /* 0xffffffec4d9e7836 */ /* 0x000fc80000000000 */
[----:B------:R-:W-:Y:S01]  /*5210*/  LDGSTS.E [R252+0x18038], desc[UR32][R6.64], !P1 ;  /* 0x1803800006fc7fae */ /* 0x000fe2000c9a1020 */
[----:B------:R-:W-:Y:S01]  /*5220*/  ISETP.GE.U32.AND P1, PT, R160, 0x7fffffae, PT ;  /* 0x7fffffaea000780c */ /* 0x000fe20003f26070 */
[----:B------:R-:W-:Y:S02]  /*5230*/  VIADD R160, R77, 0xffffffeb ;  /* 0xffffffeb4da07836 */ /* 0x000fe40000000000 */
[----:B------:R2:W-:Y:S01]  /*5240*/  LDGSTS.E [R252+0x1803c], desc[UR32][R8.64], !P3 ;  /* 0x1803c00008fc7fae */ /* 0x0005e2000d9a1020 */
[----:B------:R-:W-:-:S03]  /*5250*/  ISETP.GE.U32.AND P3, PT, R158, 0x7fffffad, PT ;  /* 0x7fffffad9e00780c */ /* 0x000fc60003f66070 */
[----:B------:R-:W-:Y:S01]  /*5260*/  LDGSTS.E [R252+0x18040], desc[UR32][R10.64], !P4 ;  /* 0x180400000afc7fae */ /* 0x000fe2000e1a1020 */
[----:B------:R-:W-:Y:S01]  /*5270*/  ISETP.GE.U32.AND P4, PT, R160, 0x7fffffac, PT ;  /* 0x7fffffaca000780c */ /* 0x000fe20003f86070 */
[C---:B------:R-:W-:Y:S02]  /*5280*/  VIADD R158, R77.reuse, 0xffffffea ;  /* 0xffffffea4d9e7836 */ /* 0x040fe40000000000 */
[C---:B------:R-:W-:Y:S01]  /*5290*/  VIADD R160, R77.reuse, 0xffffffe9 ;  /* 0xffffffe94da07836 */ /* 0x040fe20000000000 */
[----:B------:R-:W-:Y:S02]  /*52a0*/  LDGSTS.E [R252+0x18044], desc[UR32][R12.64], !P5 ;  /* 0x180440000cfc7fae */ /* 0x000fe4000e9a1020 */
[----:B------:R-:W-:Y:S01]  /*52b0*/  ISETP.GE.U32.AND P5, PT, R158, 0x7fffffab, PT ;  /* 0x7fffffab9e00780c */ /* 0x000fe20003fa6070 */
[C---:B------:R-:W-:Y:S01]  /*52c0*/  VIADD R158, R77.reuse, 0xffffffe8 ;  /* 0xffffffe84d9e7836 */ /* 0x040fe20000000000 */
[----:B------:R-:W-:Y:S01]  /*52d0*/  LDGSTS.E [R252+0x18048], desc[UR32][R14.64], !P1 ;  /* 0x180480000efc7fae */ /* 0x000fe2000c9a1020 */
[----:B------:R-:W-:Y:S01]  /*52e0*/  ISETP.GE.U32.AND P1, PT, R160, 0x7fffffaa, PT ;  /* 0x7fffffaaa000780c */ /* 0x000fe20003f26070 */
[----:B------:R-:W-:-:S02]  /*52f0*/  VIADD R160, R77, 0xffffffe7 ;  /* 0xffffffe74da07836 */ /* 0x000fc40000000000 */
[----:B------:R-:W-:Y:S01]  /*5300*/  LDGSTS.E [R252+0x1804c], desc[UR32][R16.64], !P3 ;  /* 0x1804c00010fc7fae */ /* 0x000fe2000d9a1020 */
        /* <DEDUP_REMOVED lines=112> */
[----:B------:R-:W-:Y:S03]  /*5a10*/  LDGSTS.E [R252+0x180e4], desc[UR32][R100.64], !P5 ;  /* 0x180e400064fc7fae */ /* 0x000fe6000e9a1020 */
[----:B------:R-:W-:Y:S01]  /*5a20*/  ISETP.GE.U32.AND P5, PT, R158, 0x7fffff83, PT ;  /* 0x7fffff839e00780c */ /* 0x000fe20003fa6070 */
[----:B------:R-:W-:Y:S01]  /*5a30*/  VIADD R158, R77, 0xffffffc1 ;  /* 0xffffffc14d9e7836 */ /* 0x000fe20000000000 */
[----:B------:R-:W-:Y:S04]  /*5a40*/  LDGSTS.E [R252+0x180e8], desc[UR32][R102.64], !P1 ;  /* 0x180e800066fc7fae */ /* 0x000fe8000c9a1020 */
[----:B------:R-:W-:Y:S01]  /*5a50*/  LDGSTS.E [R252+0x180ec], desc[UR32][R104.64], !P3 ;  /* 0x180ec00068fc7fae */ /* 0x000fe2000d9a1020 */
[----:B------:R-:W-:-:S03]  /*5a60*/  ISETP.GE.U32.AND P1, PT, R158, 0x7fffff82, PT ;  /* 0x7fffff829e00780c */ /* 0x000fc60003f26070 */
[----:B------:R-:W-:Y:S01]  /*5a70*/  LDGSTS.E [R252+0x180f0], desc[UR32][R106.64], !P4 ;  /* 0x180f00006afc7fae */ /* 0x000fe2000e1a1020 */
[----:B------:R-:W-:Y:S01]  /*5a80*/  ISETP.GE.U32.AND P4, PT, R157, 0x7fffff81, PT ;  /* 0x7fffff819d00780c */ /* 0x000fe20003f86070 */
[----:B-1----:R-:W-:Y:S02]  /*5a90*/  IMAD R153, R153, UR4, RZ ;  /* 0x0000000499997c24 */ /* 0x002fe4000f8e02ff */
[----:B------:R-:W-:Y:S01]  /*5aa0*/  STL.64 [R1+0x320], R250 ;  /* 0x000320fa01007387 */ /* 0x000fe20000100a00 */
[----:B------:R-:W-:-:S03]  /*5ab0*/  IMAD R152, R152, UR4, RZ ;  /* 0x0000000498987c24 */ /* 0x000fc6000f8e02ff */
        /* <DEDUP_REMOVED lines=10> */
[----:B------:R2:W-:Y:S01]  /*5b60*/  STL.64 [R1+0x350], R8 ;  /* 0x0003500801007387 */ /* 0x0005e20000100a00 */
[----:B------:R-:W-:-:S03]  /*5b70*/  IMAD R170, R114, UR4, RZ ;  /* 0x0000000472aa7c24 */ /* 0x000fc6000f8e02ff */
[----:B------:R-:W-:Y:S01]  /*5b80*/  LDGSTS.E [R252+0x180f4], desc[UR32][R108.64], !P5 ;  /* 0x180f40006cfc7fae */ /* 0x000fe2000e9a1020 */
[----:B------:R-:W-:-:S03]  /*5b90*/  IMAD R142, R142, UR4, RZ ;  /* 0x000000048e8e7c24 */ /* 0x000fc6000f8e02ff */
[----:B------:R-:W-:Y:S04]  /*5ba0*/  LDGSTS.E [R252+0x180f8], desc[UR32][R110.64], !P1 ;  /* 0x180f80006efc7fae */ /* 0x000fe8000c9a1020 */
[----:B------:R-:W-:Y:S01]  /*5bb0*/  STL [R1+0x2bc], R153 ;  /* 0x0002bc9901007387 */ /* 0x000fe20000100800 */
[----:B--2---:R-:W-:-:S03]  /*5bc0*/  IMAD R8, R144, UR4, RZ ;  /* 0x0000000490087c24 */ /* 0x004fc6000f8e02ff */
[----:B------:R-:W-:Y:S01]  /*5bd0*/  STL [R1+0x2b8], R152 ;  /* 0x0002b89801007387 */ /* 0x000fe20000100800 */
[----:B------:R-:W-:-:S03]  /*5be0*/  IMAD R165, R141, UR4, RZ ;  /* 0x000000048da57c24 */ /* 0x000fc6000f8e02ff */
[----:B------:R-:W-:Y:S01]  /*5bf0*/  LDGSTS.E [R252+0x180fc], desc[UR32][R112.64], !P4 ;  /* 0x180fc00070fc7fae */ /* 0x000fe2000e1a1020 */
[-C--:B------:R-:W-:Y:S01]  /*5c00*/  LEA R114, P4, R153, R240.reuse, 0x2 ;  /* 0x000000f099727211 */ /* 0x080fe200078810ff */
[----:B------:R-:W-:Y:S02]  /*5c10*/  IMAD R168, R116, UR4, RZ ;  /* 0x0000000474a87c24 */ /* 0x000fe4000f8e02ff */
[----:B------:R-:W-:Y:S01]  /*5c20*/  STL [R1+0x2b4], R182 ;  /* 0x0002b4b601007387 */ /* 0x000fe20000100800 */
[----:B------:R-:W-:Y:S01]  /*5c30*/  IMAD R186, R140, UR4, RZ ;  /* 0x000000048cba7c24 */ /* 0x000fe2000f8e02ff */
[----:B------:R-:W-:Y:S02]  /*5c40*/  LEA R116, P5, R148, R240, 0x2 ;  /* 0x000000f094747211 */ /* 0x000fe400078a10ff */
[----:B------:R-:W-:Y:S01]  /*5c50*/  STL [R1+0x2ac], R148 ;  /* 0x0002ac9401007387 */ /* 0x000fe20000100800 */
[----:B------:R-:W-:Y:S02]  /*5c60*/  IMAD R137, R137, UR4, RZ ;  /* 0x0000000489897c24 */ /* 0x000fe4000f8e02ff */
[----:B------:R-:W-:Y:S01]  /*5c70*/  IMAD R166, R115, UR4, RZ ;  /* 0x0000000473a67c24 */ /* 0x000fe2000f8e02ff */
[----:B------:R-:W-:Y:S01]  /*5c80*/  STL [R1+0x2b0], R214 ;  /* 0x0002b0d601007387 */ /* 0x000fe20000100800 */
[----:B------:R-:W-:Y:S01]  /*5c90*/  IMAD R164, R118, UR4, RZ ;  /* 0x0000000476a47c24 */ /* 0x000fe2000f8e02ff */
[----:B------:R-:W-:-:S02]  /*5ca0*/  LEA.HI.X.SX32 R115, R153, R72, 0x2, P4 ;  /* 0x0000004899737211 */ /* 0x000fc400020f16ff */
[----:B------:R-:W-:Y:S01]  /*5cb0*/  STL [R1+0x2a8], R169 ;  /* 0x0002a8a901007387 */ /* 0x000fe20000100800 */
[----:B------:R-:W-:Y:S01]  /*5cc0*/  ISETP.GT.AND P3, PT, R161, 0x7f, PT ;  /* 0x0000007fa100780c */ /* 0x000fe20003f64270 */
[----:B------:R-:W-:Y:S01]  /*5cd0*/  IMAD R218, R138, UR4, RZ ;  /* 0x000000048ada7c24 */ /* 0x000fe2000f8e02ff */
[----:B------:R-:W-:Y:S01]  /*5ce0*/  LEA R118, P4, R142, R240, 0x2 ;  /* 0x000000f08e767211 */ /* 0x000fe200078810ff */
[----:B------:R-:W-:Y:S01]  /*5cf0*/  STL [R1+0x2a4], R76 ;  /* 0x0002a44c01007387 */ /* 0x000fe20000100800 */
[----:B------:R-:W-:Y:S02]  /*5d00*/  IMAD R132, R132, UR4, RZ ;  /* 0x0000000484847c24 */ /* 0x000fe4000f8e02ff */
[----:B------:R-:W-:Y:S01]  /*5d10*/  IMAD R161, R136, UR4, RZ ;  /* 0x0000000488a17c24 */ /* 0x000fe2000f8e02ff */
[----:B------:R1:W-:Y:S01]  /*5d20*/  STL [R1+0x29c], R142 ;  /* 0x00029c8e01007387 */ /* 0x0003e20000100800 */
[----:B------:R-:W-:Y:S01]  /*5d30*/  IMAD R196, R117, UR4, RZ ;  /* 0x0000000475c47c24 */ /* 0x000fe2000f8e02ff */
[----:B------:R-:W-:Y:S01]  /*5d40*/  LEA.HI.X.SX32 R117, R148, R72, 0x2, P5 ;  /* 0x0000004894757211 */ /* 0x000fe200028f16ff */
[----:B------:R-:W-:Y:S01]  /*5d50*/  IMAD R188, R134, UR4, RZ ;  /* 0x0000000486bc7c24 */ /* 0x000fe2000f8e02ff */
[----:B------:R-:W-:Y:S01]  /*5d60*/  STL [R1+0x2a0], R8 ;  /* 0x0002a00801007387 */ /* 0x000fe20000100800 */
[----:B------:R-:W-:Y:S01]  /*5d70*/  IMAD R172, R120, UR4, RZ ;  /* 0x0000000478ac7c24 */ /* 0x000fe2000f8e02ff */
[----:B------:R-:W-:Y:S01]  /*5d80*/  LEA R120, P5, R137, R240, 0x2 ;  /* 0x000000f089787211 */ /* 0x000fe200078a10ff */
[----:B------:R-:W-:Y:S01]  /*5d90*/  IMAD R128, R128, UR4, RZ ;  /* 0x0000000480807c24 */ /* 0x000fe2000f8e02ff */
[----:B------:R-:W-:Y:S01]  /*5da0*/  STL [R1+0x298], R165 ;  /* 0x000298a501007387 */ /* 0x000fe20000100800 */
        /* <DEDUP_REMOVED lines=8> */
[----:B------:R-:W-:-:S02]  /*5e30*/  IMAD R173, R124, UR4, RZ ;  /* 0x000000047cad7c24 */ /* 0x000fc4000f8e02ff */
[----:B------:R-:W-:Y:S01]  /*5e40*/  IMAD R190, R129, UR4, RZ ;  /* 0x0000000481be7c24 */ /* 0x000fe2000f8e02ff */
[----:B------:R-:W-:Y:S01]  /*5e50*/  STL [R1+0x290], R218 ;  /* 0x000290da01007387 */ /* 0x000fe20000100800 */
[----:B------:R-:W-:Y:S01]  /*5e60*/  IMAD R194, R121, UR4, RZ ;  /* 0x0000000479c27c24 */ /* 0x000fe2000f8e02ff */
[----:B------:R-:W-:Y:S02]  /*5e70*/  LEA.HI.X.SX32 R121, R137, R72, 0x2, P5 ;  /* 0x0000004889797211 */ /* 0x000fe400028f16ff */
[----:B------:R-:W-:Y:S01]  /*5e80*/  STL [R1+0x288], R161 ;  /* 0x000288a101007387 */ /* 0x000fe20000100800 */
[----:B------:R-:W-:Y:S01]  /*5e90*/  LEA R124, P5, R128, R240, 0x2 ;  /* 0x000000f0807c7211 */ /* 0x000fe200078a10ff */
[----:B-1----:R-:W-:Y:S02]  /*5ea0*/  IMAD R142, R123, UR4, RZ ;  /* 0x000000047b8e7c24 */ /* 0x002fe4000f8e02ff */
[----:B------:R-:W-:Y:S01]  /*5eb0*/  STL [R1+0x284], R188 ;  /* 0x000284bc01007387 */ /* 0x000fe20000100800 */
[----:B------:R-:W-:Y:S01]  /*5ec0*/  IMAD R9, R126, UR4, RZ ;  /* 0x000000047e097c24 */ /* 0x000fe2000f8e02ff */
[----:B------:R-:W-:-:S02]  /*5ed0*/  LEA.HI.X.SX32 R123, R132, R72, 0x2, P4 ;  /* 0x00000048847b7211 */ /* 0x000fc400020f16ff */
[----:B------:R-:W-:Y:S01]  /*5ee0*/  STL [R1+0x27c], R132 ;  /* 0x00027c8401007387 */ /* 0x000fe20000100800 */
[----:B------:R-:W-:Y:S01]  /*5ef0*/  LEA R126, P4, R173, R240, 0x2 ;  /* 0x000000f0ad7e7211 */ /* 0x000fe200078810ff */
[----:B------:R-:W-:Y:S02]  /*5f00*/  IMAD R6, R125, UR4, RZ ;  /* 0x000000047d067c24 */ /* 0x000fe4000f8e02ff */
[----:B------:R-:W-:Y:S01]  /*5f10*/  STL [R1+0x280], R7 ;  /* 0x0002800701007387 */ /* 0x000fe20000100800 */
[----:B------:R-:W-:-:S03]  /*5f20*/  LEA.HI.X.SX32 R125, R128, R72, 0x2, P5 ;  /* 0x00000048807d7211 */ /* 0x000fc600028f16ff */
[----:B------:R-:W-:Y:S01]  /*5f30*/  STL [R1+0x278], R160 ;  /* 0x000278a001007387 */ /* 0x000fe20000100800 */
[----:B------:R-:W-:-:S03]  /*5f40*/  IMAD R144, R127, UR4, RZ ;  /* 0x000000047f907c24 */ /* 0x000fc6000f8e02ff */
[----:B------:R-:W-:Y:S01]  /*5f50*/  STL [R1+0x274], R190 ;  /* 0x000274be01007387 */ /* 0x000fe20000100800 */
[----:B------:R-:W-:-:S03]  /*5f60*/  LEA.HI.X.SX32 R127, R173, R72, 0x2, P4 ;  /* 0x00000048ad7f7211 */ /* 0x000fc600020f16ff */
[----:B------:R1:W-:Y:S01]  /*5f70*/  STL [R1+0x270], R128 ;  /* 0x0002708001007387 */ /* 0x0003e20000100800 */
[-C--:B------:R-:W-:Y:S01]  /*5f80*/  LEA R130, P4, R170, R240.reuse, 0x2 ;  /* 0x000000f0aa827211 */ /* 0x080fe200078810ff */
[----:B------:R-:W-:Y:S02]  /*5f90*/  IMAD R146, R131, UR4, RZ ;  /* 0x0000000483927c24 */ /* 0x000fe4000f8e02ff */
[----:B------:R-:W-:Y:S01]  /*5fa0*/  STL [R1+0x26c], R9 ;  /* 0x00026c0901007387 */ /* 0x000fe20000100800 */
[----:B------:R-:W-:Y:S02]  /*5fb0*/  VIADD R158, R77, 0xffffffbf ;  /* 0xffffffbf4d9e7836 */ /* 0x000fe40000000000 */
[----:B------:R-:W-:Y:S01]  /*5fc0*/  IMAD R174, R155, UR4, RZ ;  /* 0x000000049bae7c24 */ /* 0x000fe2000f8e02ff */
[----:B------:R-:W0:Y:S01]  /*5fd0*/  LDGDEPBAR ;  /* 0x00000000000079af */ /* 0x000e220000000000 */
[----:B-1----:R-:W-:-:S03]  /*5fe0*/  LEA R128, P5, R172, R240, 0x2 ;  /* 0x000000f0ac807211 */ /* 0x002fc600078a10ff */
[----:B------:R-:W-:Y:S01]  /*5ff0*/  STL [R1+0x260], R173 ;  /* 0x000260ad01007387 */ /* 0x000fe20000100800 */
[----:B------:R-:W-:-:S03]  /*6000*/  LEA.HI.X.SX32 R129, R172, R72, 0x2, P5 ;  /* 0x00000048ac817211 */ /* 0x000fc600028f16ff */
[----:B------:R-:W-:Y:S01]  /*6010*/  STL [R1+0x264], R6 ;  /* 0x0002640601007387 */ /* 0x000fe20000100800 */
[----:B------:R-:W-:Y:S02]  /*6020*/  LEA R132, P5, R168, R240, 0x2 ;  /* 0x000000f0a8847211 */ /* 0x000fe400078a10ff */
[----:B------:R-:W-:Y:S01]  /*6030*/  LEA.HI.X.SX32 R131, R170, R72, 0x2, P4 ;  /* 0x00000048aa837211 */ /* 0x000fe200020f16ff */
[----:B------:R-:W-:Y:S01]  /*6040*/  STL [R1+0x25c], R162 ;  /* 0x00025ca201007387 */ /* 0x000fe20000100800 */
[----:B------:R-:W-:-:S03]  /*6050*/  LEA R134, P4, R166, R240, 0x2 ;  /* 0x000000f0a6867211 */ /* 0x000fc600078810ff */
[----:B------:R-:W-:Y:S01]  /*6060*/  STL [R1+0x254], R172 ;  /* 0x000254ac01007387 */ /* 0x000fe20000100800 */
[----:B------:R-:W-:Y:S01]  /*6070*/  LEA.HI.X.SX32 R133, R168, R72, 0x2, P5 ;  /* 0x00000048a8857211 */ /* 0x000fe200028f16ff */
[----:B------:R-:W-:Y:S02]  /*6080*/  IMAD R148, R135, UR4, RZ ;  /* 0x0000000487947c24 */ /* 0x000fe4000f8e02ff */
[----:B------:R-:W-:Y:S01]  /*6090*/  STL [R1+0x258], R194 ;  /* 0x000258c201007387 */ /* 0x000fe20000100800 */
[----:B------:R-:W-:-:S03]  /*60a0*/  LEA R136, P5, R140, R240, 0x2 ;  /* 0x000000f08c887211 */ /* 0x000fc600078a10ff */
[----:B------:R-:W-:Y:S01]  /*60b0*/  STL [R1+0x250], R164 ;  /* 0x000250a401007387 */ /* 0x000fe20000100800 */
[----:B------:R-:W-:-:S03]  /*60c0*/  LEA.HI.X.SX32 R135, R166, R72, 0x2, P4 ;  /* 0x00000048a6877211 */ /* 0x000fc600020f16ff */
[----:B------:R-:W-:Y:S01]  /*60d0*/  STL [R1+0x248], R170 ;  /* 0x000248aa01007387 */ /* 0x000fe20000100800 */
[----:B------:R-:W-:-:S03]  /*60e0*/  LEA R138, P4, R142, R240, 0x2 ;  /* 0x000000f08e8a7211 */ /* 0x000fc600078810ff */
[----:B------:R-:W-:Y:S01]  /*60f0*/  STL [R1+0x24c], R196 ;  /* 0x00024cc401007387 */ /* 0x000fe20000100800 */
[----:B------:R-:W-:-:S03]  /*6100*/  LEA.HI.X.SX32 R137, R140, R72, 0x2, P5 ;  /* 0x000000488c897211 */ /* 0x000fc600028f16ff */
[----:B------:R-:W-:Y:S04]  /*6110*/  STL [R1+0x23c], R168 ;  /* 0x00023ca801007387 */ /* 0x000fe80000100800 */
[----:B------:R1:W-:Y:S04]  /*6120*/  STL [R1+0x230], R166 ;  /* 0x000230a601007387 */ /* 0x0003e80000100800 */
[----:B------:R2:W-:Y:S04]  /*6130*/  STL [R1+0x224], R140 ;  /* 0x0002248c01007387 */ /* 0x0005e80000100800 */
[----:B------:R3:W-:Y:S01]  /*6140*/  STL [R1+0x218], R142 ;  /* 0x0002188e01007387 */ /* 0x0007e20000100800 */
[----:B-1----:R-:W-:Y:S01]  /*6150*/  IMAD R166, R139, UR4, RZ ;  /* 0x000000048ba67c24 */ /* 0x002fe2000f8e02ff */
[----:B------:R-:W-:-:S02]  /*6160*/  LEA.HI.X.SX32 R139, R142, R72, 0x2, P4 ;  /* 0x000000488e8b7211 */ /* 0x000fc400020f16ff */
[-C--:B--2---:R-:W-:Y:S01]  /*6170*/  LEA R140, P5, R144, R240.reuse, 0x2 ;  /* 0x000000f0908c7211 */ /* 0x084fe200078a10ff */
[----:B------:R1:W-:Y:S01]  /*6180*/  STL [R1+0x20c], R144 ;  /* 0x00020c9001007387 */ /* 0x0003e20000100800 */
[----:B---3--:R-:W-:Y:S01]  /*6190*/  LEA R142, P4, R146, R240, 0x2 ;  /* 0x000000f0928e7211 */ /* 0x008fe200078810ff */
[----:B------:R-:W-:Y:S01]  /*61a0*/  IMAD R168, R143, UR4, RZ ;  /* 0x000000048fa87c24 */ /* 0x000fe2000f8e02ff */
[-C--:B------:R-:W-:Y:S01]  /*61b0*/  LEA.HI.X.SX32 R141, R144, R72.reuse, 0x2, P5 ;  /* 0x00000048908d7211 */ /* 0x080fe200028f16ff */
[----:B------:R2:W-:Y:S01]  /*61c0*/  STL [R1+0x200], R146 ;  /* 0x0002009201007387 */ /* 0x0005e20000100800 */
[----:B------:R-:W-:Y:S02]  /*61d0*/  LEA.HI.X.SX32 R143, R146, R72, 0x2, P4 ;  /* 0x00000048928f7211 */ /* 0x000fe400020f16ff */
[----:B-1----:R-:W-:Y:S01]  /*61e0*/  LEA R144, P5, R148, R240, 0x2 ;  /* 0x000000f094907211 */ /* 0x002fe200078a10ff */
[----:B------:R1:W-:Y:S01]  /*61f0*/  STL [R1+0x1f0], R148 ;  /* 0x0001f09401007387 */ /* 0x0003e20000100800 */
[----:B------:R-:W-:-:S02]  /*6200*/  IMAD R170, R147, UR4, RZ ;  /* 0x0000000493aa7c24 */ /* 0x000fc4000f8e02ff */
[----:B------:R-:W-:Y:S02]  /*6210*/  LEA.HI.X.SX32 R145, R148, R72, 0x2, P5 ;  /* 0x0000004894917211 */ /* 0x000fe400028f16ff */
[----:B--2---:R-:W-:-:S04]  /*6220*/  LEA R146, P4, R152, R240, 0x2 ;  /* 0x000000f098927211 */ /* 0x004fc800078810ff */
[----:B------:R-:W-:Y:S02]  /*6230*/  LEA.HI.X.SX32 R147, R152, R72, 0x2, P4 ;  /* 0x0000004898937211 */ /* 0x000fe400020f16ff */
[-C--:B-1----:R-:W-:Y:S02]  /*6240*/  LEA R148, P5, R169, R240.reuse, 0x2 ;  /* 0x000000f0a9947211 */ /* 0x082fe400078a10ff */
[----:B------:R-:W-:Y:S01]  /*6250*/  LEA R150, P4, R165, R240, 0x2 ;  /* 0x000000f0a5967211 */ /* 0x000fe200078810ff */
[----:B------:R-:W-:Y:S01]  /*6260*/  IMAD R172, R151, UR4, RZ ;  /* 0x0000000497ac7c24 */ /* 0x000fe2000f8e02ff */
[----:B------:R-:W-:Y:S02]  /*6270*/  LEA.HI.X.SX32 R149, R169, R72, 0x2, P5 ;  /* 0x00000048a9957211 */ /* 0x000fe400028f16ff */
[----:B------:R-:W-:Y:S02]  /*6280*/  SEL R156, R156, RZ, P3 ;  /* 0x000000ff9c9c7207 */ /* 0x000fe40001800000 */
[----:B------:R-:W-:-:S02]  /*6290*/  LEA R152, P5, R161, R240, 0x2 ;  /* 0x000000f0a1987211 */ /* 0x000fc400078a10ff */
[----:B------:R-:W-:Y:S02]  /*62a0*/  ISETP.NE.U32.AND P3, PT, R154, RZ, PT ;  /* 0x000000ff9a00720c */ /* 0x000fe40003f65070 */
[----:B------:R-:W-:Y:S02]  /*62b0*/  LEA.HI.X.SX32 R151, R165, R72, 0x2, P4 ;  /* 0x00000048a5977211 */ /* 0x000fe400020f16ff */
[----:B------:R-:W-:Y:S02]  /*62c0*/  LEA R154, P4, R160, R240, 0x2 ;  /* 0x000000f0a09a7211 */ /* 0x000fe400078810ff */
[----:B------:R-:W-:Y:S02]  /*62d0*/  ISETP.NE.U32.AND P1, PT, R156, RZ, PT ;  /* 0x000000ff9c00720c */ /* 0x000fe40003f25070 */
[----:B------:R-:W-:Y:S02]  /*62e0*/  LEA.HI.X.SX32 R153, R161, R72, 0x2, P5 ;  /* 0x00000048a1997211 */ /* 0x000fe400028f16ff */
[----:B------:R-:W-:-:S02]  /*62f0*/  LEA R156, P5, R9, R240, 0x2 ;  /* 0x000000f0099c7211 */ /* 0x000fc400078a10ff */
[----:B------:R-:W-:Y:S02]  /*6300*/  ISETP.GE.U32.AND P6, PT, R158, 0x7fffff80, PT ;  /* 0x7fffff809e00780c */ /* 0x000fe40003fc6070 */
[----:B------:R-:W-:Y:S02]  /*6310*/  LEA.HI.X.SX32 R155, R160, R72, 0x2, P4 ;  /* 0x00000048a09b7211 */ /* 0x000fe400020f16ff */
[----:B------:R-:W-:Y:S02]  /*6320*/  LEA R158, P4, R162, R240, 0x2 ;  /* 0x000000f0a29e7211 */ /* 0x000fe400078810ff */
[----:B------:R-:W-:Y:S01]  /*6330*/  LEA.HI.X.SX32 R157, R9, R72, 0x2, P5 ;  /* 0x00000048099d7211 */ /* 0x000fe200028f16ff */
[----:B------:R-:W-:Y:S01]  /*6340*/  IMAD R9, R159, UR4, RZ ;  /* 0x000000049f097c24 */ /* 0x000fe2000f8e02ff */
[----:B------:R-:W-:Y:S02]  /*6350*/  LEA R160, P5, R164, R240, 0x2 ;  /* 0x000000f0a4a07211 */ /* 0x000fe400078a10ff */
[----:B------:R-:W-:-:S02]  /*6360*/  LEA.HI.X.SX32 R159, R162, R72, 0x2, P4 ;  /* 0x00000048a29f7211 */ /* 0x000fc400020f16ff */
[----:B------:R-:W-:Y:S01]  /*6370*/  LEA R162, P4, R166, R240, 0x2 ;  /* 0x000000f0a6a27211 */ /* 0x000fe200078810ff */
[----:B------:R-:W-:Y:S01]  /*6380*/  IMAD R178, R163, UR4, RZ ;  /* 0x00000004a3b27c24 */ /* 0x000fe2000f8e02ff */
[----:B------:R-:W-:Y:S01]  /*6390*/  LEA.HI.X.SX32 R161, R164, R72, 0x2, P5 ;  /* 0x00000048a4a17211 */ /* 0x000fe200028f16ff */
[----:B------:R1:W-:Y:S01]  /*63a0*/  STL [R1+0x244], R166 ;  /* 0x000244a601007387 */ /* 0x0003e20000100800 */
[----:B------:R-:W-:Y:S02]  /*63b0*/  LEA R164, P5, R168, R240, 0x2 ;  /* 0x000000f0a8a47211 */ /* 0x000fe400078a10ff */
[-C--:B------:R-:W-:Y:S01]  /*63c0*/  LEA.HI.X.SX32 R163, R166, R72.reuse, 0x2, P4 ;  /* 0x00000048a6a37211 */ /* 0x080fe200020f16ff */
[----:B------:R2:W-:Y:S01]  /*63d0*/  STL [R1+0x238], R168 ;  /* 0x000238a801007387 */ /* 0x0005e20000100800 */
[----:B------:R-:W-:Y:S01]  /*63e0*/  LEA.HI.X.SX32 R165, R168, R72, 0x2, P5 ;  /* 0x00000048a8a57211 */ /* 0x000fe200028f16ff */
[----:B------:R-:W-:Y:S01]  /*63f0*/  IMAD R180, R167, UR4, RZ ;  /* 0x00000004a7b47c24 */ /* 0x000fe2000f8e02ff */
[-C--:B-1----:R-:W-:Y:S01]  /*6400*/  LEA R166, P4, R170, R240.reuse, 0x2 ;  /* 0x000000f0aaa67211 */ /* 0x082fe200078810ff */
[----:B------:R1:W-:Y:S01]  /*6410*/  STL [R1+0x22c], R170 ;  /* 0x00022caa01007387 */ /* 0x0003e20000100800 */
[----:B--2---:R-:W-:-:S02]  /*6420*/  LEA R168, P5, R172, R240, 0x2 ;  /* 0x000000f0aca87211 */ /* 0x004fc400078a10ff */
[-C--:B------:R-:W-:Y:S01]  /*6430*/  LEA.HI.X.SX32 R167, R170, R72.reuse, 0x2, P4 ;  /* 0x00000048aaa77211 */ /* 0x080fe200020f16ff */
[----:B------:R2:W-:Y:S01]  /*6440*/  STL [R1+0x220], R172 ;  /* 0x000220ac01007387 */ /* 0x0005e20000100800 */
[----:B------:R-:W-:Y:S02]  /*6450*/  LEA.HI.X.SX32 R169, R172, R72, 0x2, P5 ;  /* 0x00000048aca97211 */ /* 0x000fe400028f16ff */
[C---:B-1----:R-:W-:Y:S01]  /*6460*/  LEA R170, P4, R174.reuse, R240, 0x2 ;  /* 0x000000f0aeaa7211 */ /* 0x042fe200078810ff */
[----:B------:R-:W-:Y:S01]  /*6470*/  IMAD R198, R171, UR4, RZ ;  /* 0x00000004abc67c24 */ /* 0x000fe2000f8e02ff */
[----:B------:R1:W-:Y:S02]  /*6480*/  STL [R1+0x214], R174 ;  /* 0x000214ae01007387 */ /* 0x0003e40000100800 */
[----:B------:R-:W-:Y:S02]  /*6490*/  LEA.HI.X.SX32 R171, R174, R72, 0x2, P4 ;  /* 0x00000048aeab7211 */ /* 0x000fe400020f16ff */
[C---:B--2---:R-:W-:Y:S01]  /*64a0*/  LEA R172, P5, R9.reuse, R240, 0x2 ;  /* 0x000000f009ac7211 */ /* 0x044fe200078a10ff */
[----:B------:R2:W-:Y:S03]  /*64b0*/  STL [R1+0x208], R9 ;  /* 0x0002080901007387 */ /* 0x0005e60000100800 */
[----:B------:R-:W-:-:S02]  /*64c0*/  LEA.HI.X.SX32 R173, R9, R72, 0x2, P5 ;  /* 0x0000004809ad7211 */ /* 0x000fc400028f16ff */
[-C--:B-1----:R-:W-:Y:S01]  /*64d0*/  LEA R174, P4, R178, R240.reuse, 0x2 ;  /* 0x000000f0b2ae7211 */ /* 0x082fe200078810ff */
[----:B------:R1:W-:Y:S01]  /*64e0*/  STL [R1+0x1f8], R178 ;  /* 0x0001f8b201007387 */ /* 0x0003e20000100800 */
[----:B------:R-:W-:Y:S01]  /*64f0*/  LEA R176, P5, R180, R240, 0x2 ;  /* 0x000000f0b4b07211 */ /* 0x000fe200078a10ff */
[----:B--2---:R-:W-:Y:S01]  /*6500*/  IMAD R9, R175, UR4, RZ ;  /* 0x00000004af097c24 */ /* 0x004fe2000f8e02ff */
[-C--:B------:R-:W-:Y:S01]  /*6510*/  LEA.HI.X.SX32 R175, R178, R72.reuse, 0x2, P4 ;  /* 0x00000048b2af7211 */ /* 0x080fe200020f16ff */
[----:B------:R2:W-:Y:S01]  /*6520*/  STL [R1+0x1e8], R180 ;  /* 0x0001e8b401007387 */ /* 0x0005e20000100800 */
[----:B------:R-:W-:Y:S02]  /*6530*/  LEA.HI.X.SX32 R177, R180, R72, 0x2, P5 ;  /* 0x00000048b4b17211 */ /* 0x000fe400028f16ff */
[----:B-1----:R-:W-:Y:S01]  /*6540*/  LEA R178, P4, R182, R240, 0x2 ;  /* 0x000000f0b6b27211 */ /* 0x002fe200078810ff */
[----:B------:R-:W-:-:S03]  /*6550*/  IMAD R202, R179, UR4, RZ ;  /* 0x00000004b3ca7c24 */ /* 0x000fc6000f8e02ff */
[----:B------:R-:W-:Y:S02]  /*6560*/  LEA.HI.X.SX32 R179, R182, R72, 0x2, P4 ;  /* 0x00000048b6b37211 */ /* 0x000fe400020f16ff */
[-C--:B--2---:R-:W-:Y:S02]  /*6570*/  LEA R180, P5, R76, R240.reuse, 0x2 ;  /* 0x000000f04cb47211 */ /* 0x084fe400078a10ff */
[----:B------:R-:W-:Y:S02]  /*6580*/  LEA R182, P4, R186, R240, 0x2 ;  /* 0x000000f0bab67211 */ /* 0x000fe400078810ff */
[----:B------:R-:W-:Y:S01]  /*6590*/  LEA.HI.X.SX32 R181, R76, R72, 0x2, P5 ;  /* 0x000000484cb57211 */ /* 0x000fe200028f16ff */
[----:B------:R-:W-:Y:S01]  /*65a0*/  IMAD R76, R183, UR4, RZ ;  /* 0x00000004b74c7c24 */ /* 0x000fe2000f8e02ff */
[----:B------:R-:W-:Y:S02]  /*65b0*/  LEA R184, P5, R188, R240, 0x2 ;  /* 0x000000f0bcb87211 */ /* 0x000fe400078a10ff */
[----:B------:R-:W-:-:S02]  /*65c0*/  LEA.HI.X.SX32 R183, R186, R72, 0x2, P4 ;  /* 0x00000048bab77211 */ /* 0x000fc400020f16ff */
[----:B------:R-:W-:Y:S01]  /*65d0*/  LEA R186, P4, R190, R240, 0x2 ;  /* 0x000000f0beba7211 */ /* 0x000fe200078810ff */
[----:B------:R-:W-:Y:S01]  /*65e0*/  IMAD R206, R187, UR4, RZ ;  /* 0x00000004bbce7c24 */ /* 0x000fe2000f8e02ff */
[----:B------:R-:W-:Y:S02]  /*65f0*/  LEA.HI.X.SX32 R185, R188, R72, 0x2, P5 ;  /* 0x00000048bcb97211 */ /* 0x000fe400028f16ff */
[----:B------:R-:W-:Y:S02]  /*6600*/  LEA R188, P5, R6, R240, 0x2 ;  /* 0x000000f006bc7211 */ /* 0x000fe400078a10ff */
[----:B------:R-:W-:Y:S02]  /*6610*/  LEA.HI.X.SX32 R187, R190, R72, 0x2, P4 ;  /* 0x00000048bebb7211 */ /* 0x000fe400020f16ff */
[----:B------:R-:W-:Y:S02]  /*6620*/  LEA R190, P4, R194, R240, 0x2 ;  /* 0x000000f0c2be7211 */ /* 0x000fe400078810ff */
[----:B------:R-:W-:Y:S01]  /*6630*/  LEA.HI.X.SX32 R189, R6, R72, 0x2, P5 ;  /* 0x0000004806bd7211 */ /* 0x000fe200028f16ff */
[----:B------:R-:W-:Y:S01]  /*6640*/  IMAD R6, R191, UR4, RZ ;  /* 0x00000004bf067c24 */ /* 0x000fe2000f8e02ff */
[----:B------:R-:W-:-:S02]  /*6650*/  LEA R192, P5, R196, R240, 0x2 ;  /* 0x000000f0c4c07211 */ /* 0x000fc400078a10ff */
[----:B------:R-:W-:Y:S02]  /*6660*/  LEA.HI.X.SX32 R191, R194, R72, 0x2, P4 ;  /* 0x00000048c2bf7211 */ /* 0x000fe400020f16ff */
[----:B------:R-:W-:Y:S01]  /*6670*/  LEA R194, P4, R198, R240, 0x2 ;  /* 0x000000f0c6c27211 */ /* 0x000fe200078810ff */
[----:B------:R-:W-:Y:S01]  /*6680*/  IMAD R210, R195, UR4, RZ ;  /* 0x00000004c3d27c24 */ /* 0x000fe2000f8e02ff */
[----:B------:R-:W-:Y:S01]  /*6690*/  LEA.HI.X.SX32 R193, R196, R72, 0x2, P5 ;  /* 0x00000048c4c17211 */ /* 0x000fe200028f16ff */
[----:B------:R1:W-:Y:S01]  /*66a0*/  STL [R1+0x240], R198 ;  /* 0x000240c601007387 */ /* 0x0003e20000100800 */
[C---:B------:R-:W-:Y:S02]  /*66b0*/  LEA R196, P5, R9.reuse, R240, 0x2 ;  /* 0x000000f009c47211 */ /* 0x040fe400078a10ff */
[-C--:B------:R-:W-:Y:S01]  /*66c0*/  LEA.HI.X.SX32 R195, R198, R72.reuse, 0x2, P4 ;  /* 0x00000048c6c37211 */ /* 0x080fe200020f16ff */
[----:B------:R2:W-:Y:S01]  /*66d0*/  STL [R1+0x234], R9 ;  /* 0x0002340901007387 */ /* 0x0005e20000100800 */
[----:B------:R-:W-:-:S02]  /*66e0*/  LEA.HI.X.SX32 R197, R9, R72, 0x2, P5 ;  /* 0x0000004809c57211 */ /* 0x000fc400028f16ff */
[-C--:B------:R-:W-:Y:S02]  /*66f0*/  LEA R200, P5, R76, R240.reuse, 0x2 ;  /* 0x000000f04cc87211 */ /* 0x080fe400078a10ff */
[C---:B-1----:R-:W-:Y:S01]  /*6700*/  LEA R198, P4, R202.reuse, R240, 0x2 ;  /* 0x000000f0cac67211 */ /* 0x042fe200078810ff */
[----:B------:R1:W-:Y:S01]  /*6710*/  STL [R1+0x228], R202 ;  /* 0x000228ca01007387 */ /* 0x0003e20000100800 */
[----:B--2---:R-:W-:Y:S02]  /*6720*/  IMAD R9, R199, UR4, RZ ;  /* 0x00000004c7097c24 */ /* 0x004fe4000f8e02ff */
[-C--:B------:R-:W-:Y:S01]  /*6730*/  LEA.HI.X.SX32 R199, R202, R72.reuse, 0x2, P4 ;  /* 0x00000048cac77211 */ /* 0x080fe200020f16ff */
[----:B------:R2:W-:Y:S01]  /*6740*/  STL [R1+0x21c], R76 ;  /* 0x00021c4c01007387 */ /* 0x0005e20000100800 */
[----:B------:R-:W-:Y:S02]  /*6750*/  LEA.HI.X.SX32 R201, R76, R72, 0x2, P5 ;  /* 0x000000484cc97211 */ /* 0x000fe400028f16ff */
[-C--:B-1----:R-:W-:Y:S01]  /*6760*/  LEA R202, P4, R206, R240.reuse, 0x2 ;  /* 0x000000f0ceca7211 */ /* 0x082fe200078810ff */
[----:B------:R1:W-:Y:S01]  /*6770*/  STL [R1+0x210], R206 ;  /* 0x000210ce01007387 */ /* 0x0003e20000100800 */
[----:B------:R-:W-:Y:S01]  /*6780*/  LEA R204, P5, R6, R240, 0x2 ;  /* 0x000000f006cc7211 */ /* 0x000fe200078a10ff */
[----:B--2---:R-:W-:Y:S01]  /*6790*/  IMAD R76, R203, UR4, RZ ;  /* 0x00000004cb4c7c24 */ /* 0x004fe2000f8e02ff */
[-C--:B------:R-:W-:Y:S01]  /*67a0*/  LEA.HI.X.SX32 R203, R206, R72.reuse, 0x2, P4 ;  /* 0x00000048cecb7211 */ /* 0x080fe200020f16ff */
[----:B------:R2:W-:Y:S01]  /*67b0*/  STL [R1+0x204], R6 ;  /* 0x0002040601007387 */ /* 0x0005e20000100800 */
[----:B------:R-:W-:-:S02]  /*67c0*/  LEA.HI.X.SX32 R205, R6, R72, 0x2, P5 ;  /* 0x0000004806cd7211 */ /* 0x000fc400028f16ff */
[CC--:B-1----:R-:W-:Y:S01]  /*67d0*/  LEA R206, P4, R210.reuse, R240.reuse, 0x2 ;  /* 0x000000f0d2ce7211 */ /* 0x0c2fe200078810ff */
[----:B------:R1:W-:Y:S01]  /*67e0*/  STL [R1+0x1f4], R210 ;  /* 0x0001f4d201007387 */ /* 0x0003e20000100800 */
[----:B------:R-:W-:Y:S01]  /*67f0*/  LEA R208, P5, R9, R240, 0x2 ;  /* 0x000000f009d07211 */ /* 0x000fe200078a10ff */
[----:B--2---:R-:W-:Y:S01]  /*6800*/  IMAD R6, R207, UR4, RZ ;  /* 0x00000004cf067c24 */ /* 0x004fe2000f8e02ff */
[-C--:B------:R-:W-:Y:S01]  /*6810*/  LEA.HI.X.SX32 R207, R210, R72.reuse, 0x2, P4 ;  /* 0x00000048d2cf7211 */ /* 0x080fe200020f16ff */
[----:B------:R2:W-:Y:S01]  /*6820*/  STL [R1+0x1e4], R9 ;  /* 0x0001e40901007387 */ /* 0x0005e20000100800 */
[----:B------:R-:W-:Y:S02]  /*6830*/  LEA.HI.X.SX32 R209, R9, R72, 0x2, P5 ;  /* 0x0000004809d17211 */ /* 0x000fe400028f16ff */
[-C--:B-1----:R-:W-:Y:S02]  /*6840*/  LEA R210, P4, R214, R240.reuse, 0x2 ;  /* 0x000000f0d6d27211 */ /* 0x082fe400078810ff */
[----:B------:R-:W-:Y:S01]  /*6850*/  LEA R212, P5, R8, R240, 0x2 ;  /* 0x000000f008d47211 */ /* 0x000fe200078a10ff */
[----:B--2---:R-:W-:Y:S01]  /*6860*/  IMAD R9, R211, UR4, RZ ;  /* 0x00000004d3097c24 */ /* 0x004fe2000f8e02ff */
[----:B------:R-:W-:-:S02]  /*6870*/  LEA.HI.X.SX32 R211, R214, R72, 0x2, P4 ;  /* 0x00000048d6d37211 */ /* 0x000fc400020f16ff */
[----:B------:R-:W-:Y:S02]  /*6880*/  LEA R214, P4, R218, R240, 0x2 ;  /* 0x000000f0dad67211 */ /* 0x000fe400078810ff */
[----:B------:R-:W-:Y:S01]  /*6890*/  LEA.HI.X.SX32 R213, R8, R72, 0x2, P5 ;  /* 0x0000004808d57211 */ /* 0x000fe200028f16ff */
[----:B------:R-:W-:Y:S01]  /*68a0*/  IMAD R8, R215, UR4, RZ ;  /* 0x00000004d7087c24 */ /* 0x000fe2000f8e02ff */
[C---:B------:R-:W-:Y:S02]  /*68b0*/  LEA R216, P5, R7.reuse, R240, 0x2 ;  /* 0x000000f007d87211 */ /* 0x040fe400078a10ff */
[----:B------:R-:W-:Y:S02]  /*68c0*/  LEA.HI.X.SX32 R215, R218, R72, 0x2, P4 ;  /* 0x00000048dad77211 */ /* 0x000fe400020f16ff */
[----:B------:R-:W-:Y:S02]  /*68d0*/  LEA R218, P4, R76, R240, 0x2 ;  /* 0x000000f04cda7211 */ /* 0x000fe400078810ff */
[----:B------:R-:W-:Y:S01]  /*68e0*/  LEA.HI.X.SX32 R217, R7, R72, 0x2, P5 ;  /* 0x0000004807d97211 */ /* 0x000fe200028f16ff */
[----:B------:R-:W-:Y:S01]  /*68f0*/  IMAD R7, R219, UR4, RZ ;  /* 0x00000004db077c24 */ /* 0x000fe2000f8e02ff */
[----:B------:R-:W-:-:S02]  /*6900*/  LEA R220, P5, R6, R240, 0x2 ;  /* 0x000000f006dc7211 */ /* 0x000fc400078a10ff */
[----:B------:R-:W-:Y:S02]  /*6910*/  LEA.HI.X.SX32 R219, R76, R72, 0x2, P4 ;  /* 0x000000484cdb7211 */ /* 0x000fe400020f16ff */
[----:B------:R-:W-:Y:S01]  /*6920*/  LEA R222, P4, R9, R240, 0x2 ;  /* 0x000000f009de7211 */ /* 0x000fe200078810ff */
[----:B------:R-:W-:Y:S01]  /*6930*/  VIADD R227, R77, 0xffffffbe ;  /* 0xffffffbe4de37836 */ /* 0x000fe20000000000 */
[----:B------:R-:W-:Y:S01]  /*6940*/  LEA.HI.X.SX32 R221, R6, R72, 0x2, P5 ;  /* 0x0000004806dd7211 */ /* 0x000fe200028f16ff */
[----:B------:R-:W-:Y:S01]  /*6950*/  STL [R1+0x268], R76 ;  /* 0x0002684c01007387 */ /* 0x000fe20000100800 */
[----:B------:R-:W-:Y:S02]  /*6960*/  LEA R224, P5, R8, R240, 0x2 ;  /* 0x000000f008e07211 */ /* 0x000fe400078a10ff */
[----:B------:R-:W-:Y:S01]  /*6970*/  LEA.HI.X.SX32 R223, R9, R72, 0x2, P4 ;  /* 0x0000004809df7211 */ /* 0x000fe200020f16ff */
[----:B------:R1:W-:Y:S01]  /*6980*/  STL [R1+0x1fc], R6 ;  /* 0x0001fc0601007387 */ /* 0x0003e20000100800 */
[----:B------:R-:W-:-:S02]  /*6990*/  LEA R226, P4, R7, R240, 0x2 ;  /* 0x000000f007e27211 */ /* 0x000fc400078810ff */
[-C--:B------:R-:W-:Y:S01]  /*69a0*/  LEA.HI.X.SX32 R225, R8, R72.reuse, 0x2, P5 ;  /* 0x0000004808e17211 */ /* 0x080fe200028f16ff */
[----:B------:R-:W-:Y:S01]  /*69b0*/  STL [R1+0x1ec], R9 ;  /* 0x0001ec0901007387 */ /* 0x000fe20000100800 */
[----:B------:R-:W-:Y:S01]  /*69c0*/  ISETP.GE.U32.AND P5, PT, R227, 0x7fffff7f, PT ;  /* 0x7fffff7fe300780c */ /* 0x000fe20003fa6070 */
[----:B-1----:R-:W-:Y:S02]  /*69d0*/  IMAD R6, R73, UR4, RZ ;  /* 0x0000000449067c24 */ /* 0x002fe4000f8e02ff */
[----:B------:R1:W-:Y:S01]  /*69e0*/  STL [R1+0x1e0], R8 ;  /* 0x0001e00801007387 */ /* 0x0003e20000100800 */
[----:B------:R-:W-:Y:S02]  /*69f0*/  LEA.HI.X.SX32 R227, R7, R72, 0x2, P4 ;  /* 0x0000004807e37211 */ /* 0x000fe400020f16ff */
[----:B------:R-:W-:Y:S01]  /*6a00*/  LEA R228, P4, R6, R240, 0x2 ;  /* 0x000000f006e47211 */ /* 0x000fe200078810ff */
[----:B------:R2:W-:Y:S01]  /*6a10*/  STL [R1+0x1dc], R7 ;  /* 0x0001dc0701007387 */ /* 0x0005e20000100800 */
[----:B-1----:R-:W-:-:S02]  /*6a20*/  IMAD R8, R74, UR4, RZ ;  /* 0x000000044a087c24 */ /* 0x002fc4000f8e02ff */
[----:B------:R-:W-:Y:S01]  /*6a30*/  LEA.HI.X.SX32 R229, R6, R72, 0x2, P4 ;  /* 0x0000004806e57211 */ /* 0x000fe200020f16ff */
[----:B------:R1:W-:Y:S01]  /*6a40*/  STL [R1+0x1d8], R6 ;  /* 0x0001d80601007387 */ /* 0x0003e20000100800 */
[----:B--2---:R-:W-:Y:S01]  /*6a50*/  IMAD R7, R75, UR4, RZ ;  /* 0x000000044b077c24 */ /* 0x004fe2000f8e02ff */
[C---:B------:R-:W-:Y:S02]  /*6a60*/  LEA R230, P4, R8.reuse, R240, 0x2 ;  /* 0x000000f008e67211 */ /* 0x040fe400078810ff */
[----:B------:R2:W-:Y:S01]  /*6a70*/  STL [R1+0x1d4], R8 ;  /* 0x0001d40801007387 */ /* 0x0005e20000100800 */
[----:B-1----:R-:W-:Y:S01]  /*6a80*/  IMAD R6, R231, UR4, RZ ;  /* 0x00000004e7067c24 */ /* 0x002fe2000f8e02ff */
[----:B------:R-:W-:Y:S02]  /*6a90*/  LEA.HI.X.SX32 R231, R8, R72, 0x2, P4 ;  /* 0x0000004808e77211 */ /* 0x000fe400020f16ff */
[----:B------:R-:W-:Y:S01]  /*6aa0*/  LEA R232, P4, R7, R240, 0x2 ;  /* 0x000000f007e87211 */ /* 0x000fe200078810ff */
[----:B--2---:R-:W-:-:S03]  /*6ab0*/  IMAD R8, R233, UR4, RZ ;  /* 0x00000004e9087c24 */ /* 0x004fc6000f8e02ff */
[----:B------:R-:W-:Y:S02]  /*6ac0*/  LEA.HI.X.SX32 R233, R7, R72, 0x2, P4 ;  /* 0x0000004807e97211 */ /* 0x000fe400020f16ff */
[C---:B------:R-:W-:Y:S01]  /*6ad0*/  LEA R234, P4, R6.reuse, R240, 0x2 ;  /* 0x000000f006ea7211 */ /* 0x040fe200078810ff */
[----:B------:R1:W-:Y:S04]  /*6ae0*/  STL [R1+0x1d0], R7 ;  /* 0x0001d00701007387 */ /* 0x0003e80000100800 */
[----:B------:R2:W-:Y:S01]  /*6af0*/  STL [R1+0x1cc], R6 ;  /* 0x0001cc0601007387 */ /* 0x0005e20000100800 */
[----:B-1----:R-:W-:Y:S01]  /*6b00*/  IMAD R7, R235, UR4, RZ ;  /* 0x00000004eb077c24 */ /* 0x002fe2000f8e02ff */
[----:B------:R-:W-:Y:S02]  /*6b10*/  LEA.HI.X.SX32 R235, R6, R72, 0x2, P4 ;  /* 0x0000004806eb7211 */ /* 0x000fe400020f16ff */
[----:B------:R-:W-:Y:S01]  /*6b20*/  LEA R236, P4, R8, R240, 0x2 ;  /* 0x000000f008ec7211 */ /* 0x000fe200078810ff */
[----:B--2---:R-:W-:-:S03]  /*6b30*/  IMAD R6, R237, UR4, RZ ;  /* 0x00000004ed067c24 */ /* 0x004fc6000f8e02ff */
[----:B------:R-:W-:Y:S02]  /*6b40*/  LEA.HI.X.SX32 R237, R8, R72, 0x2, P4 ;  /* 0x0000004808ed7211 */ /* 0x000fe400020f16ff */
[C---:B------:R-:W-:Y:S01]  /*6b50*/  LEA R238, P4, R7.reuse, R240, 0x2 ;  /* 0x000000f007ee7211 */ /* 0x040fe200078810ff */
[----:B------:R-:W-:Y:S03]  /*6b60*/  STL [R1+0x1c8], R8 ;  /* 0x0001c80801007387 */ /* 0x000fe60000100800 */
[----:B------:R-:W-:Y:S02]  /*6b70*/  LEA.HI.X.SX32 R239, R7, R72, 0x2, P4 ;  /* 0x0000004807ef7211 */ /* 0x000fe400020f16ff */
[C---:B------:R-:W-:Y:S01]  /*6b80*/  LEA R240, P4, R6.reuse, R240, 0x2 ;  /* 0x000000f006f07211 */ /* 0x040fe200078810ff */
[----:B------:R-:W-:Y:S03]  /*6b90*/  STL [R1+0x1c4], R7 ;  /* 0x0001c40701007387 */ /* 0x000fe60000100800 */
[----:B------:R-:W-:Y:S01]  /*6ba0*/  LEA.HI.X.SX32 R241, R6, R72, 0x2, P4 ;  /* 0x0000004806f17211 */ /* 0x000fe200020f16ff */
[----:B------:R1:W-:Y:S02]  /*6bb0*/  STL [R1+0x1c0], R6 ;  /* 0x0001c00601007387 */ /* 0x0003e40000100800 */
[----:B-1----:R-:W-:-:S05]  /*6bc0*/  VIADD R6, R3, UR10 ;  /* 0x0000000a03067c36 */ /* 0x002fca0008000000 */
[----:B------:R-:W-:Y:S04]  /*6bd0*/  LDGSTS.E [R6], desc[UR32][R114.64], P3 ;  /* 0x0000000072067fae */ /* 0x000fe800099a1020 */
[----:B------:R-:W-:Y:S04]  /*6be0*/  LDGSTS.E [R6+0x400], desc[UR32][R116.64], P3 ;  /* 0x0040000074067fae */ /* 0x000fe800099a1020 */
        /* <DEDUP_REMOVED lines=13> */
[----:B------:R1:W-:Y:S01]  /*6cc0*/  LDGSTS.E [R6+0x3c00], desc[UR32][R144.64], P3 ;  /* 0x03c0000090067fae */ /* 0x0003e200099a1020 */
[----:B------:R-:W-:Y:S01]  /*6cd0*/  VIADD R73, R77, 0xffffffbd ;  /* 0xffffffbd4d497836 */ /* 0x000fe20000000000 */
[----:B------:R-:W-:-:S02]  /*6ce0*/  LOP3.LUT R7, R3, 0x20, RZ, 0x3c, !PT ;  /* 0x0000002003077812 */ /* 0x000fc400078e3cff */
[----:B-1----:R-:W-:-:S05]  /*6cf0*/  LOP3.LUT R6, R3, 0x40, RZ, 0x3c, !PT ;  /* 0x0000004003067812 */ /* 0x002fca00078e3cff */
[----:B------:R-:W-:Y:S01]  /*6d00*/  VIADD R74, R6, UR10 ;  /* 0x0000000a064a7c36 */ /* 0x000fe20008000000 */
[----:B------:R-:W-:Y:S01]  /*6d10*/  LOP3.LUT R6, R3, 0x60, RZ, 0x3c, !PT ;  /* 0x0000006003067812 */ /* 0x000fe200078e3cff */
[----:B------:R-:W-:Y:S01]  /*6d20*/  VIADD R75, R7, UR10 ;  /* 0x0000000a074b7c36 */ /* 0x000fe20008000000 */
[----:B------:R-:W-:-:S03]  /*6d30*/  ISETP.GE.U32.AND P4, PT, R73, 0x7fffff7e, PT ;  /* 0x7fffff7e4900780c */ /* 0x000fc60003f86070 */
[----:B------:R-:W-:Y:S01]  /*6d40*/  VIADD R73, R6, UR10 ;  /* 0x0000000a06497c36 */ /* 0x000fe20008000000 */
[----:B------:R-:W-:Y:S04]  /*6d50*/  LDGSTS.E [R75+0x100], desc[UR32][R146.64], P3 ;  /* 0x00100000924b7fae */ /* 0x000fe800099a1020 */
[----:B------:R-:W2:Y:S04]  /*6d60*/  LDL.LU.64 R6, [R1+0x38] ;  /* 0x0000380001067983 */ /* 0x000ea80000300a00 */
[----:B------:R-:W3:Y:S04]  /*6d70*/  LDL.LU.64 R242, [R1+0x30] ;  /* 0x0000300001f27983 */ /* 0x000ee80000300a00 */
[----:B------:R-:W4:Y:S04]  /*6d80*/  LDL.LU.64 R244, [R1+0x28] ;  /* 0x0000280001f47983 */ /* 0x000f280000300a00 */
[----:B------:R-:W4:Y:S01]  /*6d90*/  LDL.LU.64 R246, [R1+0x20] ;  /* 0x0000200001f67983 */ /* 0x000f220000300a00 */
[----:B------:R-:W-:-:S03]  /*6da0*/  VIADD R8, R77, 0xffffffbc ;  /* 0xffffffbc4d087836 */ /* 0x000fc60000000000 */
[----:B------:R-:W4:Y:S04]  /*6db0*/  LDL.LU.64 R248, [R1+0x18] ;  /* 0x0000180001f87983 */ /* 0x000f280000300a00 */
[----:B------:R-:W4:Y:S04]  /*6dc0*/  LDL.LU.64 R250, [R1+0x10] ;  /* 0x0000100001fa7983 */ /* 0x000f280000300a00 */
[----:B------:R-:W4:Y:S04]  /*6dd0*/  LDL.LU.64 R76, [R1+0x8] ;  /* 0x00000800014c7983 */ /* 0x000f280000300a00 */
        /* <DEDUP_REMOVED lines=40> */
[----:B------:R-:W-:Y:S01]  /*7060*/  LDGSTS.E [R73+0x2700], desc[UR32][R228.64], P3 ;  /* 0x02700000e4497fae */ /* 0x000fe200099a1020 */
[----:B------:R-:W-:-:S03]  /*7070*/  IMAD.SHL.U32 R72, R78, 0x40, RZ ;  /* 0x000000404e487824 */ /* 0x000fc600078e00ff */
[----:B------:R-:W-:Y:S04]  /*7080*/  LDGSTS.E [R73+0x2b00], desc[UR32][R230.64], P3 ;  /* 0x02b00000e6497fae */ /* 0x000fe800099a1020 */
[----:B------:R-:W-:Y:S04]  /*7090*/  LDGSTS.E [R73+0x2f00], desc[UR32][R232.64], P3 ;  /* 0x02f00000e8497fae */ /* 0x000fe800099a1020 */
[----:B------:R-:W-:Y:S04]  /*70a0*/  LDGSTS.E [R73+0x3300], desc[UR32][R234.64], P3 ;  /* 0x03300000ea497fae */ /* 0x000fe800099a1020 */
[----:B------:R-:W-:Y:S04]  /*70b0*/  LDGSTS.E [R73+0x3700], desc[UR32][R236.64], P3 ;  /* 0x03700000ec497fae */ /* 0x000fe800099a1020 */
[----:B------:R-:W-:Y:S04]  /*70c0*/  LDGSTS.E [R73+0x3b00], desc[UR32][R238.64], P3 ;  /* 0x03b00000ee497fae */ /* 0x000fe800099a1020 */
[----:B------:R-:W-:Y:S01]  /*70d0*/  LDGSTS.E [R73+0x3f00], desc[UR32][R240.64], P3 ;  /* 0x03f00000f0497fae */ /* 0x000fe200099a1020 */
[----:B------:R-:W-:Y:S01]  /*70e0*/  ISETP.GE.U32.AND P3, PT, R8, 0x7fffff7d, PT ;  /* 0x7fffff7d0800780c */ /* 0x000fe20003f66070 */
[----:B------:R-:W-:-:S02]  /*70f0*/  IMAD.WIDE R8, R72, 0x4, R4 ;  /* 0x0000000448087825 */ /* 0x000fc400078e0204 */
[----:B------:R-:W1:Y:S01]  /*7100*/  LDC R5, c[0x0][0x3a0] ;  /* 0x0000e800ff057b82 */ /* 0x000e620000000800 */
[----:B------:R-:W0:Y:S07]  /*7110*/  LDGDEPBAR ;  /* 0x00000000000079af */ /* 0x000e2e0000000000 */
[----:B------:R-:W-:Y:S01]  /*7120*/  BAR.SYNC.DEFER_BLOCKING 0x0 ;  /* 0x0000000000007b1d */ /* 0x000fe20000010000 */
[----:B-1----:R-:W-:-:S05]  /*7130*/  VIADD R4, R5, 0xffffffbb ;  /* 0xffffffbb05047836 */ /* 0x002fca0000000000 */
[----:B------:R-:W-:Y:S01]  /*7140*/  @!PT LDS RZ, [RZ] ;  /* 0x00000000fffff984 */ /* 0x000fe20000000800 */
[----:B------:R-:W-:Y:S01]  /*7150*/  @!PT LDS RZ, [RZ] ;  /* 0x00000000fffff984 */ /* 0x000fe20000000800 */
[----:B------:R-:W-:Y:S01]  /*7160*/  @!PT LDS RZ, [RZ] ;  /* 0x00000000fffff984 */ /* 0x000fe20000000800 */
[----:B------:R-:W-:Y:S01]  /*7170*/  LDGSTS.E [R252+0x20000], desc[UR32][R8.64], !P6 ;  /* 0x2000000008fc7fae */ /* 0x000fe2000f1a1020 */
[----:B------:R-:W-:Y:S01]  /*7180*/  ISETP.GE.U32.AND P6, PT, R4, 0x7fffff7c, PT ;  /* 0x7fffff7c0400780c */ /* 0x000fe20003fc6070 */
[----:B------:R-:W-:Y:S02]  /*7190*/  VIADD R4, R5, 0xffffffba ;  /* 0xffffffba05047836 */ /* 0x000fe40000000000 */
[----:B------:R1:W-:Y:S04]  /*71a0*/  STL.64 [R1+0x40], R8 ;  /* 0x0000400801007387 */ /* 0x0003e80000100a00 */
[----:B-1----:R-:W4:Y:S01]  /*71b0*/  LDL.LU.64 R8, [R1+0x350] ;  /* 0x0003500001087983 */ /* 0x002f220000300a00 */
[----:B--2---:R-:W-:-:S04]  /*71c0*/  IMAD.WIDE R6, R72, 0x4, R6 ;  /* 0x0000000448067825 */ /* 0x004fc800078e0206 */
[----:B---3--:R-:W-:Y:S01]  /*71d0*/  IMAD.WIDE R242, R72, 0x4, R242 ;  /* 0x0000000448f27825 */ /* 0x008fe200078e02f2 */
[----:B------:R1:W-:Y:S01]  /*71e0*/  LDGSTS.E [R252+0x20004], desc[UR32][R6.64], !P5 ;  /* 0x2000400006fc7fae */ /* 0x0003e2000e9a1020 */
[----:B------:R-:W-:Y:S02]  /*71f0*/  ISETP.GE.U32.AND P5, PT, R4, 0x7fffff7b, PT ;  /* 0x7fffff7b0400780c */ /* 0x000fe40003fa6070 */
[----:B------:R-:W-:Y:S01]  /*7200*/  VIADD R4, R5, 0xffffffb9 ;  /* 0xffffffb905047836 */ /* 0x000fe20000000000 */
[----:B------:R2:W-:Y:S01]  /*7210*/  LDGSTS.E [R252+0x20008], desc[UR32][R242.64], !P4 ;  /* 0x20008000f2fc7fae */ /* 0x0005e2000e1a1020 */
[----:B----4-:R-:W-:-:S03]  /*7220*/  IMAD.WIDE R244, R72, 0x4, R244 ;  /* 0x0000000448f47825 */ /* 0x010fc600078e02f4 */
[----:B------:R-:W-:Y:S01]  /*7230*/  ISETP.GE.U32.AND P4, PT, R4, 0x7fffff7a, PT ;  /* 0x7fffff7a0400780c */ /* 0x000fe20003f86070 */
[----:B------:R-:W-:Y:S01]  /*7240*/  VIADD R4, R5, 0xffffffb8 ;  /* 0xffffffb805047836 */ /* 0x000fe20000000000 */
[----:B------:R3:W-:Y:S01]  /*7250*/  LDGSTS.E [R252+0x2000c], desc[UR32][R244.64], !P3 ;  /* 0x2000c000f4fc7fae */ /* 0x0007e2000d9a1020 */
[----:B------:R-:W-:-:S03]  /*7260*/  IMAD.WIDE R246, R72, 0x4, R246 ;  /* 0x0000000448f67825 */ /* 0x000fc600078e02f6 */
[----:B------:R-:W-:Y:S01]  /*7270*/  ISETP.GE.U32.AND P3, PT, R4, 0x7fffff79, PT ;  /* 0x7fffff790400780c */ /* 0x000fe20003f66070 */
[----:B------:R4:W-:Y:S01]  /*7280*/  STL.64 [R1+0x38], R6 ;  /* 0x0000380601007387 */ /* 0x0009e20000100a00 */
[----:B------:R-:W-:-:S03]  /*7290*/  IMAD.WIDE R248, R72, 0x4, R248 ;  /* 0x0000000448f87825 */ /* 0x000fc600078e02f8 */
[----:B------:R1:W-:Y:S01]  /*72a0*/  LDGSTS.E [R252+0x20010], desc[UR32][R246.64], !P6 ;  /* 0x20010000f6fc7fae */ /* 0x0003e2000f1a1020 */
[----:B------:R-:W-:-:S03]  /*72b0*/  IMAD.WIDE R250, R72, 0x4, R250 ;  /* 0x0000000448fa7825 */ /* 0x000fc600078e02fa */
[----:B------:R1:W-:Y:S04]  /*72c0*/  LDGSTS.E [R252+0x20014], desc[UR32][R248.64], !P5 ;  /* 0x20014000f8fc7fae */ /* 0x0003e8000e9a1020 */
[----:B----4-:R-:W1:Y:S04]  /*72d0*/  LDL.LU.64 R6, [R1+0x348] ;  /* 0x0003480001067983 */ /* 0x010e680000300a00 */
[----:B------:R4:W-:Y:S01]  /*72e0*/  STL.64 [R1+0x30], R242 ;  /* 0x000030f201007387 */ /* 0x0009e20000100a00 */
[----:B------:R-:W-:-:S03]  /*72f0*/  IMAD.WIDE R76, R72, 0x4, R76 ;  /* 0x00000004484c7825 */ /* 0x000fc600078e024c */
[----:B------:R1:W-:Y:S04]  /*7300*/  LDGSTS.E [R252+0x20018], desc[UR32][R250.64], !P4 ;  /* 0x20018000fafc7fae */ /* 0x0003e8000e1a1020 */
[----:B------:R1:W-:Y:S04]  /*7310*/  LDGSTS.E [R252+0x2001c], desc[UR32][R76.64], !P3 ;  /* 0x2001c0004cfc7fae */ /* 0x0003e8000d9a1020 */
[----:B----4-:R-:W2:Y:S04]  /*7320*/  LDL.LU.64 R242, [R1+0x340] ;  /* 0x0003400001f27983 */ /* 0x010ea80000300a00 */
[----:B------:R4:W-:Y:S04]  /*7330*/  STL.64 [R1+0x28], R244 ;  /* 0x000028f401007387 */ /* 0x0009e80000100a00 */
[----:B----4-:R-:W3:Y:S04]  /*7340*/  LDL.LU.64 R244, [R1+0x338] ;  /* 0x0003380001f47983 */ /* 0x010ee80000300a00 */
[----:B------:R4:W-:Y:S04]  /*7350*/  STL.64 [R1+0x20], R246 ;  /* 0x000020f601007387 */ /* 0x0009e80000100a00 */
[----:B----4-:R-:W4:Y:S04]  /*7360*/  LDL.LU.64 R246, [R1+0x330] ;  /* 0x0003300001f67983 */ /* 0x010f280000300a00 */
[----:B------:R1:W-:Y:S04]  /*7370*/  STL.64 [R1+0x18], R248 ;  /* 0x000018f801007387 */ /* 0x0003e80000100a00 */
[----:B-1----:R-:W4:Y:S04]  /*7380*/  LDL.LU.64 R248, [R1+0x328] ;  /* 0x0003280001f87983 */ /* 0x002f280000300a00 */
[----:B------:R1:W-:Y:S04]  /*7390*/  STL.64 [R1+0x10], R250 ;  /* 0x000010fa01007387 */ /* 0x0003e80000100a00 */
[----:B-1----:R-:W4:Y:S04]  /*73a0*/  LDL.LU.64 R250, [R1+0x320] ;  /* 0x0003200001fa7983 */ /* 0x002f280000300a00 */
[----:B------:R1:W-:Y:S04]  /*73b0*/  STL.64 [R1+0x8], R76 ;  /* 0x0000084c01007387 */ /* 0x0003e80000100a00 */
[----:B-1----:R-:W4:Y:S01]  /*73c0*/  LDL.LU.64 R76, [R1+0x318] ;  /* 0x00031800014c7983 */ /* 0x002f220000300a00 */
[----:B------:R-:W-:-:S05]  /*73d0*/  VIADD R4, R5, 0xffffffb7 ;  /* 0xffffffb705047836 */ /* 0x000fca0000000000 */
[----:B------:R-:W-:Y:S01]  /*73e0*/  ISETP.GE.U32.AND P6, PT, R4, 0x7fffff78, PT ;  /* 0x7fffff780400780c */ /* 0x000fe20003fc6070 */
[----:B------:R-:W-:-:S05]  /*73f0*/  VIADD R4, R5, 0xffffffb6 ;  /* 0xffffffb605047836 */ /* 0x000fca0000000000 */
[----:B------:R-:W-:Y:S01]  /*7400*/  ISETP.GE.U32.AND P5, PT, R4, 0x7fffff77, PT ;  /* 0x7fffff770400780c */ /* 0x000fe20003fa6070 */
[----:B------:R-:W-:-:S05]  /*7410*/  VIADD R4, R5, 0xffffffb5 ;  /* 0xffffffb505047836 */ /* 0x000fca0000000000 */
[----:B------:R-:W-:Y:S01]  /*7420*/  ISETP.GE.U32.AND P4, PT, R4, 0x7fffff76, PT ;  /* 0x7fffff760400780c */ /* 0x000fe20003f86070 */
[----:B------:R-:W-:-:S05]  /*7430*/  VIADD R4, R5, 0xffffffb4 ;  /* 0xffffffb405047836 */ /* 0x000fca0000000000 */
[----:B------:R-:W-:Y:S01]  /*7440*/  ISETP.GE.U32.AND P3, PT, R4, 0x7fffff75, PT ;  /* 0x7fffff750400780c */ /* 0x000fe20003f66070 */
[----:B------:R-:W-:Y:S02]  /*7450*/  VIADD R4, R5, 0xffffffb3 ;  /* 0xffffffb305047836 */ /* 0x000fe40000000000 */
[----:B------:R-:W-:-:S04]  /*7460*/  IMAD.WIDE R6, R72, 0x4, R6 ;  /* 0x0000000448067825 */ /* 0x000fc800078e0206 */
[----:B--2---:R-:W-:-:S04]  /*7470*/  IMAD.WIDE R242, R72, 0x4, R242 ;  /* 0x0000000448f27825 */ /* 0x004fc800078e02f2 */
[----:B---3--:R-:W-:-:S04]  /*7480*/  IMAD.WIDE R244, R72, 0x4, R244 ;  /* 0x0000000448f47825 */ /* 0x008fc800078e02f4 */
[----:B----4-:R-:W-:-:S04]  /*7490*/  IMAD.WIDE R246, R72, 0x4, R246 ;  /* 0x0000000448f67825 */ /* 0x010fc800078e02f6 */
[----:B------:R-:W-:-:S04]  /*74a0*/  IMAD.WIDE R248, R72, 0x4, R248 ;  /* 0x0000000448f87825 */ /* 0x000fc800078e02f8 */
[----:B------:R-:W-:-:S04]  /*74b0*/  IMAD.WIDE R250, R72, 0x4, R250 ;  /* 0x0000000448fa7825 */ /* 0x000fc800078e02fa */
[----:B------:R-:W-:-:S05]  /*74c0*/  IMAD.WIDE R76, R72, 0x4, R76 ;  /* 0x00000004484c7825 */ /* 0x000fca00078e024c */
[----:B------:R-:W-:Y:S01]  /*74d0*/  LDGSTS.E [R252+0x20020], desc[UR32][R76.64], !P6 ;  /* 0x200200004cfc7fae */ /* 0x000fe2000f1a1020 */
[----:B------:R-:W-:Y:S01]  /*74e0*/  ISETP.GE.U32.AND P6, PT, R4, 0x7fffff74, PT ;  /* 0x7fffff740400780c */ /* 0x000fe20003fc6070 */
[C---:B------:R-:W-:Y:S02]  /*74f0*/  VIADD R4, R5.reuse, 0xffffffb2 ;  /* 0xffffffb205047836 */ /* 0x040fe40000000000 */
[----:B------:R-:W-:Y:S03]  /*7500*/  LDGSTS.E [R252+0x20024], desc[UR32][R250.64], !P5 ;  /* 0x20024000fafc7fae */ /* 0x000fe6000e9a1020 */
[----:B------:R-:W-:Y:S01]  /*7510*/  ISETP.GE.U32.AND P5, PT, R4, 0x7fffff73, PT ;  /* 0x7fffff730400780c */ /* 0x000fe20003fa6070 */
[C---:B------:R-:W-:Y:S01]  /*7520*/  VIADD R4, R5.reuse, 0xffffffb1 ;  /* 0xffffffb105047836 */ /* 0x040fe20000000000 */
[----:B------:R-:W-:Y:S04]  /*7530*/  LDGSTS.E [R252+0x20028], desc[UR32][R248.64], !P4 ;  /* 0x20028000f8fc7fae */ /* 0x000fe8000e1a1020 */
[----:B------:R-:W-:Y:S01]  /*7540*/  ISETP.GE.U32.AND P4, PT, R4, 0x7fffff72, PT ;  /* 0x7fffff720400780c */ /* 0x000fe20003f86070 */
[C---:B------:R-:W-:Y:S01]  /*7550*/  VIADD R4, R5.reuse, 0xffffffb0 ;  /* 0xffffffb005047836 */ /* 0x040fe20000000000 */
[----:B------:R-:W-:Y:S04]  /*7560*/  LDGSTS.E [R252+0x2002c], desc[UR32][R246.64], !P3 ;  /* 0x2002c000f6fc7fae */ /* 0x000fe8000d9a1020 */
[----:B------:R-:W-:Y:S01]  /*7570*/  ISETP.GE.U32.AND P3, PT, R4, 0x7fffff71, PT ;  /* 0x7fffff710400780c */ /* 0x000fe20003f66070 */
[C---:B------:R-:W-:Y:S01]  /*7580*/  VIADD R4, R5.reuse, 0xffffffaf ;  /* 0xffffffaf05047836 */ /* 0x040fe20000000000 */
[----:B------:R1:W-:Y:S04]  /*7590*/  STL.64 [R1], R76 ;  /* 0x0000004c01007387 */ /* 0x0003e80000100a00 */
[----:B------:R-:W-:Y:S01]  /*75a0*/  LDGSTS.E [R252+0x20030], desc[UR32][R244.64], !P6 ;  /* 0x20030000f4fc7fae */ /* 0x000fe2000f1a1020 */
[----:B------:R-:W-:Y:S01]  /*75b0*/  ISETP.GE.U32.AND P6, PT, R4, 0x7fffff70, PT ;  /* 0x7fffff700400780c */ /* 0x000fe20003fc6070 */
[----:B------:R-:W-:-:S02]  /*75c0*/  VIADD R4, R5, 0xffffffae ;  /* 0xffffffae05047836 */ /* 0x000fc40000000000 */
[----:B------:R-:W-:Y:S04]  /*75d0*/  LDGSTS.E [R252+0x20034], desc[UR32][R242.64], !P5 ;  /* 0x20034000f2fc7fae */ /* 0x000fe8000e9a1020 */
[----:B-1----:R-:W5:Y:S04]  /*75e0*/  LDL.LU.64 R76, [R1+0x310] ;  /* 0x00031000014c7983 */ /* 0x002f680000300a00 */
[----:B------:R1:W-:Y:S04]  /*75f0*/  STL.64 [R1+0x1b8], R6 ;  /* 0x0001b80601007387 */ /* 0x0003e80000100a00 */
[----:B------:R1:W-:Y:S01]  /*7600*/  LDGSTS.E [R252+0x20038], desc[UR32][R6.64], !P4 ;  /* 0x2003800006fc7fae */ /* 0x0003e2000e1a1020 */
[----:B------:R-:W-:Y:S01]  /*7610*/  ISETP.GE.U32.AND P5, PT, R4, 0x7fffff6f, PT ;  /* 0x7fffff6f0400780c */ /* 0x000fe20003fa6070 */
[----:B------:R-:W-:-:S02]  /*7620*/  VIADD R4, R5, 0xffffffad ;  /* 0xffffffad05047836 */ /* 0x000fc40000000000 */
[----:B-1----:R-:W-:-:S05]  /*7630*/  IMAD.WIDE R6, R72, 0x4, R8 ;  /* 0x0000000448067825 */ /* 0x002fca00078e0208 */
[----:B------:R1:W-:Y:S04]  /*7640*/  STL.64 [R1+0x1b0], R6 ;  /* 0x0001b00601007387 */ /* 0x0003e80000100a00 */
[----:B------:R1:W-:Y:S01]  /*7650*/  LDGSTS.E [R252+0x2003c], desc[UR32][R6.64], !P3 ;  /* 0x2003c00006fc7fae */ /* 0x0003e2000d9a1020 */
[----:B------:R-:W-:Y:S01]  /*7660*/  ISETP.GE.U32.AND P4, PT, R4, 0x7fffff6e, PT ;  /* 0x7fffff6e0400780c */ /* 0x000fe20003f86070 */
[----:B------:R-:W-:Y:S02]  /*7670*/  VIADD R4, R5, 0xffffffac ;  /* 0xffffffac05047836 */ /* 0x000fe40000000000 */
        /* <DEDUP_REMOVED lines=134> */
[----:B-1----:R-:W-:-:S05]  /*7ee0*/  IMAD.WIDE R6, R72, 0x4, R64 ;  /* 0x0000000448067825 */ /* 0x002fca00078e0240 */
[----:B------:R1:W-:Y:S04]  /*7ef0*/  STL.64 [R1+0xc8], R6 ;  /* 0x0000c80601007387 */ /* 0x0003e80000100a00 */
[----:B------:R1:W-:Y:S02]  /*7f00*/  LDGSTS.E [R252+0x200ac], desc[UR32][R6.64], !P3 ;  /* 0x200ac00006fc7fae */ /* 0x0003e4000d9a1020 */
[----:B-1----:R-:W-:-:S05]  /*7f10*/  IMAD.WIDE R6, R72, 0x4, R66 ;  /* 0x0000000448067825 */ /* 0x002fca00078e0242 */
[----:B------:R1:W-:Y:S04]  /*7f20*/  STL.64 [R1+0xc0], R6 ;  /* 0x0000c00601007387 */ /* 0x0003e80000100a00 */
[----:B------:R1:W-:Y:S01]  /*7f30*/  LDGSTS.E [R252+0x200b0], desc[UR32][R6.64], !P6 ;  /* 0x200b000006fc7fae */ /* 0x0003e2000f1a1020 */
[----:B------:R-:W-:Y:S02]  /*7f40*/  VIADD R4, R5, 0xffffff91 ;  /* 0xffffff9105047836 */ /* 0x000fe40000000000 */
[----:B-1----:R-:W-:-:S05]  /*7f50*/  IMAD.WIDE R6, R72, 0x4, R68 ;  /* 0x0000000448067825 */ /* 0x002fca00078e0244 */
[----:B------:R1:W-:Y:S04]  /*7f60*/  STL.64 [R1+0xb8], R6 ;  /* 0x0000b80601007387 */ /* 0x0003e80000100a00 */
[----:B------:R1:W-:Y:S01]  /*7f70*/  LDGSTS.E [R252+0x200b4], desc[UR32][R6.64], !P5 ;  /* 0x200b400006fc7fae */ /* 0x0003e2000e9a1020 */
[----:B------:R-:W-:Y:S01]  /*7f80*/  ISETP.GE.U32.AND P4, PT, R4, 0x7fffff52, PT ;  /* 0x7fffff520400780c */ /* 0x000fe20003f86070 */
[C---:B------:R-:W-:Y:S02]  /*7f90*/  VIADD R4, R5.reuse, 0xffffff90 ;  /* 0xffffff9005047836 */ /* 0x040fe40000000000 */
[----:B-1----:R-:W-:Y:S02]  /*7fa0*/  IMAD.WIDE R6, R72, 0x4, R70 ;  /* 0x0000000448067825 */ /* 0x002fe400078e0246 */
[----:B------:R-:W1:Y:S01]  /*7fb0*/  LDC R71, c[0x0][0x3a0] ;  /* 0x0000e800ff477b82 */ /* 0x000e620000000800 */
[----:B------:R-:W-:Y:S01]  /*7fc0*/  ISETP.GE.U32.AND P3, PT, R4, 0x7fffff51, PT ;  /* 0x7fffff510400780c */ /* 0x000fe20003f66070 */
[----:B------:R-:W-:-:S06]  /*7fd0*/  VIADD R4, R5, 0xffffff8f ;  /* 0xffffff8f05047836 */ /* 0x000fcc0000000000 */
[----:B------:R2:W-:Y:S01]  /*7fe0*/  LDGSTS.E [R252+0x200b8], desc[UR32][R6.64], !P4 ;  /* 0x200b800006fc7fae */ /* 0x0005e2000e1a1020 */
[----:B------:R-:W-:Y:S01]  /*7ff0*/  ISETP.GE.U32.AND P6, PT, R4, 0x7fffff50, PT ;  /* 0x7fffff500400780c */ /* 0x000fe20003fc6070 */
[----:B------:R-:W-:Y:S02]  /*8000*/  VIADD R4, R5, 0xffffff8e ;  /* 0xffffff8e05047836 */ /* 0x000fe40000000000 */
[----:B------:R2:W-:Y:S03]  /*8010*/  STL.64 [R1+0xb0], R6 ;  /* 0x0000b00601007387 */ /* 0x0005e60000100a00 */
[----:B------:R-:W-:Y:S01]  /*8020*/  ISETP.GE.U32.AND P5, PT, R4, 0x7fffff4f, PT ;  /* 0x7fffff4f0400780c */ /* 0x000fe20003fa6070 */
[----:B--2---:R-:W-:-:S04]  /*8030*/  IMAD.WIDE R6, R72, 0x4, R80 ;  /* 0x0000000448067825 */ /* 0x004fc800078e0250 */
[C---:B-1----:R-:W-:Y:S01]  /*8040*/  VIADD R4, R71.reuse, 0xffffff8d ;  /* 0xffffff8d47047836 */ /* 0x042fe20000000000 */
[----:B------:R1:W-:Y:S04]  /*8050*/  STL.64 [R1+0xa8], R6 ;  /* 0x0000a80601007387 */ /* 0x0003e80000100a00 */
[----:B------:R-:W-:Y:S01]  /*8060*/  ISETP.GE.U32.AND P4, PT, R4, 0x7fffff4e, PT ;  /* 0x7fffff4e0400780c */ /* 0x000fe20003f86070 */
[----:B------:R1:W-:Y:S01]  /*8070*/  LDGSTS.E [R252+0x200bc], desc[UR32][R6.64], !P3 ;  /* 0x200bc00006fc7fae */ /* 0x0003e2000d9a1020 */
[----:B------:R-:W-:-:S05]  /*8080*/  VIADD R4, R71, 0xffffff8c ;  /* 0xffffff8c47047836 */ /* 0x000fca0000000000 */
[----:B------:R-:W-:Y:S01]  /*8090*/  ISETP.GE.U32.AND P3, PT, R4, 0x7fffff4d, PT ;  /* 0x7fffff4d0400780c */ /* 0x000fe20003f66070 */
[----:B-1----:R-:W-:-:S04]  /*80a0*/  IMAD.WIDE R6, R72, 0x4, R82 ;  /* 0x0000000448067825 */ /* 0x002fc800078e0252 */
[C---:B------:R-:W-:Y:S01]  /*80b0*/  VIADD R4, R71.reuse, 0xffffff8b ;  /* 0xffffff8b47047836 */ /* 0x040fe20000000000 */
        /* <DEDUP_REMOVED lines=48> */
[C---:B------:R-:W-:Y:S02]  /*83c0*/  VIADD R4, R71.reuse, 0xffffff81 ;  /* 0xffffff8147047836 */ /* 0x040fe40000000000 */
[----:B------:R-:W-:Y:S02]  /*83d0*/  VIADD R5, R71, 0xffffff80 ;  /* 0xffffff8047057836 */ /* 0x000fe40000000000 */
[----:B-1----:R-:W-:-:S05]  /*83e0*/  IMAD.WIDE R6, R72, 0x4, R102 ;  /* 0x0000000448067825 */ /* 0x002fca00078e0266 */
[----:B------:R1:W-:Y:S04]  /*83f0*/  STL.64 [R1+0x50], R6 ;  /* 0x0000500601007387 */ /* 0x0003e80000100a00 */
[----:B------:R1:W-:Y:S01]  /*8400*/  LDGSTS.E [R252+0x200e8], desc[UR32][R6.64], !P4 ;  /* 0x200e800006fc7fae */ /* 0x0003e2000e1a1020 */
[----:B------:R-:W-:Y:S01]  /*8410*/  ISETP.GE.U32.AND P4, PT, R4, 0x7fffff42, PT ;  /* 0x7fffff420400780c */ /* 0x000fe20003f86070 */
[----:B-1----:R-:W-:-:S05]  /*8420*/  IMAD.WIDE R6, R72, 0x4, R104 ;  /* 0x0000000448067825 */ /* 0x002fca00078e0268 */
[----:B------:R1:W-:Y:S01]  /*8430*/  LDGSTS.E [R252+0x200ec], desc[UR32][R6.64], !P3 ;  /* 0x200ec00006fc7fae */ /* 0x0003e2000d9a1020 */
[----:B------:R-:W-:Y:S01]  /*8440*/  ISETP.GE.U32.AND P3, PT, R5, 0x7fffff41, PT ;  /* 0x7fffff410500780c */ /* 0x000fe20003f66070 */
[----:B------:R-:W-:-:S04]  /*8450*/  IMAD.WIDE R106, R72, 0x4, R106 ;  /* 0x00000004486a7825 */ /* 0x000fc800078e026a */
[----:B------:R-:W-:Y:S01]  /*8460*/  IMAD.SHL.U32 R79, R79, 0x40, RZ ;  /* 0x000000404f4f7824 */ /* 0x000fe200078e00ff */
[----:B------:R1:W-:Y:S01]  /*8470*/  LDGSTS.E [R252+0x200f0], desc[UR32][R106.64], !P6 ;  /* 0x200f00006afc7fae */ /* 0x0003e2000f1a1020 */
[----:B------:R-:W-:-:S04]  /*8480*/  IMAD.WIDE R108, R72, 0x4, R108 ;  /* 0x00000004486c7825 */ /* 0x000fc800078e026c */
[C---:B------:R-:W-:Y:S01]  /*8490*/  IMAD.WIDE R110, R72.reuse, 0x4, R110 ;  /* 0x00000004486e7825 */ /* 0x040fe200078e026e */
[----:B------:R1:W-:Y:S03]  /*84a0*/  LDGSTS.E [R252+0x200f4], desc[UR32][R108.64], !P5 ;  /* 0x200f40006cfc7fae */ /* 0x0003e6000e9a1020 */
[----:B------:R-:W-:Y:S01]  /*84b0*/  IMAD.WIDE R112, R72, 0x4, R112 ;  /* 0x0000000448707825 */ /* 0x000fe200078e0270 */
[----:B------:R1:W-:Y:S03]  /*84c0*/  LDGSTS.E [R252+0x200f8], desc[UR32][R110.64], !P4 ;  /* 0x200f80006efc7fae */ /* 0x0003e6000e1a1020 */
[----:B------:R-:W-:Y:S01]  /*84d0*/  IMAD.WIDE R114, R79, 0x4, R114 ;  /* 0x000000044f727825 */ /* 0x000fe200078e0272 */
[----:B------:R1:W-:Y:S03]  /*84e0*/  LDGSTS.E [R252+0x200fc], desc[UR32][R112.64], !P3 ;  /* 0x200fc00070fc7fae */ /* 0x0003e6000d9a1020 */
[----:B------:R-:W-:Y:S01]  /*84f0*/  VIADD R5, R3, UR10 ;  /* 0x0000000a03057c36 */ /* 0x000fe20008000000 */
[----:B------:R-:W0:Y:S01]  /*8500*/  LDGDEPBAR ;  /* 0x00000000000079af */ /* 0x000e220000000000 */
[----:B------:R-:W-:-:S03]  /*8510*/  IMAD.WIDE R116, R79, 0x4, R116 ;  /* 0x000000044f747825 */ /* 0x000fc600078e0274 */
[----:B------:R1:W-:Y:S01]  /*8520*/  LDGSTS.E [R5+0x8000], desc[UR32][R114.64], P1 ;  /* 0x0800000072057fae */ /* 0x0003e200089a1020 */
        /* <DEDUP_REMOVED lines=123> */
[----:B------:R1:W-:Y:S04]  /*8ce0*/  LDGSTS.E [R73+0xbb00], desc[UR32][R238.64], P1 ;  /* 0x0bb00000ee497fae */ /* 0x0003e800089a1020 */
[----:B------:R1:W-:Y:S04]  /*8cf0*/  LDGSTS.E [R73+0xbf00], desc[UR32][R240.64], P1 ;  /* 0x0bf00000f0497fae */ /* 0x0003e800089a1020 */
[----:B------:R-:W0:Y:S04]  /*8d00*/  LDGDEPBAR ;  /* 0x00000000000079af */ /* 0x000e280000000000 */
[----:B------:R1:W-:Y:S01]  /*8d10*/  STL.64 [R1+0x48], R6 ;  /* 0x0000480601007387 */ /* 0x0003e20000100a00 */
[----:B------:R-:W-:-:S04]  /*8d20*/  DEPBAR.LE SB0, 0x2 ;  /* 0x000080800000791a */ /* 0x000fc80000000000 */
[----:B------:R-:W-:Y:S06]  /*8d30*/  BAR.SYNC.DEFER_BLOCKING 0x0 ;  /* 0x0000000000007b1d */ /* 0x000fec0000010000 */
[----:B------:R-:W-:Y:S05]  /*8d40*/  @!P0 BRA `(.L_x_6) ;  /* 0x0000000000448947 */ /* 0x000fea0003800000 */
[----:B-1----:R-:W-:Y:S04]  /*8d50*/  LDS.128 R4, [R252+0x18000] ;  /* 0x01800000fc047984 */ /* 0x002fe80000000c00 */
[----:B------:R-:W-:Y:S04]  /*8d60*/  LDS.128 R8, [R252+0x18010] ;  /* 0x01801000fc087984 */ /* 0x000fe80000000c00 */
        /* <DEDUP_REMOVED lines=13> */
[----:B------:R-:W1:Y:S02]  /*8e40*/  LDS.128 R64, [R252+0x180f0] ;  /* 0x0180f000fc407984 */ /* 0x000e640000000c00 */
[----:B-1----:R2:W-:Y:S02]  /*8e50*/  STTM.x64 tmem[UR12+0x80], R4 ;  /* 0x00008004000079ed */ /* 0x0025e4000834000c */
.L_x_6:
[----:B--2---:R-:W2:Y:S01]  /*8e60*/  LDL.LU.64 R8, [R1+0x40] ;  /* 0x0000400001087983 */ /* 0x004ea20000300a00 */
[----:B------:R-:W3:Y:S03]  /*8e70*/  LDC R10, c[0x0][0x3a0] ;  /* 0x0000e800ff0a7b82 */ /* 0x000ee60000000800 */
[----:B------:R-:W4:Y:S01]  /*8e80*/  LDL.LU.64 R12, [R1+0x38] ;  /* 0x00003800010c7983 */ /* 0x000f220000300a00 */
[C---:B------:R-:W-:Y:S01]  /*8e90*/  IMAD.SHL.U32 R68, R72.reuse, 0x4, RZ ;  /* 0x0000000448447824 */ /* 0x040fe200078e00ff */
[----:B------:R-:W-:Y:S01]  /*8ea0*/  SHF.R.S32.HI R4, RZ, 0x1f, R72 ;  /* 0x0000001fff047819 */ /* 0x000fe20000011448 */
[----:B-1----:R-:W-:Y:S01]  /*8eb0*/  VIADD R5, R71, 0xffffff7f ;  /* 0xffffff7f47057836 */ /* 0x002fe20000000000 */
[----:B------:R-:W1:Y:S01]  /*8ec0*/  FENCE.VIEW.ASYNC.T ;  /* 0x00000000000073c6 */ /* 0x000e620000000200 */
[----:B------:R-:W-:Y:S01]  /*8ed0*/  UIADD3 UR13, UPT, UPT, UR11, 0x80, URZ ;  /* 0x000000800b0d7890 */ /* 0x000fe2000fffe0ff */
[----:B------:R-:W-:Y:S01]  /*8ee0*/  SHF.L.U64.HI R69, R72, 0x2, R4 ;  /* 0x0000000248457819 */ /* 0x000fe20000010204 */
[----:B-1----:R-:W-:Y:S01]  /*8ef0*/  BAR.SYNC.DEFER_BLOCKING 0x0 ;  /* 0x0000000000007b1d */ /* 0x002fe20000010000 */
[----:B------:R-:W-:Y:S01]  /*8f00*/  ISETP.GE.U32.AND P4, PT, R5, 0x7fffff40, PT ;  /* 0x7fffff400500780c */ /* 0x000fe20003f86070 */
[----:B------:R-:W-:-:S05]  /*8f10*/  VIADD R5, R71, 0xffffff7e ;  /* 0xffffff7e47057836 */ /* 0x000fca0000000000 */
[----:B------:R-:W-:Y:S01]  /*8f20*/  ISETP.GE.U32.AND P3, PT, R5, 0x7fffff3f, PT ;  /* 0x7fffff3f0500780c */ /* 0x000fe20003f66070 */
[----:B---3--:R-:W-:Y:S01]  /*8f30*/  VIADD R10, R10, 0x3f ;  /* 0x0000003f0a0a7836 */ /* 0x008fe20000000000 */
[----:B--2---:R-:W-:-:S05]  /*8f40*/  IADD3 R6, P0, PT, R8, R68, RZ ;  /* 0x0000004408067210 */ /* 0x004fca0007f1e0ff */
[----:B------:R-:W-:Y:S01]  /*8f50*/  IMAD.X R7, R9, 0x1, R69, P0 ;  /* 0x0000000109077824 */ /* 0x000fe200000e0645 */
[----:B----4-:R-:W-:-:S05]  /*8f60*/  IADD3 R8, P0, PT, R12, R68, RZ ;  /* 0x000000440c087210 */ /* 0x010fca0007f1e0ff */
[----:B------:R-:W-:Y:S01]  /*8f70*/  IMAD.X R9, R13, 0x1, R69, P0 ;  /* 0x000000010d097824 */ /* 0x000fe200000e0645 */
[----:B------:R-:W-:-:S04]  /*8f80*/  ISETP.NE.U32.AND P0, PT, RZ, UR9, PT ;  /* 0x00000009ff007c0c */ /* 0x000fc8000bf05070 */
[----:B------:R-:W-:-:S13]  /*8f90*/  ISETP.LT.OR P1, PT, R10, 0x40, P0 ;  /* 0x000000400a00780c */ /* 0x000fda0000721670 */
[----:B------:R-:W-:Y:S05]  /*8fa0*/  @P1 BRA `(.L_x_7) ;  /* 0x0000000000c01947 */ /* 0x000fea0003800000 */
[----:B------:R-:W-:Y:S01]  /*8fb0*/  USHF.R.U32.HI UR6, URZ, 0x4, UR10 ;  /* 0x00000004ff067899 */ /* 0x000fe2000801160a */
[----:B------:R-:W-:Y:S01]  /*8fc0*/  UMOV UR4, URZ ;  /* 0x000000ff00047c82 */ /* 0x000fe20008000000 */
[----:B------:R-:W-:Y:S02]  /*8fd0*/  UMOV UR5, URZ ;  /* 0x000000ff00057c82 */ /* 0x000fe40008000000 */
[----:B------:R-:W-:Y:S02]  /*8fe0*/  USGXT.U32 UR6, UR6, 0xe ;  /* 0x0000000e0606789a */ /* 0x000fe40008000000 */
[----:B------:R-:W-:Y:S02]  /*8ff0*/  UIADD3 UR9, UPT, UPT, UR11, 0x88, URZ ;  /* 0x000000880b097890 */ /* 0x000fe4000fffe0ff */
[----:B------:R-:W-:Y:S02]  /*9000*/  UIADD3 UR34, UP1, UPT, UR6, 0x2, URZ ;  /* 0x0000000206227890 */ /* 0x000fe4000ff3e0ff */
[----:B------:R-:W-:-:S02]  /*9010*/  UIADD3 UR14, UPT, UPT, UR11, 0x90, URZ ;  /* 0x000000900b0e7890 */ /* 0x000fc4000fffe0ff */
[----:B------:R-:W-:Y:S02]  /*9020*/  UIADD3.X UR35, UPT, UPT, UR4, 0x40004040, URZ, UP1, !UPT ;  /* 0x4000404004237890 */ /* 0x000fe40008ffe4ff */
[----:B------:R-:W-:Y:S01]  /*9030*/  UIADD3 UR15, UPT, UPT, UR11, 0x98, URZ ;  /* 0x000000980b0f7890 */ /* 0x000fe2000fffe0ff */
[----:B------:R-:W-:Y:S01]  /*9040*/  UMOV UR4, UR8 ;  /* 0x0000000800047c82 */ /* 0x000fe20008000000 */
[----:B------:R-:W-:Y:S01]  /*9050*/  UIADD3.64 UR16, UPT, UPT, UR34, 0x4, URZ ;  /* 0x0000000422107897 */ /* 0x000fe2000fffe0ff */
[----:B------:R-:W-:Y:S01]  /*9060*/  UMOV UR30, UR4 ;  /* 0x00000004001e7c82 */ /* 0x000fe20008000000 */
[----:B------:R-:W-:Y:S02]  /*9070*/  UIADD3.64 UR4, UPT, UPT, UR34, 0x2, URZ ;  /* 0x0000000222047897 */ /* 0x000fe4000fffe0ff */
[----:B------:R-:W-:Y:S02]  /*9080*/  UIADD3 UR20, UPT, UPT, UR11, 0xa0, URZ ;  /* 0x000000a00b147890 */ /* 0x000fe4000fffe0ff */
[----:B------:R-:W-:-:S02]  /*9090*/  UIADD3.64 UR18, UPT, UPT, UR34, 0x3fe, URZ ;  /* 0x000003fe22127897 */ /* 0x000fc4000fffe0ff */
[----:B------:R-:W-:Y:S02]  /*90a0*/  UIADD3 UR21, UPT, UPT, UR11, 0xa8, URZ ;  /* 0x000000a80b157890 */ /* 0x000fe4000fffe0ff */
[----:B------:R-:W-:Y:S02]  /*90b0*/  UIADD3.64 UR22, UPT, UPT, UR34, 0x400, URZ ;  /* 0x0000040022167897 */ /* 0x000fe4000fffe0ff */
[----:B------:R-:W-:Y:S02]  /*90c0*/  UIADD3 UR26, UPT, UPT, UR11, 0xb0, URZ ;  /* 0x000000b00b1a7890 */ /* 0x000fe4000fffe0ff */
[----:B------:R-:W-:Y:S01]  /*90d0*/  UIADD3.64 UR24, UPT, UPT, UR34, 0x402, URZ ;  /* 0x0000040222187897 */ /* 0x000fe2000fffe0ff */
[----:B------:R-:W-:Y:S01]  /*90e0*/  UMOV UR36, 0x0 ;  /* 0x0000000000247882 */ /* 0x000fe20000000000 */
[----:B------:R-:W-:Y:S01]  /*90f0*/  UMOV UR37, 0x8200910 ;  /* 0x0820091000257882 */ /* 0x000fe20000000000 */
[----:B------:R-:W-:Y:S02]  /*9100*/  UIADD3 UR27, UPT, UPT, UR11, 0xb8, URZ ;  /* 0x000000b80b1b7890 */ /* 0x000fe4000fffe0ff */
[----:B------:R-:W-:Y:S01]  /*9110*/  UIADD3.64 UR28, UPT, UPT, UR34, 0x404, URZ ;  /* 0x00000404221c7897 */ /* 0x000fe2000fffe0ff */
[----:B------:R-:W-:Y:S01]  /*9120*/  UMOV UR7, 0x40004040 ;  /* 0x4000404000077882 */ /* 0x000fe20000000000 */
[----:B------:R-:W-:Y:S01]  /*9130*/  UMOV UR38, 0x0 ;  /* 0x0000000000267882 */ /* 0x000fe20000000000 */
[----:B------:R-:W-:Y:S01]  /*9140*/  UMOV UR39, 0x8200910 ;  /* 0x0820091000277882 */ /* 0x000fe20000000000 */
[----:B------:R-:W-:Y:S01]  /*9150*/  UMOV UR40, 0x0 ;  /* 0x0000000000287882 */ /* 0x000fe20000000000 */
[----:B------:R-:W-:Y:S01]  /*9160*/  UMOV UR41, 0x8200910 ;  /* 0x0820091000297882 */ /* 0x000fe20000000000 */
[----:B------:R1:W-:Y:S01]  /*9170*/  UTCHMMA tmem[UR13], gdesc[UR6], tmem[UR11], tmem[UR36], idesc[UR37], !UPT ;  /* 0x00ff24060d0079ea */ /* 0x0003e2000f80000b */
[----:B------:R-:W-:Y:S01]  /*9180*/  UMOV UR42, 0x0 ;  /* 0x00000000002a7882 */ /* 0x000fe20000000000 */
[----:B------:R-:W-:Y:S01]  /*9190*/  UMOV UR43, 0x8200910 ;  /* 0x08200910002b7882 */ /* 0x000fe20000000000 */
[----:B------:R1:W-:Y:S01]  /*91a0*/  UTCHMMA tmem[UR9], gdesc[UR34], tmem[UR11], tmem[UR38], idesc[UR39], UPT ;  /* 0x00ff2622090079ea */ /* 0x0003e2000b80000b */
        /* <DEDUP_REMOVED lines=12> */
[----:B------:R1:W-:Y:S01]  /*9270*/  UTCHMMA tmem[UR26], gdesc[UR24], tmem[UR11], tmem[UR48], idesc[UR49], UPT ;  /* 0x00ff30181a0079ea */ /* 0x0003e2000b80000b */
[----:B------:R1:W-:Y:S01]  /*9280*/  UTCHMMA tmem[UR27], gdesc[UR28], tmem[UR11], tmem[UR50], idesc[UR51], UPT ;  /* 0x00ff321c1b0079ea */ /* 0x0003e2000b80000b */
[----:B------:R1:W-:Y:S01]  /*9290*/  UTCBAR [UR30], URZ ;  /* 0x000000ff1e0073e9 */ /* 0x0003e200080000ff */
[----:B------:R-:W-:Y:S01]  /*92a0*/  NOP ;  /* 0x0000000000007918 */ /* 0x000fe20000000000 */
.L_x_7:
[----:B------:R-:W2:Y:S01]  /*92b0*/  LDL.LU.64 R22, [R1+0x30] ;  /* 0x0000300001167983 */ /* 0x000ea20000300a00 */
[----:B------:R-:W-:Y:S01]  /*92c0*/  BAR.SYNC.DEFER_BLOCKING 0x0 ;  /* 0x0000000000007b1d */ /* 0x000fe20000010000 */
[----:B------:R-:W-:Y:S02]  /*92d0*/  VIADD R5, R71, 0xffffff7d ;  /* 0xffffff7d47057836 */ /* 0x000fe40000000000 */
[----:B------:R-:W-:-:S03]  /*92e0*/  IMAD.SHL.U32 R70, R79, 0x4, RZ ;  /* 0x000000044f467824 */ /* 0x000fc600078e00ff */
[----:B------:R-:W3:Y:S01]  /*92f0*/  LDCU UR53, c[0x0][0x3a0] ;  /* 0x00007400ff3577ac */ /* 0x000ee20008000800 */
[----:B------:R-:W4:Y:S01]  /*9300*/  LDL.LU.64 R20, [R1+0x28] ;  /* 0x0000280001147983 */ /* 0x000f220000300a00 */
[----:B-1----:R-:W1:Y:S03]  /*9310*/  LDCU UR40, c[0x0][0x3a0] ;  /* 0x00007400ff2877ac */ /* 0x002e660008000800 */
[----:B------:R-:W3:Y:S01]  /*9320*/  LDL.LU.64 R18, [R1+0x20] ;  /* 0x0000200001127983 */ /* 0x000ee20000300a00 */
[----:B------:R-:W1:Y:S03]  /*9330*/  LDCU UR55, c[0x0][0x3a0] ;  /* 0x00007400ff3777ac */ /* 0x000e660008000800 */
[----:B------:R-:W3:Y:S01]  /*9340*/  LDL.LU.64 R16, [R1+0x18] ;  /* 0x0000180001107983 */ /* 0x000ee20000300a00 */
[----:B------:R-:W1:Y:S03]  /*9350*/  LDCU UR41, c[0x0][0x3a0] ;  /* 0x00007400ff2977ac */ /* 0x000e660008000800 */
[----:B------:R-:W3:Y:S01]  /*9360*/  LDL.LU.64 R14, [R1+0x10] ;  /* 0x00001000010e7983 */ /* 0x000ee20000300a00 */
[----:B------:R-:W1:Y:S03]  /*9370*/  LDCU UR54, c[0x0][0x3a0] ;  /* 0x00007400ff3677ac */ /* 0x000e660008000800 */
[----:B------:R-:W3:Y:S01]  /*9380*/  LDL.LU.64 R12, [R1+0x8] ;  /* 0x00000800010c7983 */ /* 0x000ee20000300a00 */
[----:B------:R-:W1:Y:S03]  /*9390*/  LDCU UR42, c[0x0][0x3a0] ;  /* 0x00007400ff2a77ac */ /* 0x000e660008000800 */
[----:B------:R-:W3:Y:S01]  /*93a0*/  LDL.64 R10, [R1] ;  /* 0x00000000010a7983 */ /* 0x000ee20000100a00 */
[----:B------:R-:W1:Y:S03]  /*93b0*/  LDCU UR57, c[0x0][0x3a0] ;  /* 0x00007400ff3977ac */ /* 0x000e660008000800 */
[----:B------:R-:W-:Y:S01]  /*93c0*/  @!PT LDS RZ, [RZ] ;  /* 0x00000000fffff984 */ /* 0x000fe20000000800 */
[----:B------:R-:W-:Y:S01]  /*93d0*/  @!PT LDS RZ, [RZ] ;  /* 0x00000000fffff984 */ /* 0x000fe20000000800 */
[----:B------:R-:W-:Y:S01]  /*93e0*/  @!PT LDS RZ, [RZ] ;  /* 0x00000000fffff984 */ /* 0x000fe20000000800 */
[----:B------:R2:W-:Y:S01]  /*93f0*/  LDGSTS.E [R252+0x18000], desc[UR32][R6.64], !P4 ;  /* 0x1800000006fc7fae */ /* 0x0005e2000e1a1020 */
[----:B------:R-:W1:Y:S03]  /*9400*/  LDCU UR43, c[0x0][0x3a0] ;  /* 0x00007400ff2b77ac */ /* 0x000e660008000800 */
[----:B------:R4:W-:Y:S01]  /*9410*/  LDGSTS.E [R252+0x18004], desc[UR32][R8.64], !P3 ;  /* 0x1800400008fc7fae */ /* 0x0009e2000d9a1020 */
[----:B------:R-:W-:Y:S01]  /*9420*/  ISETP.GE.U32.AND P3, PT, R5, 0x7fffff3e, PT ;  /* 0x7fffff3e0500780c */ /* 0x000fe20003f66070 */
[----:B------:R-:W-:Y:S01]  /*9430*/  VIADD R5, R71, 0xffffff7c ;  /* 0xffffff7c47057836 */ /* 0x000fe20000000000 */
[----:B------:R-:W1:Y:S04]  /*9440*/  LDCU UR56, c[0x0][0x3a0] ;  /* 0x00007400ff3877ac */ /* 0x000e680008000800 */
[----:B------:R-:W-:Y:S01]  /*9450*/  ISETP.GE.U32.AND P1, PT, R5, 0x7fffff3d, PT ;  /* 0x7fffff3d0500780c */ /* 0x000fe20003f26070 */
[----:B------:R-:W-:Y:S01]  /*9460*/  VIADD R5, R71, 0xffffff7b ;  /* 0xffffff7b47057836 */ /* 0x000fe20000000000 */
[----:B------:R-:W1:Y:S01]  /*9470*/  LDCU UR44, c[0x0][0x3a0] ;  /* 0x00007400ff2c77ac */ /* 0x000e620008000800 */
        /* <DEDUP_REMOVED lines=37> */
[----:B--2---:R-:W-:-:S05]  /*96d0*/  IADD3 R6, P4, PT, R22, R68, RZ ;  /* 0x0000004416067210 */ /* 0x004fca0007f9e0ff */
[----:B------:R-:W-:-:S05]  /*96e0*/  IMAD.X R7, R23, 0x1, R69, P4 ;  /* 0x0000000117077824 */ /* 0x000fca00020e0645 */
[----:B------:R3:W-:Y:S01]  /*96f0*/  LDGSTS.E [R252+0x18008], desc[UR32][R6.64], !P3 ;  /* 0x1800800006fc7fae */ /* 0x0007e2000d9a1020 */
[----:B------:R-:W-:Y:S01]  /*9700*/  ISETP.GE.U32.AND P3, PT, R5, 0x7fffff3c, PT ;  /* 0x7fffff3c0500780c */ /* 0x000fe20003f66070 */
[----:B------:R-:W-:Y:S01]  /*9710*/  VIADD R5, R71, 0xffffff7a ;  /* 0xffffff7a47057836 */ /* 0x000fe20000000000 */
[----:B----4-:R-:W-:-:S05]  /*9720*/  IADD3 R8, P4, PT, R20, R68, RZ ;  /* 0x0000004414087210 */ /* 0x010fca0007f9e0ff */
[----:B------:R-:W-:Y:S01]  /*9730*/  IMAD.X R9, R21, 0x1, R69, P4 ;  /* 0x0000000115097824 */ /* 0x000fe200020e0645 */
[----:B---3--:R-:W-:-:S04]  /*9740*/  IADD3 R6, P4, PT, R18, R68, RZ ;  /* 0x0000004412067210 */ /* 0x008fc80007f9e0ff */
[----:B------:R2:W-:Y:S01]  /*9750*/  LDGSTS.E [R252+0x1800c], desc[UR32][R8.64], !P1 ;  /* 0x1800c00008fc7fae */ /* 0x0005e2000c9a1020 */
[----:B------:R-:W-:Y:S01]  /*9760*/  ISETP.GE.U32.AND P1, PT, R5, 0x7fffff3b, PT ;  /* 0x7fffff3b0500780c */ /* 0x000fe20003f26070 */
[----:B------:R-:W-:Y:S02]  /*9770*/  VIADD R5, R71, 0xffffff79 ;  /* 0xffffff7947057836 */ /* 0x000fe40000000000 */
[----:B------:R-:W-:-:S05]  /*9780*/  IMAD.X R7, R19, 0x1, R69, P4 ;  /* 0x0000000113077824 */ /* 0x000fca00020e0645 */
[----:B------:R3:W-:Y:S01]  /*9790*/  LDGSTS.E [R252+0x18010], desc[UR32][R6.64], !P3 ;  /* 0x1801000006fc7fae */ /* 0x0007e2000d9a1020 */
[----:B------:R-:W-:Y:S01]  /*97a0*/  ISETP.GE.U32.AND P3, PT, R5, 0x7fffff3a, PT ;  /* 0x7fffff3a0500780c */ /* 0x000fe20003f66070 */
[----:B------:R-:W-:Y:S01]  /*97b0*/  VIADD R5, R71, 0xffffff78 ;  /* 0xffffff7847057836 */ /* 0x000fe20000000000 */
[----:B--2---:R-:W-:-:S05]  /*97c0*/  IADD3 R8, P4, PT, R16, R68, RZ ;  /* 0x0000004410087210 */ /* 0x004fca0007f9e0ff */
        /* <DEDUP_REMOVED lines=14> */
[----:B------:R-:W-:Y:S01]  /*98b0*/  VIADD R5, R71, 0xffffff75 ;  /* 0xffffff7547057836 */ /* 0x000fe20000000000 */
[----:B------:R-:W-:Y:S01]  /*98c0*/  SHF.R.S32.HI R10, RZ, 0x1f, R79 ;  /* 0x0000001fff0a7819 */ /* 0x000fe2000001144f */
        /* <DEDUP_REMOVED lines=12> */
[----:B--2---:R-:W-:-:S05]  /*9990*/  IADD3 R8, P4, PT, R246, R68, RZ ;  /* 0x00000044f6087210 */ /* 0x004fca0007f9e0ff */
[----:B------:R-:W-:Y:S01]  /*99a0*/  IMAD.X R9, R247, 0x1, R69, P4 ;  /* 0x00000001f7097824 */ /* 0x000fe200020e0645 */
[----:B---3--:R-:W-:-:S04]  /*99b0*/  IADD3 R6, P4, PT, R244, R68, RZ ;  /* 0x00000044f4067210 */ /* 0x008fc80007f9e0ff */
[----:B------:R2:W-:Y:S01]  /*99c0*/  LDGSTS.E [R252+0x1802c], desc[UR32][R8.64], !P1 ;  /* 0x1802c00008fc7fae */ /* 0x0005e2000c9a1020 */
[----:B------:R-:W-:Y:S01]  /*99d0*/  ISETP.GE.U32.AND P1, PT, R5, 0x7fffff33, PT ;  /* 0x7fffff330500780c */ /* 0x000fe20003f26070 */
[----:B------:R-:W-:Y:S01]  /*99e0*/  VIADD R5, R71, 0xffffff73 ;  /* 0xffffff7347057836 */ /* 0x000fe20000000000 */
[----:B------:R-:W-:Y:S01]  /*99f0*/  SHF.L.U64.HI R71, R79, 0x2, R10 ;  /* 0x000000024f477819 */ /* 0x000fe2000001020a */
[----:B------:R-:W-:-:S03]  /*9a00*/  IMAD.X R7, R245, 0x1, R69, P4 ;  /* 0x00000001f5077824 */ /* 0x000fc600020e0645 */
[----:B------:R-:W-:Y:S01]  /*9a10*/  ISETP.GE.U32.AND P3, PT, R5, 0x7fffff34, PT ;  /* 0x7fffff340500780c */ /* 0x000fe20003f66070 */
[----:B------:R-:W-:Y:S01]  /*9a20*/  UIADD3 UR53, UPT, UPT, UR53, -0x94, URZ ;  /* 0xffffff6c35357890 */ /* 0x000fe2000fffe0ff */
[----:B------:R-:W3:Y:S01]  /*9a30*/  LDC R5, c[0x0][0x3a0] ;  /* 0x0000e800ff057b82 */ /* 0x000ee20000000800 */
[----:B--2---:R-:W-:-:S05]  /*9a40*/  IADD3 R8, P4, PT, R242, R68, RZ ;  /* 0x00000044f2087210 */ /* 0x004fca0007f9e0ff */
[----:B------:R-:W-:-:S05]  /*9a50*/  IMAD.X R9, R243, 0x1, R69, P4 ;  /* 0x00000001f3097824 */ /* 0x000fca00020e0645 */
[----:B------:R-:W-:Y:S01]  /*9a60*/  LDGSTS.E [R252+0x18030], desc[UR32][R6.64], !P3 ;  /* 0x1803000006fc7fae */ /* 0x000fe2000d9a1020 */
[----:B------:R-:W-:-:S03]  /*9a70*/  IADD3 R246, P3, PT, R118, R70, RZ ;  /* 0x0000004676f67210 */ /* 0x000fc60007f7e0ff */
[----:B------:R2:W-:Y:S01]  /*9a80*/  LDGSTS.E [R252+0x18034], desc[UR32][R8.64], !P1 ;  /* 0x1803400008fc7fae */ /* 0x0005e2000c9a1020 */
[-C--:B------:R-:W-:Y:S01]  /*9a90*/  IADD3 R250, P1, PT, R114, R70.reuse, RZ ;  /* 0x0000004672fa7210 */ /* 0x080fe20007f3e0ff */
[----:B------:R-:W-:Y:S01]  /*9aa0*/  IMAD.X R247, R119, 0x1, R71, P3 ;  /* 0x0000000177f77824 */ /* 0x000fe200018e0647 */
[----:B------:R-:W-:-:S03]  /*9ab0*/  IADD3 R242, P3, PT, R122, R70, RZ ;  /* 0x000000467af27210 */ /* 0x000fc60007f7e0ff */
[----:B------:R-:W-:Y:S01]  /*9ac0*/  IMAD.X R251, R115, 0x1, R71, P1 ;  /* 0x0000000173fb7824 */ /* 0x000fe200008e0647 */
[----:B------:R-:W-:-:S05]  /*9ad0*/  IADD3 R248, P1, PT, R116, R70, RZ ;  /* 0x0000004674f87210 */ /* 0x000fca0007f3e0ff */
[--C-:B------:R-:W-:Y:S01]  /*9ae0*/  IMAD.X R249, R117, 0x1, R71.reuse, P1 ;  /* 0x0000000175f97824 */ /* 0x100fe200008e0647 */
[-C--:B------:R-:W-:Y:S01]  /*9af0*/  IADD3 R244, P1, PT, R120, R70.reuse, RZ ;  /* 0x0000004678f47210 */ /* 0x080fe20007f3e0ff */
[----:B------:R-:W-:Y:S01]  /*9b00*/  IMAD.X R243, R123, 0x1, R71, P3 ;  /* 0x000000017bf37824 */ /* 0x000fe200018e0647 */
[----:B--2---:R-:W-:-:S03]  /*9b10*/  IADD3 R8, P3, PT, R126, R70, RZ ;  /* 0x000000467e087210 */ /* 0x004fc60007f7e0ff */
[--C-:B------:R-:W-:Y:S01]  /*9b20*/  IMAD.X R245, R121, 0x1, R71.reuse, P1 ;  /* 0x0000000179f57824 */ /* 0x100fe200008e0647 */
[-C--:B------:R-:W-:Y:S01]  /*9b30*/  IADD3 R6, P1, PT, R124, R70.reuse, RZ ;  /* 0x000000467c067210 */ /* 0x080fe20007f3e0ff */
[--C-:B------:R-:W-:Y:S01]  /*9b40*/  IMAD.X R9, R127, 0x1, R71.reuse, P3 ;  /* 0x000000017f097824 */ /* 0x100fe200018e0647 */
[-C--:B------:R-:W-:Y:S01]  /*9b50*/  IADD3 R12, P3, PT, R130, R70.reuse, RZ ;  /* 0x00000046820c7210 */ /* 0x080fe20007f7e0ff */
[----:B------:R-:W2:Y:S02]  /*9b60*/  LDL.LU.64 R120, [R1+0x1a0] ;  /* 0x0001a00001787983 */ /* 0x000ea40000300a00 */
[--C-:B------:R-:W-:Y:S01]  /*9b70*/  IMAD.X R7, R125, 0x1, R71.reuse, P1 ;  /* 0x000000017d077824 */ /* 0x100fe200008e0647 */
[----:B------:R-:W-:Y:S01]  /*9b80*/  IADD3 R10, P1, PT, R128, R70, RZ ;  /* 0x00000046800a7210 */ /* 0x000fe20007f3e0ff */
[----:B------:R-:W4:Y:S01]  /*9b90*/  LDL.LU.64 R124, [R1+0x180] ;  /* 0x00018000017c7983 */ /* 0x000f220000300a00 */
[----:B------:R-:W-:-:S03]  /*9ba0*/  IMAD.X R13, R131, 0x1, R71, P3 ;  /* 0x00000001830d7824 */ /* 0x000fc600018e0647 */
[----:B------:R-:W2:Y:S01]  /*9bb0*/  LDL.LU.64 R126, [R1+0x190] ;  /* 0x00019000017e7983 */ /* 0x000ea20000300a00 */
[----:B------:R-:W-:-:S03]  /*9bc0*/  IMAD.X R11, R129, 0x1, R71, P1 ;  /* 0x00000001810b7824 */ /* 0x000fc600008e0647 */
[----:B------:R-:W2:Y:S04]  /*9bd0*/  LDL.LU.64 R128, [R1+0x1b0] ;  /* 0x0001b00001807983 */ /* 0x000ea80000300a00 */
[----:B------:R-:W3:Y:S01]  /*9be0*/  LDL.LU.64 R130, [R1+0x1b8] ;  /* 0x0001b80001827983 */ /* 0x000ee20000300a00 */
[-C--:B------:R-:W-:Y:S02]  /*9bf0*/  IADD3 R14, P1, PT, R132, R70.reuse, RZ ;  /* 0x00000046840e7210 */ /* 0x080fe40007f3e0ff */
[----:B------:R-:W-:-:S03]  /*9c00*/  IADD3 R16, P3, PT, R134, R70, RZ ;  /* 0x0000004686107210 */ /* 0x000fc60007f7e0ff */
[--C-:B------:R-:W-:Y:S01]  /*9c10*/  IMAD.X R15, R133, 0x1, R71.reuse, P1 ;  /* 0x00000001850f7824 */ /* 0x100fe200008e0647 */
[----:B------:R-:W-:Y:S01]  /*9c20*/  IADD3 R18, P1, PT, R136, R70, RZ ;  /* 0x0000004688127210 */ /* 0x000fe20007f3e0ff */
[----:B------:R-:W4:Y:S01]  /*9c30*/  LDL.LU.64 R132, [R1+0x188] ;  /* 0x0001880001847983 */ /* 0x000f220000300a00 */
[----:B------:R-:W-:-:S03]  /*9c40*/  IMAD.X R17, R135, 0x1, R71, P3 ;  /* 0x0000000187117824 */ /* 0x000fc600018e0647 */
[----:B------:R-:W4:Y:S01]  /*9c50*/  LDL.LU.64 R134, [R1+0x1a8] ;  /* 0x0001a80001867983 */ /* 0x000f220000300a00 */
[--C-:B------:R-:W-:Y:S01]  /*9c60*/  IMAD.X R19, R137, 0x1, R71.reuse, P1 ;  /* 0x0000000189137824 */ /* 0x100fe200008e0647 */
[-C--:B------:R-:W-:Y:S02]  /*9c70*/  IADD3 R20, P3, PT, R138, R70.reuse, RZ ;  /* 0x000000468a147210 */ /* 0x080fe40007f7e0ff */
[----:B------:R-:W4:Y:S01]  /*9c80*/  LDL.LU.64 R136, [R1+0x198] ;  /* 0x0001980001887983 */ /* 0x000f220000300a00 */
[-C--:B------:R-:W-:Y:S01]  /*9c90*/  IADD3 R22, P1, PT, R140, R70.reuse, RZ ;  /* 0x000000468c167210 */ /* 0x080fe20007f3e0ff */
[----:B-1----:R-:W-:Y:S01]  /*9ca0*/  UIADD3 UR40, UPT, UPT, UR40, -0x93, URZ ;  /* 0xffffff6d28287890 */ /* 0x002fe2000fffe0ff */
[--C-:B------:R-:W-:Y:S01]  /*9cb0*/  IMAD.X R21, R139, 0x1, R71.reuse, P3 ;  /* 0x000000018b157824 */ /* 0x100fe200018e0647 */
[-C--:B------:R-:W-:Y:S01]  /*9cc0*/  IADD3 R24, P3, PT, R142, R70.reuse, RZ ;  /* 0x000000468e187210 */ /* 0x080fe20007f7e0ff */
[----:B------:R-:W-:Y:S01]  /*9cd0*/  UIADD3 UR55, UPT, UPT, UR55, -0x92, URZ ;  /* 0xffffff6e37377890 */ /* 0x000fe2000fffe0ff */
[--C-:B------:R-:W-:Y:S01]  /*9ce0*/  IMAD.X R23, R141, 0x1, R71.reuse, P1 ;  /* 0x000000018d177824 */ /* 0x100fe200008e0647 */
[-C--:B------:R-:W-:Y:S01]  /*9cf0*/  IADD3 R28, P1, PT, R146, R70.reuse, RZ ;  /* 0x00000046921c7210 */ /* 0x080fe20007f3e0ff */
[----:B------:R-:W-:Y:S01]  /*9d00*/  UISETP.GE.U32.AND UP1, UPT, UR53, 0x7fffff2d, UPT ;  /* 0x7fffff2d3500788c */ /* 0x000fe2000bf26070 */
[--C-:B------:R-:W-:Y:S01]  /*9d10*/  IMAD.X R25, R143, 0x1, R71.reuse, P3 ;  /* 0x000000018f197824 */ /* 0x100fe200018e0647 */
[-C--:B------:R-:W-:Y:S01]  /*9d20*/  IADD3 R26, P3, PT, R144, R70.reuse, RZ ;  /* 0x00000046901a7210 */ /* 0x080fe20007f7e0ff */
[----:B------:R-:W-:Y:S01]  /*9d30*/  UIADD3 UR41, UPT, UPT, UR41, -0x96, URZ ;  /* 0xffffff6a29297890 */ /* 0x000fe2000fffe0ff */
        /* <DEDUP_REMOVED lines=17> */
[----:B------:R-:W-:Y:S01]  /*9e50*/  USEL UR40, URZ, 0x1, UP1 ;  /* 0x00000001ff287887 */ /* 0x000fe20008800000 */
        /* <DEDUP_REMOVED lines=88> */
[----:B------:R-:W-:Y:S01]  /*a3e0*/  IADD3 R122, P3, PT, R218, R70, RZ ;  /* 0x00000046da7a7210 */ /* 0x000fe20007f7e0ff */
[----:B------:R-:W-:Y:S01]  /*a3f0*/  UIADD3 UR7, UPT, UPT, UR7, -0xb8, URZ ;  /* 0xffffff4807077890 */ /* 0x000fe2000fffe0ff */
[----:B------:R-:W-:Y:S01]  /*a400*/  IMAD.X R119, R217, 0x1, R71, P1 ;  /* 0x00000001d9777824 */ /* 0x000fe200008e0647 */
[----:B------:R-:W-:-:S02]  /*a410*/  UIADD3 UR6, UPT, UPT, UR6, -0xb7, URZ ;  /* 0xffffff4906067890 */ /* 0x000fc4000fffe0ff */
[----:B------:R-:W-:Y:S01]  /*a420*/  IMAD.X R123, R219, 0x1, R71, P3 ;  /* 0x00000001db7b7824 */ /* 0x000fe200018e0647 */
[----:B------:R-:W-:Y:S02]  /*a430*/  UIADD3 UR16, UPT, UPT, UR16, -0xbc, URZ ;  /* 0xffffff4410107890 */ /* 0x000fe4000fffe0ff */
[----:B------:R-:W-:Y:S02]  /*a440*/  UIADD3 UR9, UPT, UPT, UR9, -0xb5, URZ ;  /* 0xffffff4b09097890 */ /* 0x000fe4000fffe0ff */
[----:B------:R-:W-:Y:S02]  /*a450*/  UIADD3 UR15, UPT, UPT, UR15, -0xbb, URZ ;  /* 0xffffff450f0f7890 */ /* 0x000fe4000fffe0ff */
[----:B------:R-:W-:Y:S02]  /*a460*/  UIADD3 UR14, UPT, UPT, UR14, -0xb6, URZ ;  /* 0xffffff4a0e0e7890 */ /* 0x000fe4000fffe0ff */
[----:B------:R-:W-:Y:S02]  /*a470*/  UIADD3 UR21, UPT, UPT, UR21, -0xbe, URZ ;  /* 0xffffff4215157890 */ /* 0x000fe4000fffe0ff */
[----:B------:R-:W-:-:S02]  /*a480*/  UIADD3 UR19, UPT, UPT, UR19, -0xbf, URZ ;  /* 0xffffff4113137890 */ /* 0x000fc4000fffe0ff */
        /* <DEDUP_REMOVED lines=18> */
[----:B------:R-:W-:Y:S01]  /*a5b0*/  UIADD3 UR39, UPT, UPT, UR39, -0xae, URZ ;  /* 0xffffff5227277890 */ /* 0x000fe2000fffe0ff */
[-C--:B--2---:R-:W-:Y:S02]  /*a5c0*/  IADD3 R210, P3, PT, R128, R68.reuse, RZ ;  /* 0x0000004480d27210 */ /* 0x084fe40007f7e0ff */
[----:B---3--:R-:W-:-:S03]  /*a5d0*/  IADD3 R212, P1, PT, R130, R68, RZ ;  /* 0x0000004482d47210 */ /* 0x008fc60007f3e0ff */
[--C-:B------:R-:W-:Y:S02]  /*a5e0*/  IMAD.X R211, R129, 0x1, R69.reuse, P3 ;  /* 0x0000000181d37824 */ /* 0x100fe400018e0645 */
[----:B------:R-:W-:Y:S02]  /*a5f0*/  IMAD.X R213, R131, 0x1, R69, P1 ;  /* 0x0000000183d57824 */ /* 0x000fe400008e0645 */
[----:B------:R-:W2:Y:S04]  /*a600*/  LDL.LU.64 R130, [R1+0x178] ;  /* 0x0001780001827983 */ /* 0x000ea80000300a00 */
[----:B------:R-:W3:Y:S01]  /*a610*/  LDL.LU.64 R128, [R1+0x170] ;  /* 0x0001700001807983 */ /* 0x000ee20000300a00 */
[-C--:B----4-:R-:W-:Y:S01]  /*a620*/  IADD3 R208, P1, PT, R134, R68.reuse, RZ ;  /* 0x0000004486d07210 */ /* 0x090fe20007f3e0ff */
[----:B------:R-:W-:Y:S01]  /*a630*/  USEL UR47, URZ, 0x7fff8, UP3 ;  /* 0x0007fff8ff2f7887 */ /* 0x000fe20009800000 */
[----:B------:R-:W-:Y:S01]  /*a640*/  IADD3 R206, P3, PT, R120, R68, RZ ;  /* 0x0000004478ce7210 */ /* 0x000fe20007f7e0ff */
[----:B------:R-:W-:-:S02]  /*a650*/  UISETP.GE.U32.AND UP3, UPT, UR48, 0x7fffff22, UPT ;  /* 0x7fffff223000788c */ /* 0x000fc4000bf66070 */
[--C-:B------:R-:W-:Y:S01]  /*a660*/  IMAD.X R209, R135, 0x1, R69.reuse, P1 ;  /* 0x0000000187d17824 */ /* 0x100fe200008e0645 */
[-C--:B------:R-:W-:Y:S01]  /*a670*/  IADD3 R204, P1, PT, R136, R68.reuse, RZ ;  /* 0x0000004488cc7210 */ /* 0x080fe20007f3e0ff */
[--C-:B------:R-:W-:Y:S01]  /*a680*/  IMAD.X R207, R121, 0x1, R69.reuse, P3 ;  /* 0x0000000179cf7824 */ /* 0x100fe200018e0645 */
[----:B------:R-:W4:Y:S01]  /*a690*/  LDL.LU.64 R134, [R1+0x168] ;  /* 0x0001680001867983 */ /* 0x000f220000300a00 */
[-C--:B------:R-:W-:Y:S01]  /*a6a0*/  IADD3 R202, P3, PT, R126, R68.reuse, RZ ;  /* 0x000000447eca7210 */ /* 0x080fe20007f7e0ff */
[----:B------:R-:W-:Y:S02]  /*a6b0*/  USEL UR48, URZ, 0x1, UP4 ;  /* 0x00000001ff307887 */ /* 0x000fe4000a000000 */
[----:B------:R-:W4:Y:S01]  /*a6c0*/  LDL.LU.64 R120, [R1+0x160] ;  /* 0x0001600001787983 */ /* 0x000f220000300a00 */
[--C-:B------:R-:W-:Y:S01]  /*a6d0*/  IMAD.X R205, R137, 0x1, R69.reuse, P1 ;  /* 0x0000000189cd7824 */ /* 0x100fe200008e0645 */
[----:B------:R-:W-:Y:S01]  /*a6e0*/  IADD3 R200, P1, PT, R132, R68, RZ ;  /* 0x0000004484c87210 */ /* 0x000fe20007f3e0ff */
[----:B------:R-:W-:Y:S01]  /*a6f0*/  IMAD.X R203, R127, 0x1, R69, P3 ;  /* 0x000000017fcb7824 */ /* 0x000fe200018e0645 */
[----:B------:R-:W4:Y:S01]  /*a700*/  LDL.LU.64 R136, [R1+0x150] ;  /* 0x0001500001887983 */ /* 0x000f220000300a00 */
[----:B------:R-:W-:-:S03]  /*a710*/  UISETP.GE.U32.AND UP4, UPT, UR49, 0x7fffff23, UPT ;  /* 0x7fffff233100788c */ /* 0x000fc6000bf86070 */
[----:B------:R-:W4:Y:S01]  /*a720*/  LDL.LU.64 R126, [R1+0x148] ;  /* 0x00014800017e7983 */ /* 0x000f220000300a00 */
[--C-:B------:R-:W-:Y:S01]  /*a730*/  IMAD.X R201, R133, 0x1, R69.reuse, P1 ;  /* 0x0000000185c97824 */ /* 0x100fe200008e0645 */
[-C--:B------:R-:W-:Y:S02]  /*a740*/  IADD3 R198, P3, PT, R124, R68.reuse, RZ ;  /* 0x000000447cc67210 */ /* 0x080fe40007f7e0ff */
[----:B------:R-:W4:Y:S03]  /*a750*/  LDL.LU.64 R132, [R1+0x140] ;  /* 0x0001400001847983 */ /* 0x000f260000300a00 */
[----:B------:R-:W-:Y:S02]  /*a760*/  IMAD.X R199, R125, 0x1, R69, P3 ;  /* 0x000000017dc77824 */ /* 0x000fe400018e0645 */
[----:B------:R-:W4:Y:S01]  /*a770*/  LDL.LU.64 R124, [R1+0x138] ;  /* 0x00013800017c7983 */ /* 0x000f220000300a00 */
[----:B---3--:R-:W-:-:S02]  /*a780*/  IADD3 R194, P3, PT, R128, R68, RZ ;  /* 0x0000004480c27210 */ /* 0x008fc40007f7e0ff */
[----:B--2---:R-:W-:-:S03]  /*a790*/  IADD3 R196, P1, PT, R130, R68, RZ ;  /* 0x0000004482c47210 */ /* 0x004fc60007f3e0ff */
[--C-:B------:R-:W-:Y:S02]  /*a7a0*/  IMAD.X R195, R129, 0x1, R69.reuse, P3 ;  /* 0x0000000181c37824 */ /* 0x100fe400018e0645 */
[----:B------:R-:W2:Y:S01]  /*a7b0*/  LDL.LU.64 R128, [R1+0x130] ;  /* 0x0001300001807983 */ /* 0x000ea20000300a00 */
[--C-:B------:R-:W-:Y:S01]  /*a7c0*/  IMAD.X R197, R131, 0x1, R69.reuse, P1 ;  /* 0x0000000183c57824 */ /* 0x100fe200008e0645 */
[-C--:B----4-:R-:W-:Y:S02]  /*a7d0*/  IADD3 R192, P1, PT, R134, R68.reuse, RZ ;  /* 0x0000004486c07210 */ /* 0x090fe40007f3e0ff */
[----:B------:R-:W3:Y:S01]  /*a7e0*/  LDL.LU.64 R130, [R1+0x128] ;  /* 0x0001280001827983 */ /* 0x000ee20000300a00 */
[-C--:B------:R-:W-:Y:S02]  /*a7f0*/  IADD3 R190, P3, PT, R120, R68.reuse, RZ ;  /* 0x0000004478be7210 */ /* 0x080fe40007f7e0ff */
[--C-:B------:R-:W-:Y:S02]  /*a800*/  IMAD.X R193, R135, 0x1, R69.reuse, P1 ;  /* 0x0000000187c17824 */ /* 0x100fe400008e0645 */
[----:B------:R-:W4:Y:S01]  /*a810*/  LDL.LU.64 R134, [R1+0x120] ;  /* 0x0001200001867983 */ /* 0x000f220000300a00 */
[----:B------:R-:W-:Y:S01]  /*a820*/  IADD3 R188, P1, PT, R136, R68, RZ ;  /* 0x0000004488bc7210 */ /* 0x000fe20007f3e0ff */
[----:B------:R-:W-:-:S02]  /*a830*/  IMAD.X R191, R121, 0x1, R69, P3 ;  /* 0x0000000179bf7824 */ /* 0x000fc400018e0645 */
[----:B------:R-:W4:Y:S01]  /*a840*/  LDL.LU.64 R120, [R1+0x118] ;  /* 0x0001180001787983 */ /* 0x000f220000300a00 */
[-C--:B------:R-:W-:Y:S01]  /*a850*/  IADD3 R186, P3, PT, R126, R68.reuse, RZ ;  /* 0x000000447eba7210 */ /* 0x080fe20007f7e0ff */
[----:B------:R-:W-:Y:S01]  /*a860*/  IMAD.X R189, R137, 0x1, R69, P1 ;  /* 0x0000000189bd7824 */ /* 0x000fe200008e0645 */
[----:B------:R-:W-:-:S03]  /*a870*/  IADD3 R184, P1, PT, R132, R68, RZ ;  /* 0x0000004484b87210 */ /* 0x000fc60007f3e0ff */
[--C-:B------:R-:W-:Y:S02]  /*a880*/  IMAD.X R187, R127, 0x1, R69.reuse, P3 ;  /* 0x000000017fbb7824 */ /* 0x100fe400018e0645 */
[----:B------:R-:W4:Y:S01]  /*a890*/  LDL.LU.64 R126, [R1+0x110] ;  /* 0x00011000017e7983 */ /* 0x000f220000300a00 */
[--C-:B------:R-:W-:Y:S01]  /*a8a0*/  IMAD.X R185, R133, 0x1, R69.reuse, P1 ;  /* 0x0000000185b97824 */ /* 0x100fe200008e0645 */
[-C--:B------:R-:W-:Y:S02]  /*a8b0*/  IADD3 R182, P3, PT, R124, R68.reuse, RZ ;  /* 0x000000447cb67210 */ /* 0x080fe40007f7e0ff */
[----:B------:R-:W4:Y:S03]  /*a8c0*/  LDL.LU.64 R132, [R1+0x108] ;  /* 0x0001080001847983 */ /* 0x000f260000300a00 */
[----:B------:R-:W-:Y:S02]  /*a8d0*/  IMAD.X R183, R125, 0x1, R69, P3 ;  /* 0x000000017db77824 */ /* 0x000fe400018e0645 */
[----:B------:R-:W4:Y:S01]  /*a8e0*/  LDL.LU.64 R124, [R1+0x100] ;  /* 0x00010000017c7983 */ /* 0x000f220000300a00 */
[----:B--2---:R-:W-:-:S02]  /*a8f0*/  IADD3 R180, P1, PT, R128, R68, RZ ;  /* 0x0000004480b47210 */ /* 0x004fc40007f3e0ff */
[----:B---3--:R-:W-:-:S03]  /*a900*/  IADD3 R178, P3, PT, R130, R68, RZ ;  /* 0x0000004482b27210 */ /* 0x008fc60007f7e0ff */
[--C-:B------:R-:W-:Y:S02]  /*a910*/  IMAD.X R181, R129, 0x1, R69.reuse, P1 ;  /* 0x0000000181b57824 */ /* 0x100fe400008e0645 */
[----:B------:R-:W2:Y:S01]  /*a920*/  LDL.LU.64 R128, [R1+0xf8] ;  /* 0x0000f80001807983 */ /* 0x000ea20000300a00 */
[--C-:B------:R-:W-:Y:S01]  /*a930*/  IMAD.X R179, R131, 0x1, R69.reuse, P3 ;  /* 0x0000000183b37824 */ /* 0x100fe200018e0645 */
[-C--:B----4-:R-:W-:Y:S02]  /*a940*/  IADD3 R176, P1, PT, R134, R68.reuse, RZ ;  /* 0x0000004486b07210 */ /* 0x090fe40007f3e0ff */
[----:B------:R-:W3:Y:S01]  /*a950*/  LDL.LU.64 R130, [R1+0xf0] ;  /* 0x0000f00001827983 */ /* 0x000ee20000300a00 */
[----:B------:R-:W-:Y:S02]  /*a960*/  IADD3 R174, P3, PT, R120, R68, RZ ;  /* 0x0000004478ae7210 */ /* 0x000fe40007f7e0ff */
[----:B------:R-:W-:-:S03]  /*a970*/  IMAD.X R177, R135, 0x1, R69, P1 ;  /* 0x0000000187b17824 */ /* 0x000fc600008e0645 */
[----:B------:R-:W-:Y:S02]  /*a980*/  IMAD.X R175, R121, 0x1, R69, P3 ;  /* 0x0000000179af7824 */ /* 0x000fe400018e0645 */
[----:B------:R-:W4:Y:S01]  /*a990*/  LDL.LU.64 R120, [R1+0xe8] ;  /* 0x0000e80001787983 */ /* 0x000f220000300a00 */
[----:B------:R-:W-:-:S05]  /*a9a0*/  IADD3 R172, P1, PT, R126, R68, RZ ;  /* 0x000000447eac7210 */ /* 0x000fca0007f3e0ff */
[--C-:B------:R-:W-:Y:S01]  /*a9b0*/  IMAD.X R173, R127, 0x1, R69.reuse, P1 ;  /* 0x000000017fad7824 */ /* 0x100fe200008e0645 */
[-C--:B------:R-:W-:Y:S01]  /*a9c0*/  IADD3 R170, P1, PT, R132, R68.reuse, RZ ;  /* 0x0000004484aa7210 */ /* 0x080fe20007f3e0ff */
[----:B------:R-:W4:Y:S04]  /*a9d0*/  LDL.LU.64 R126, [R1+0xe0] ;  /* 0x0000e000017e7983 */ /* 0x000f280000300a00 */
[----:B------:R-:W-:Y:S01]  /*a9e0*/  IMAD.X R171, R133, 0x1, R69, P1 ;  /* 0x0000000185ab7824 */ /* 0x000fe200008e0645 */
[----:B------:R-:W-:-:S05]  /*a9f0*/  IADD3 R168, P1, PT, R124, R68, RZ ;  /* 0x000000447ca87210 */ /* 0x000fca0007f3e0ff */
[----:B------:R-:W-:Y:S02]  /*aa00*/  IMAD.X R169, R125, 0x1, R69, P1 ;  /* 0x000000017da97824 */ /* 0x000fe400008e0645 */
[----:B------:R-:W4:Y:S04]  /*aa10*/  LDL.LU.64 R124, [R1+0xd8] ;  /* 0x0000d800017c7983 */ /* 0x000f280000300a00 */
[----:B------:R-:W4:Y:S01]  /*aa20*/  LDL.LU.64 R132, [R1+0xd0] ;  /* 0x0000d00001847983 */ /* 0x000f220000300a00 */
[----:B--2---:R-:W-:-:S05]  /*aa30*/  IADD3 R166, P1, PT, R128, R68, RZ ;  /* 0x0000004480a67210 */ /* 0x004fca0007f3e0ff */
[--C-:B------:R-:W-:Y:S01]  /*aa40*/  IMAD.X R167, R129, 0x1, R69.reuse, P1 ;  /* 0x0000000181a77824 */ /* 0x100fe200008e0645 */
[-C--:B---3--:R-:W-:Y:S01]  /*aa50*/  IADD3 R164, P1, PT, R130, R68.reuse, RZ ;  /* 0x0000004482a47210 */ /* 0x088fe20007f3e0ff */
[----:B------:R-:W2:Y:S04]  /*aa60*/  LDL.LU.64 R128, [R1+0xc8] ;  /* 0x0000c80001807983 */ /* 0x000ea80000300a00 */
[----:B------:R-:W-:Y:S01]  /*aa70*/  IMAD.X R165, R131, 0x1, R69, P1 ;  /* 0x0000000183a57824 */ /* 0x000fe200008e0645 */
[----:B----4-:R-:W-:-:S05]  /*aa80*/  IADD3 R162, P1, PT, R120, R68, RZ ;  /* 0x0000004478a27210 */ /* 0x010fca0007f3e0ff */
[----:B------:R-:W-:Y:S02]  /*aa90*/  IMAD.X R163, R121, 0x1, R69, P1 ;  /* 0x0000000179a37824 */ /* 0x000fe400008e0645 */
[----:B------:R-:W3:Y:S01]  /*aaa0*/  LDL.LU.64 R120, [R1+0xc0] ;  /* 0x0000c00001787983 */ /* 0x000ee20000300a00 */
[----:B------:R-:W-:-:S03]  /*aab0*/  IADD3 R160, P1, PT, R126, R68, RZ ;  /* 0x000000447ea07210 */ /* 0x000fc60007f3e0ff */
[----:B------:R-:W4:Y:S02]  /*aac0*/  LDL.LU.64 R130, [R1+0xb8] ;  /* 0x0000b80001827983 */ /* 0x000f240000300a00 */
[----:B------:R-:W-:Y:S02]  /*aad0*/  IMAD.X R161, R127, 0x1, R69, P1 ;  /* 0x000000017fa17824 */ /* 0x000fe400008e0645 */
[----:B------:R-:W4:Y:S01]  /*aae0*/  LDL.LU.64 R126, [R1+0xb0] ;  /* 0x0000b000017e7983 */ /* 0x000f220000300a00 */
[----:B------:R-:W-:-:S05]  /*aaf0*/  IADD3 R158, P1, PT, R124, R68, RZ ;  /* 0x000000447c9e7210 */ /* 0x000fca0007f3e0ff */
[----:B------:R-:W-:Y:S02]  /*ab00*/  IMAD.X R159, R125, 0x1, R69, P1 ;  /* 0x000000017d9f7824 */ /* 0x000fe400008e0645 */
[----:B------:R-:W4:Y:S01]  /*ab10*/  LDL.LU.64 R124, [R1+0xa8] ;  /* 0x0000a800017c7983 */ /* 0x000f220000300a00 */
[----:B------:R-:W-:-:S05]  /*ab20*/  IADD3 R156, P1, PT, R132, R68, RZ ;  /* 0x00000044849c7210 */ /* 0x000fca0007f3e0ff */
[----:B------:R-:W-:Y:S01]  /*ab30*/  IMAD.X R157, R133, 0x1, R69, P1 ;  /* 0x00000001859d7824 */ /* 0x000fe200008e0645 */
[----:B--2---:R-:W-:-:S05]  /*ab40*/  IADD3 R154, P1, PT, R128, R68, RZ ;  /* 0x00000044809a7210 */ /* 0x004fca0007f3e0ff */
[----:B------:R-:W-:Y:S02]  /*ab50*/  IMAD.X R155, R129, 0x1, R69, P1 ;  /* 0x00000001819b7824 */ /* 0x000fe400008e0645 */
[----:B------:R-:W2:Y:S01]  /*ab60*/  LDL.LU.64 R128, [R1+0xa0] ;  /* 0x0000a00001807983 */ /* 0x000ea20000300a00 */
[----:B---3--:R-:W-:-:S05]  /*ab70*/  IADD3 R152, P1, PT, R120, R68, RZ ;  /* 0x0000004478987210 */ /* 0x008fca0007f3e0ff */
[--C-:B------:R-:W-:Y:S01]  /*ab80*/  IMAD.X R153, R121, 0x1, R69.reuse, P1 ;  /* 0x0000000179997824 */ /* 0x100fe200008e0645 */
[-C--:B----4-:R-:W-:Y:S01]  /*ab90*/  IADD3 R150, P1, PT, R130, R68.reuse, RZ ;  /* 0x0000004482967210 */ /* 0x090fe20007f3e0ff */
[----:B------:R-:W3:Y:S04]  /*aba0*/  LDL.LU.64 R120, [R1+0x98] ;  /* 0x0000980001787983 */ /* 0x000ee80000300a00 */
[----:B------:R-:W-:Y:S01]  /*abb0*/  IMAD.X R151, R131, 0x1, R69, P1 ;  /* 0x0000000183977824 */ /* 0x000fe200008e0645 */
[----:B------:R-:W-:-:S05]  /*abc0*/  IADD3 R148, P1, PT, R126, R68, RZ ;  /* 0x000000447e947210 */ /* 0x000fca0007f3e0ff */
[----:B------:R-:W-:Y:S02]  /*abd0*/  IMAD.X R149, R127, 0x1, R69, P1 ;  /* 0x000000017f957824 */ /* 0x000fe400008e0645 */
[----:B------:R-:W4:Y:S01]  /*abe0*/  LDL.LU.64 R126, [R1+0x90] ;  /* 0x00009000017e7983 */ /* 0x000f220000300a00 */
[----:B------:R-:W-:-:S05]  /*abf0*/  IADD3 R146, P1, PT, R124, R68, RZ ;  /* 0x000000447c927210 */ /* 0x000fca0007f3e0ff */
[----:B------:R-:W-:Y:S02]  /*ac00*/  IMAD.X R147, R125, 0x1, R69, P1 ;  /* 0x000000017d937824 */ /* 0x000fe400008e0645 */
[----:B------:R-:W4:Y:S04]  /*ac10*/  LDL.LU.64 R124, [R1+0x88] ;  /* 0x00008800017c7983 */ /* 0x000f280000300a00 */
[----:B------:R-:W4:Y:S04]  /*ac20*/  LDL.LU.64 R134, [R1+0x80] ;  /* 0x0000800001867983 */ /* 0x000f280000300a00 */
[----:B------:R-:W4:Y:S01]  /*ac30*/  LDL.LU.64 R132, [R1+0x78] ;  /* 0x0000780001847983 */ /* 0x000f220000300a00 */
[----:B--2---:R-:W-:-:S05]  /*ac40*/  IADD3 R144, P5, PT, R128, R68, RZ ;  /* 0x0000004480907210 */ /* 0x004fca0007fbe0ff */
[----:B------:R-:W-:Y:S02]  /*ac50*/  IMAD.X R145, R129, 0x1, R69, P5 ;  /* 0x0000000181917824 */ /* 0x000fe400028e0645 */
[----:B------:R-:W2:Y:S04]  /*ac60*/  LDL.LU.64 R128, [R1+0x70] ;  /* 0x0000700001807983 */ /* 0x000ea80000300a00 */
[----:B------:R-:W2:Y:S01]  /*ac70*/  LDL.LU.64 R130, [R1+0x68] ;  /* 0x0000680001827983 */ /* 0x000ea20000300a00 */
[----:B---3--:R-:W-:-:S05]  /*ac80*/  IADD3 R142, P5, PT, R120, R68, RZ ;  /* 0x00000044788e7210 */ /* 0x008fca0007fbe0ff */
[----:B------:R-:W-:Y:S02]  /*ac90*/  IMAD.X R143, R121, 0x1, R69, P5 ;  /* 0x00000001798f7824 */ /* 0x000fe400028e0645 */
[----:B------:R-:W3:Y:S01]  /*aca0*/  LDL.LU.64 R120, [R1+0x60] ;  /* 0x0000600001787983 */ /* 0x000ee20000300a00 */
[----:B----4-:R-:W-:-:S05]  /*acb0*/  IADD3 R140, P5, PT, R126, R68, RZ ;  /* 0x000000447e8c7210 */ /* 0x010fca0007fbe0ff */
[----:B------:R-:W-:Y:S02]  /*acc0*/  IMAD.X R141, R127, 0x1, R69, P5 ;  /* 0x000000017f8d7824 */ /* 0x000fe400028e0645 */
[----:B------:R-:W4:Y:S01]  /*acd0*/  LDL.LU.64 R126, [R1+0x58] ;  /* 0x00005800017e7983 */ /* 0x000f220000300a00 */
[----:B------:R-:W-:-:S05]  /*ace0*/  IADD3 R138, P5, PT, R124, R68, RZ ;  /* 0x000000447c8a7210 */ /* 0x000fca0007fbe0ff */
[----:B------:R-:W-:Y:S02]  /*acf0*/  IMAD.X R139, R125, 0x1, R69, P5 ;  /* 0x000000017d8b7824 */ /* 0x000fe400028e0645 */
[----:B------:R-:W4:Y:S04]  /*ad00*/  LDL.LU.64 R124, [R1+0x50] ;  /* 0x00005000017c7983 */ /* 0x000f280000300a00 */
[----:B------:R-:W4:Y:S01]  /*ad10*/  LDL.LU.64 R214, [R1+0x48] ;  /* 0x0000480001d67983 */ /* 0x000f220000300a00 */
[----:B------:R-:W-:Y:S02]  /*ad20*/  USEL UR49, URZ, 0x1fffe, UP5 ;  /* 0x0001fffeff317887 */ /* 0x000fe4000a800000 */
[----:B------:R-:W-:Y:S02]  /*ad30*/  UISETP.GE.U32.AND UP5, UPT, UR50, 0x7fffff24, UPT ;  /* 0x7fffff243200788c */ /* 0x000fe4000bfa6070 */
[----:B------:R-:W-:-:S02]  /*ad40*/  USEL UR50, URZ, 0x4, UP6 ;  /* 0x00000004ff327887 */ /* 0x000fc4000b000000 */
[----:B------:R-:W-:Y:S02]  /*ad50*/  UISETP.GE.U32.AND UP6, UPT, UR51, 0x7fffff0d, UPT ;  /* 0x7fffff0d3300788c */ /* 0x000fe4000bfc6070 */
[----:B------:R-:W-:Y:S02]  /*ad60*/  USEL UR51, URZ, 0x7fff8, UP2 ;  /* 0x0007fff8ff337887 */ /* 0x000fe40009000000 */
[----:B------:R-:W-:Y:S02]  /*ad70*/  UISETP.GE.U32.AND UP2, UPT, UR52, 0x7fffff0e, UPT ;  /* 0x7fffff0e3400788c */ /* 0x000fe4000bf46070 */
[----:B------:R-:W-:Y:S02]  /*ad80*/  USEL UR52, URZ, 0x1fffe, UP3 ;  /* 0x0001fffeff347887 */ /* 0x000fe40009800000 */
[----:B------:R-:W-:Y:S01]  /*ad90*/  UISETP.GE.U32.AND UP3, UPT, UR5, 0x7fffff0f, UPT ;  /* 0x7fffff0f0500788c */ /* 0x000fe2000bf66070 */
[----:B------:R-:W-:Y:S01]  /*ada0*/  IADD3 R136, P5, PT, R134, R68, RZ ;  /* 0x0000004486887210 */ /* 0x000fe20007fbe0ff */
[----:B------:R-:W-:-:S02]  /*adb0*/  USEL UR5, URZ, 0x4, UP4 ;  /* 0x00000004ff057887 */ /* 0x000fc4000a000000 */
[----:B------:R-:W-:Y:S02]  /*adc0*/  UISETP.GE.U32.AND UP4, UPT, UR4, 0x7fffff10, UPT ;  /* 0x7fffff100400788c */ /* 0x000fe4000bf86070 */
[----:B------:R-:W-:Y:S02]  /*add0*/  USEL UR4, URZ, 0x7fff8, UP5 ;  /* 0x0007fff8ff047887 */ /* 0x000fe4000a800000 */
[----:B------:R-:W-:Y:S02]  /*ade0*/  UISETP.GE.U32.AND UP5, UPT, UR7, 0x7fffff09, UPT ;  /* 0x7fffff090700788c */ /* 0x000fe4000bfa6070 */
[----:B------:R-:W-:Y:S01]  /*adf0*/  USEL UR53, URZ, 0x1, UP6 ;  /* 0x00000001ff357887 */ /* 0x000fe2000b000000 */
[----:B------:R-:W-:Y:S01]  /*ae00*/  IMAD.X R137, R135, 0x1, R69, P5 ;  /* 0x0000000187897824 */ /* 0x000fe200028e0645 */
[----:B------:R-:W-:Y:S02]  /*ae10*/  UISETP.GE.U32.AND UP6, UPT, UR6, 0x7fffff0a, UPT ;  /* 0x7fffff0a0600788c */ /* 0x000fe4000bfc6070 */
[----:B------:R-:W-:Y:S01]  /*ae20*/  USEL UR7, URZ, 0x7fff8, UP4 ;  /* 0x0007fff8ff077887 */ /* 0x000fe2000a000000 */
[----:B------:R-:W-:Y:S01]  /*ae30*/  IADD3 R134, P5, PT, R132, R68, RZ ;  /* 0x0000004484867210 */ /* 0x000fe20007fbe0ff */
[----:B------:R-:W-:-:S02]  /*ae40*/  USEL UR6, URZ, 0x4, UP3 ;  /* 0x00000004ff067887 */ /* 0x000fc40009800000 */
[----:B------:R-:W-:Y:S02]  /*ae50*/  UISETP.GE.U32.AND UP4, UPT, UR16, 0x7fffff05, UPT ;  /* 0x7fffff051000788c */ /* 0x000fe4000bf86070 */
[----:B------:R-:W-:Y:S02]  /*ae60*/  UISETP.GE.U32.AND UP3, UPT, UR9, 0x7fffff0c, UPT ;  /* 0x7fffff0c0900788c */ /* 0x000fe4000bf66070 */
[----:B------:R-:W-:Y:S02]  /*ae70*/  USEL UR55, URZ, 0x1, UP5 ;  /* 0x00000001ff377887 */ /* 0x000fe4000a800000 */
[----:B------:R-:W-:Y:S02]  /*ae80*/  USEL UR54, URZ, 0x1fffe, UP2 ;  /* 0x0001fffeff367887 */ /* 0x000fe40009000000 */
[----:B------:R-:W-:Y:S02]  /*ae90*/  UISETP.GE.U32.AND UP5, UPT, UR15, 0x7fffff06, UPT ;  /* 0x7fffff060f00788c */ /* 0x000fe4000bfa6070 */
[----:B------:R-:W-:-:S02]  /*aea0*/  UISETP.GE.U32.AND UP2, UPT, UR14, 0x7fffff0b, UPT ;  /* 0x7fffff0b0e00788c */ /* 0x000fc4000bf46070 */
[----:B------:R-:W-:Y:S01]  /*aeb0*/  USEL UR57, URZ, 0x1, UP4 ;  /* 0x00000001ff397887 */ /* 0x000fe2000a000000 */
[----:B------:R-:W-:Y:S01]  /*aec0*/  IMAD.X R135, R133, 0x1, R69, P5 ;  /* 0x0000000185877824 */ /* 0x000fe200028e0645 */
[----:B------:R-:W-:Y:S02]  /*aed0*/  USEL UR14, URZ, 0x7fff8, UP3 ;  /* 0x0007fff8ff0e7887 */ /* 0x000fe40009800000 */
[----:B------:R-:W-:Y:S02]  /*aee0*/  UISETP.GE.U32.AND UP4, UPT, UR21, 0x7fffff03, UPT ;  /* 0x7fffff031500788c */ /* 0x000fe4000bf86070 */
[----:B------:R-:W-:Y:S02]  /*aef0*/  UISETP.GE.U32.AND UP3, UPT, UR19, 0x7fffff02, UPT ;  /* 0x7fffff021300788c */ /* 0x000fe4000bf66070 */
[----:B------:R-:W-:Y:S02]  /*af00*/  USEL UR58, URZ, 0x1fffe, UP5 ;  /* 0x0001fffeff3a7887 */ /* 0x000fe4000a800000 */
[----:B------:R-:W-:-:S02]  /*af10*/  UISETP.GE.U32.AND UP5, UPT, UR20, 0x7fffff04, UPT ;  /* 0x7fffff041400788c */ /* 0x000fc4000bfa6070 */
[----:B------:R-:W-:Y:S02]  /*af20*/  USEL UR16, URZ, 0x4, UP4 ;  /* 0x00000004ff107887 */ /* 0x000fe4000a000000 */
[----:B------:R-:W-:Y:S02]  /*af30*/  USEL UR9, URZ, 0x4, UP2 ;  /* 0x00000004ff097887 */ /* 0x000fe40009000000 */
[----:B------:R-:W-:Y:S02]  /*af40*/  USEL UR19, URZ, 0x1fffe, UP3 ;  /* 0x0001fffeff137887 */ /* 0x000fe40009800000 */
[----:B------:R-:W-:Y:S02]  /*af50*/  UISETP.GE.U32.AND UP4, UPT, UR24, 0x7fffff20, UPT ;  /* 0x7fffff201800788c */ /* 0x000fe4000bf86070 */
[----:B------:R-:W-:Y:S02]  /*af60*/  UISETP.GE.U32.AND UP2, UPT, UR17, 0x7fffff08, UPT ;  /* 0x7fffff081100788c */ /* 0x000fe4000bf46070 */
[----:B------:R-:W-:-:S02]  /*af70*/  UISETP.GE.U32.AND UP3, UPT, UR25, 0x7fffff1f, UPT ;  /* 0x7fffff1f1900788c */ /* 0x000fc4000bf66070 */
[----:B------:R-:W-:Y:S02]  /*af80*/  USEL UR17, URZ, 0x7fff8, UP5 ;  /* 0x0007fff8ff117887 */ /* 0x000fe4000a800000 */
[----:B------:R-:W-:Y:S02]  /*af90*/  UISETP.GE.U32.AND UP5, UPT, UR27, 0x7fffff19, UPT ;  /* 0x7fffff191b00788c */ /* 0x000fe4000bfa6070 */
[----:B------:R-:W-:Y:S01]  /*afa0*/  USEL UR21, URZ, 0x7fff8, UP4 ;  /* 0x0007fff8ff157887 */ /* 0x000fe2000a000000 */
[----:B------:R-:W-:Y:S01]  /*afb0*/  VIADD R5, R5, 0xffffff71 ;  /* 0xffffff7105057836 */ /* 0x000fe20000000000 */
[----:B------:R-:W-:Y:S02]  /*afc0*/  USEL UR20, URZ, 0x4, UP3 ;  /* 0x00000004ff147887 */ /* 0x000fe40009800000 */
[----:B------:R-:W-:Y:S02]  /*afd0*/  UISETP.GE.U32.AND UP4, UPT, UR31, 0x7fffff15, UPT ;  /* 0x7fffff151f00788c */ /* 0x000fe4000bf86070 */
[----:B------:R-:W-:-:S02]  /*afe0*/  UISETP.GE.U32.AND UP3, UPT, UR28, 0x7fffff1c, UPT ;  /* 0x7fffff1c1c00788c */ /* 0x000fc4000bf66070 */
[----:B------:R-:W-:Y:S02]  /*aff0*/  USEL UR28, URZ, 0x1, UP5 ;  /* 0x00000001ff1c7887 */ /* 0x000fe4000a800000 */
[----:B------:R-:W-:Y:S02]  /*b000*/  UISETP.GE.U32.AND UP5, UPT, UR30, 0x7fffff16, UPT ;  /* 0x7fffff161e00788c */ /* 0x000fe4000bfa6070 */
[----:B------:R-:W-:Y:S01]  /*b010*/  USEL UR30, URZ, 0x1, UP4 ;  /* 0x00000001ff1e7887 */ /* 0x000fe2000a000000 */
[----:B------:R-:W-:Y:S01]  /*b020*/  ISETP.GE.U32.AND P3, PT, R5, 0x7fffff32, PT ;  /* 0x7fffff320500780c */ /* 0x000fe20003f66070 */
[----:B------:R-:W-:Y:S01]  /*b030*/  UISETP.GE.U32.AND UP4, UPT, UR36, 0x7fffff12, UPT ;  /* 0x7fffff122400788c */ /* 0x000fe2000bf86070 */
[----:B------:R-:W1:Y:S01]  /*b040*/  LDC R5, c[0x0][0x3a0] ;  /* 0x0000e800ff057b82 */ /* 0x000e620000000800 */
[----:B------:R-:W-:Y:S02]  /*b050*/  USEL UR36, URZ, 0x1, UP1 ;  /* 0x00000001ff247887 */ /* 0x000fe40008800000 */
[----:B------:R-:W-:-:S02]  /*b060*/  UIADD3 UR44, UPT, UPT, UR44, UR45, URZ ;  /* 0x0000002d2c2c7290 */ /* 0x000fc4000fffe0ff */
[----:B------:R-:W-:Y:S02]  /*b070*/  UIADD3 UR36, UPT, UPT, UR36, UR52, URZ ;  /* 0x0000003424247290 */ /* 0x000fe4000fffe0ff */
[----:B------:R-:W-:Y:S02]  /*b080*/  UIADD3 UR53, UPT, UPT, UR53, UR54, URZ ;  /* 0x0000003635357290 */ /* 0x000fe4000fffe0ff */
[----:B------:R-:W-:Y:S02]  /*b090*/  UIADD3 UR48, UPT, UPT, UR48, UR49, URZ ;  /* 0x0000003130307290 */ /* 0x000fe4000fffe0ff */
[----:B------:R-:W-:Y:S01]  /*b0a0*/  ULOP3.LUT UR44, UR44, 0x3, URZ, 0xc0, !UPT ;  /* 0x000000032c2c7892 */ /* 0x000fe2000f8ec0ff */
[----:B------:R1:W-:Y:S01]  /*b0b0*/  LDGSTS.E [R252+0x18038], desc[UR32][R212.64], !P3 ;  /* 0x18038000d4fc7fae */ /* 0x0003e2000d9a1020 */
[----:B------:R-:W-:Y:S02]  /*b0c0*/  ULOP3.LUT UR36, UR36, 0x3, URZ, 0xc0, !UPT ;  /* 0x0000000324247892 */ /* 0x000fe4000f8ec0ff */
[----:B------:R-:W-:-:S02]  /*b0d0*/  ULOP3.LUT UR53, UR53, 0x3, URZ, 0xc0, !UPT ;  /* 0x0000000335357892 */ /* 0x000fc4000f8ec0ff */
[----:B------:R-:W-:Y:S02]  /*b0e0*/  USEL UR56, URZ, 0x1fffe, UP6 ;  /* 0x0001fffeff387887 */ /* 0x000fe4000b000000 */
[----:B------:R-:W-:Y:S02]  /*b0f0*/  UIADD3 UR40, UPT, UPT, UR40, UR41, URZ ;  /* 0x0000002928287290 */ /* 0x000fe4000fffe0ff */
[----:B------:R-:W-:Y:S02]  /*b100*/  ULOP3.LUT UR48, UR48, 0x3, URZ, 0xc0, !UPT ;  /* 0x0000000330307892 */ /* 0x000fe4000f8ec0ff */
[----:B------:R-:W-:Y:S02]  /*b110*/  UIADD3 UR44, UPT, UPT, UR44, UR47, UR46 ;  /* 0x0000002f2c2c7290 */ /* 0x000fe4000fffe02e */
[----:B------:R-:W-:Y:S02]  /*b120*/  UIADD3 UR4, UPT, UPT, UR36, UR4, UR5 ;  /* 0x0000000424047290 */ /* 0x000fe4000fffe005 */
[----:B------:R-:W-:-:S02]  /*b130*/  UIADD3 UR6, UPT, UPT, UR53, UR7, UR6 ;  /* 0x0000000735067290 */ /* 0x000fc4000fffe006 */
[----:B------:R-:W-:Y:S02]  /*b140*/  UIADD3 UR55, UPT, UPT, UR55, UR56, URZ ;  /* 0x0000003837377290 */ /* 0x000fe4000fffe0ff */
[----:B------:R-:W-:Y:S02]  /*b150*/  ULOP3.LUT UR40, UR40, 0x3, URZ, 0xc0, !UPT ;  /* 0x0000000328287892 */ /* 0x000fe4000f8ec0ff */
[----:B------:R-:W-:Y:S02]  /*b160*/  UIADD3 UR48, UPT, UPT, UR48, UR51, UR50 ;  /* 0x0000003330307290 */ /* 0x000fe4000fffe032 */
[----:B------:R-:W-:Y:S02]  /*b170*/  USHF.L.U32 UR7, UR44, 0x8, URZ ;  /* 0x000000082c077899 */ /* 0x000fe400080006ff */
[----:B------:R-:W-:Y:S02]  /*b180*/  ULOP3.LUT UR4, UR4, 0xf, URZ, 0xc0, !UPT ;  /* 0x0000000f04047892 */ /* 0x000fe4000f8ec0ff */
[----:B------:R-:W-:-:S02]  /*b190*/  ULOP3.LUT UR55, UR55, 0x3, URZ, 0xc0, !UPT ;  /* 0x0000000337377892 */ /* 0x000fc4000f8ec0ff */
[----:B------:R-:W-:Y:S02]  /*b1a0*/  UIADD3 UR40, UPT, UPT, UR40, UR43, UR42 ;  /* 0x0000002b28287290 */ /* 0x000fe4000fffe02a */
[----:B------:R-:W-:Y:S02]  /*b1b0*/  ULOP3.LUT UR7, UR7, 0xf00, URZ, 0xe2, !UPT ;  /* 0x00000f0007077892 */ /* 0x000fe4000f8ee2ff */
[----:B------:R-:W-:Y:S02]  /*b1c0*/  ULEA UR48, UR48, UR4, 0x4 ;  /* 0x0000000430307291 */ /* 0x000fe4000f8e20ff */
[----:B------:R-:W-:Y:S01]  /*b1d0*/  UISETP.GE.U32.AND UP6, UPT, UR18, 0x7fffff07, UPT ;  /* 0x7fffff071200788c */ /* 0x000fe2000bfc6070 */
[----:B-1----:R-:W-:Y:S01]  /*b1e0*/  VIADD R5, R5, 0xffffff70 ;  /* 0xffffff7005057836 */ /* 0x002fe20000000000 */
[----:B------:R-:W-:Y:S02]  /*b1f0*/  USEL UR18, URZ, 0x7fff8, UP2 ;  /* 0x0007fff8ff127887 */ /* 0x000fe40009000000 */
[----:B------:R-:W-:-:S02]  /*b200*/  UIADD3 UR9, UPT, UPT, UR55, UR14, UR9 ;  /* 0x0000000e37097290 */ /* 0x000fc4000fffe009 */
[----:B------:R-:W-:Y:S02]  /*b210*/  ULEA UR7, UR40, UR7, 0xc ;  /* 0x0000000728077291 */ /* 0x000fe4000f8e60ff */
[----:B------:R-:W-:Y:S02]  /*b220*/  ULOP3.LUT UR48, UR48, 0xff, URZ, 0xc0, !UPT ;  /* 0x000000ff30307892 */ /* 0x000fe4000f8ec0ff */
[----:B------:R-:W-:Y:S02]  /*b230*/  UISETP.GE.U32.AND UP2, UPT, UR22, 0x7fffff1e, UPT ;  /* 0x7fffff1e1600788c */ /* 0x000fe4000bf46070 */
[----:B------:R-:W-:Y:S02]  /*b240*/  USHF.L.U32 UR9, UR9, 0x8, URZ ;  /* 0x0000000809097899 */ /* 0x000fe400080006ff */
[----:B------:R-:W-:Y:S01]  /*b250*/  UIADD3 UR7, UPT, UPT, UR7, UR48, URZ ;  /* 0x0000003007077290 */ /* 0x000fe2000fffe0ff */
[----:B------:R-:W-:Y:S01]  /*b260*/  ISETP.GE.U32.AND P4, PT, R5, 0x7fffff31, PT ;  /* 0x7fffff310500780c */ /* 0x000fe20003f86070 */
[----:B------:R-:W-:Y:S01]  /*b270*/  USEL UR60, URZ, 0x1fffe, UP2 ;  /* 0x0001fffeff3c7887 */ /* 0x000fe20009000000 */
[----:B------:R-:W1:Y:S01]  /*b280*/  LDC R5, c[0x0][0x3a0] ;  /* 0x0000e800ff057b82 */ /* 0x000e620000000800 */
[----:B------:R-:W-:-:S02]  /*b290*/  UISETP.GE.U32.AND UP2, UPT, UR29, 0x7fffff1b, UPT ;  /* 0x7fffff1b1d00788c */ /* 0x000fc4000bf46070 */
[----:B------:R-:W-:Y:S02]  /*b2a0*/  ULOP3.LUT UR4, UR9, 0xf00, URZ, 0xe2, !UPT ;  /* 0x00000f0009047892 */ /* 0x000fe4000f8ee2ff */
[----:B------:R-:W-:Y:S02]  /*b2b0*/  ULOP3.LUT UR7, UR7, 0xffff, URZ, 0xc0, !UPT ;  /* 0x0000ffff07077892 */ /* 0x000fe4000f8ec0ff */
[----:B------:R-:W-:Y:S02]  /*b2c0*/  USEL UR15, URZ, 0x4, UP6 ;  /* 0x00000004ff0f7887 */ /* 0x000fe4000b000000 */
[----:B------:R-:W-:Y:S02]  /*b2d0*/  UISETP.GE.U32.AND UP6, UPT, UR23, 0x7fffff1d, UPT ;  /* 0x7fffff1d1700788c */ /* 0x000fe4000bfc6070 */
[----:B------:R-:W-:Y:S01]  /*b2e0*/  USEL UR22, URZ, 0x4, UP2 ;  /* 0x00000004ff167887 */ /* 0x000fe20009000000 */
[----:B------:R-:W-:Y:S01]  /*b2f0*/  IADD3 R212, P3, PT, R220, R70, RZ ;  /* 0x00000046dcd47210 */ /* 0x000fe20007f7e0ff */
[----:B------:R-:W-:Y:S01]  /*b300*/  UISETP.GE.U32.AND UP2, UPT, UR34, 0x7fffff18, UPT ;  /* 0x7fffff182200788c */ /* 0x000fe2000bf46070 */
[----:B------:R-:W-:Y:S01]  /*b310*/  LDGSTS.E [R252+0x1803c], desc[UR32][R210.64], !P4 ;  /* 0x1803c000d2fc7fae */ /* 0x000fe2000e1a1020 */
[----:B------:R-:W-:-:S02]  /*b320*/  USEL UR23, URZ, 0x7fff8, UP3 ;  /* 0x0007fff8ff177887 */ /* 0x000fc40009800000 */
[----:B------:R-:W-:Y:S02]  /*b330*/  UISETP.GE.U32.AND UP3, UPT, UR37, 0x7fffff11, UPT ;  /* 0x7fffff112500788c */ /* 0x000fe4000bf66070 */
[----:B------:R-:W-:Y:S02]  /*b340*/  ULEA UR4, UR6, UR4, 0xc ;  /* 0x0000000406047291 */ /* 0x000fe4000f8e60ff */
[----:B------:R-:W-:Y:S02]  /*b350*/  USHF.R.U32.HI UR9, URZ, 0xf, UR7 ;  /* 0x0000000fff097899 */ /* 0x000fe40008011607 */
[----:B------:R-:W-:Y:S02]  /*b360*/  USHF.R.U32.HI UR6, URZ, 0xe, UR7 ;  /* 0x0000000eff067899 */ /* 0x000fe40008011607 */
[----:B------:R-:W-:Y:S02]  /*b370*/  USEL UR27, URZ, 0x7fff8, UP2 ;  /* 0x0007fff8ff1b7887 */ /* 0x000fe40009000000 */
[----:B------:R-:W-:-:S02]  /*b380*/  USEL UR34, URZ, 0x1, UP3 ;  /* 0x00000001ff227887 */ /* 0x000fc40009800000 */
[----:B------:R-:W-:Y:S02]  /*b390*/  ULOP3.LUT UP2, URZ, UR9, 0x1, URZ, 0xc0, !UPT ;  /* 0x0000000109ff7892 */ /* 0x000fe4000f84c0ff */
[----:B------:R-:W-:Y:S02]  /*b3a0*/  ULOP3.LUT UP3, URZ, UR6, 0x1, URZ, 0xc0, !UPT ;  /* 0x0000000106ff7892 */ /* 0x000fe4000f86c0ff */
[----:B------:R-:W-:-:S04]  /*b3b0*/  USHF.R.U32.HI UR14, URZ, 0xd, UR7 ;  /* 0x0000000dff0e7899 */ /* 0x000fc80008011607 */
[----:B------:R-:W-:Y:S01]  /*b3c0*/  PLOP3.LUT P6, PT, PT, PT, UP3, 0x40, 0x4 ;  /* 0x000000000004781c */ /* 0x000fe20003fce838 */
[----:B------:R-:W-:Y:S01]  /*b3d0*/  USHF.R.U32.HI UR9, URZ, 0xc, UR7 ;  /* 0x0000000cff097899 */ /* 0x000fe20008011607 */
[----:B-1----:R-:W-:Y:S01]  /*b3e0*/  VIADD R5, R5, 0xffffff40 ;  /* 0xffffff4005057836 */ /* 0x002fe20000000000 */
[----:B------:R-:W-:Y:S01]  /*b3f0*/  USEL UR59, URZ, 0x1, UP6 ;  /* 0x00000001ff3b7887 */ /* 0x000fe2000b000000 */
[----:B--2---:R-:W-:-:S05]  /*b400*/  IADD3 R132, P5, PT, R128, R68, RZ ;  /* 0x0000004480847210 */ /* 0x004fca0007fbe0ff */
[----:B------:R-:W-:Y:S01]  /*b410*/  IMAD.X R133, R129, 0x1, R69, P5 ;  /* 0x0000000181857824 */ /* 0x000fe200028e0645 */
[----:B------:R-:W-:-:S05]  /*b420*/  IADD3 R128, P5, PT, R130, R68, RZ ;  /* 0x0000004482807210 */ /* 0x000fca0007fbe0ff */
[----:B------:R-:W-:Y:S01]  /*b430*/  IMAD.X R129, R131, 0x1, R69, P5 ;  /* 0x0000000183817824 */ /* 0x000fe200028e0645 */
[----:B---3--:R-:W-:-:S05]  /*b440*/  IADD3 R130, P5, PT, R120, R68, RZ ;  /* 0x0000004478827210 */ /* 0x008fca0007fbe0ff */
[----:B------:R-:W-:Y:S01]  /*b450*/  IMAD.X R131, R121, 0x1, R69, P5 ;  /* 0x0000000179837824 */ /* 0x000fe200028e0645 */
[----:B----4-:R-:W-:-:S05]  /*b460*/  IADD3 R120, P5, PT, R126, R68, RZ ;  /* 0x000000447e787210 */ /* 0x010fca0007fbe0ff */
[----:B------:R-:W-:Y:S01]  /*b470*/  IMAD.X R121, R127, 0x1, R69, P5 ;  /* 0x000000017f797824 */ /* 0x000fe200028e0645 */
[----:B------:R-:W-:-:S05]  /*b480*/  IADD3 R126, P5, PT, R124, R68, RZ ;  /* 0x000000447c7e7210 */ /* 0x000fca0007fbe0ff */
[----:B------:R-:W-:Y:S01]  /*b490*/  IMAD.X R127, R125, 0x1, R69, P5 ;  /* 0x000000017d7f7824 */ /* 0x000fe200028e0645 */
[----:B------:R-:W-:-:S05]  /*b4a0*/  IADD3 R124, P5, PT, R214, R68, RZ ;  /* 0x00000044d67c7210 */ /* 0x000fca0007fbe0ff */
[--C-:B------:R-:W-:Y:S01]  /*b4b0*/  IMAD.X R125, R215, 0x1, R69.reuse, P5 ;  /* 0x00000001d77d7824 */ /* 0x100fe200028e0645 */
[-C--:B------:R-:W-:Y:S01]  /*b4c0*/  IADD3 R106, P5, PT, R106, R68.reuse, RZ ;  /* 0x000000446a6a7210 */ /* 0x080fe20007fbe0ff */
[----:B------:R-:W-:Y:S02]  /*b4d0*/  UISETP.GE.U32.AND UP6, UPT, UR26, 0x7fffff1a, UPT ;  /* 0x7fffff1a1a00788c */ /* 0x000fe4000bfc6070 */
[----:B------:R-:W-:Y:S02]  /*b4e0*/  USHF.R.U32.HI UR6, URZ, 0xb, UR7 ;  /* 0x0000000bff067899 */ /* 0x000fe40008011607 */
[----:B------:R-:W-:Y:S01]  /*b4f0*/  ULOP3.LUT UP3, URZ, UR9, 0x1, URZ, 0xc0, !UPT ;  /* 0x0000000109ff7892 */ /* 0x000fe2000f86c0ff */
[----:B------:R-:W-:Y:S01]  /*b500*/  IMAD.X R107, R107, 0x1, R69, P5 ;  /* 0x000000016b6b7824 */ /* 0x000fe200028e0645 */
[-C--:B------:R-:W-:Y:S02]  /*b510*/  IADD3 R108, P5, PT, R108, R68.reuse, RZ ;  /* 0x000000446c6c7210 */ /* 0x080fe40007fbe0ff */
[----:B------:R-:W-:Y:S01]  /*b520*/  ISETP.GE.U32.AND P1, PT, R5, 0x7fffff01, PT ;  /* 0x7fffff010500780c */ /* 0x000fe20003f26070 */
[----:B------:R-:W-:Y:S01]  /*b530*/  IMAD.X R213, R221, 0x1, R71, P3 ;  /* 0x00000001ddd57824 */ /* 0x000fe200018e0647 */
[----:B------:R-:W-:Y:S01]  /*b540*/  USEL UR31, URZ, 0x1fffe, UP5 ;  /* 0x0001fffeff1f7887 */ /* 0x000fe2000a800000 */
[--C-:B------:R-:W-:Y:S01]  /*b550*/  IMAD.X R109, R109, 0x1, R69.reuse, P5 ;  /* 0x000000016d6d7824 */ /* 0x100fe200028e0645 */
[-C--:B------:R-:W-:Y:S01]  /*b560*/  IADD3 R110, P5, PT, R110, R68.reuse, RZ ;  /* 0x000000446e6e7210 */ /* 0x080fe20007fbe0ff */
[----:B------:R-:W-:Y:S01]  /*b570*/  UIADD3 UR57, UPT, UPT, UR57, UR58, URZ ;  /* 0x0000003a39397290 */ /* 0x000fe2000fffe0ff */
[----:B------:R-:W1:Y:S03]  /*b580*/  LDC R215, c[0x0][0x3a0] ;  /* 0x0000e800ffd77b82 */ /* 0x000e660000000800 */
[----:B------:R-:W-:Y:S01]  /*b590*/  IMAD.X R111, R111, 0x1, R69, P5 ;  /* 0x000000016f6f7824 */ /* 0x000fe200028e0645 */
[----:B------:R-:W-:-:S05]  /*b5a0*/  IADD3 R112, P5, PT, R112, R68, RZ ;  /* 0x0000004470707210 */ /* 0x000fca0007fbe0ff */
[----:B------:R-:W-:Y:S01]  /*b5b0*/  IMAD.X R113, R113, 0x1, R69, P5 ;  /* 0x0000000171717824 */ /* 0x000fe200028e0645 */
[----:B------:R-:W-:Y:S01]  /*b5c0*/  PLOP3.LUT P5, PT, PT, PT, UP2, 0x40, 0x4 ;  /* 0x000000000004781c */ /* 0x000fe20003fae828 */
[----:B------:R-:W-:Y:S02]  /*b5d0*/  ULOP3.LUT UP2, URZ, UR14, 0x1, URZ, 0xc0, !UPT ;  /* 0x000000010eff7892 */ /* 0x000fe4000f84c0ff */
[----:B------:R-:W-:-:S04]  /*b5e0*/  USEL UR29, URZ, 0x1fffe, UP6 ;  /* 0x0001fffeff1d7887 */ /* 0x000fc8000b000000 */
[----:B------:R-:W-:Y:S01]  /*b5f0*/  PLOP3.LUT P4, PT, PT, PT, UP2, 0x40, 0x4 ;  /* 0x000000000004781c */ /* 0x000fe20003f8e828 */
[----:B------:R-:W-:-:S05]  /*b600*/  ULOP3.LUT UP2, URZ, UR6, 0x1, URZ, 0xc0, !UPT ;  /* 0x0000000106ff7892 */ /* 0x000fca000f84c0ff */
[----:B------:R2:W-:Y:S04]  /*b610*/  LDGSTS.E [R252+0x18040], desc[UR32][R208.64], !P5 ;  /* 0x18040000d0fc7fae */ /* 0x0005e8000e9a1020 */
[----:B------:R3:W-:Y:S01]  /*b620*/  LDGSTS.E [R252+0x18044], desc[UR32][R206.64], !P6 ;  /* 0x18044000cefc7fae */ /* 0x0007e2000f1a1020 */
[----:B------:R-:W-:Y:S01]  /*b630*/  SEL R5, RZ, 0x1, P1 ;  /* 0x00000001ff057807 */ /* 0x000fe20000800000 */
[----:B------:R-:W-:Y:S01]  /*b640*/  USHF.R.U32.HI UR14, URZ, 0xa, UR7 ;  /* 0x0000000aff0e7899 */ /* 0x000fe20008011607 */
[----:B------:R-:W-:Y:S01]  /*b650*/  PLOP3.LUT P3, PT, PT, PT, UP3, 0x40, 0x4 ;  /* 0x000000000004781c */ /* 0x000fe20003f6e838 */
[----:B------:R-:W-:Y:S01]  /*b660*/  UIADD3 UR28, UPT, UPT, UR28, UR29, URZ ;  /* 0x0000001d1c1c7290 */ /* 0x000fe2000fffe0ff */
[-C--:B--2---:R-:W-:Y:S01]  /*b670*/  IADD3 R208, P6, PT, R224, R70.reuse, RZ ;  /* 0x00000046e0d07210 */ /* 0x084fe20007fde0ff */
[----:B------:R-:W-:Y:S01]  /*b680*/  USHF.R.U32.HI UR6, URZ, 0x9, UR7 ;  /* 0x00000009ff067899 */ /* 0x000fe20008011607 */
[----:B------:R-:W-:Y:S01]  /*b690*/  R2UR UR29, R5 ;  /* 0x00000000051d72ca */ /* 0x000fe200000e0000 */
[----:B------:R-:W-:Y:S01]  /*b6a0*/  USHF.R.U32.HI UR9, URZ, 0x8, UR7 ;  /* 0x00000008ff097899 */ /* 0x000fe20008011607 */
[-C--:B---3--:R-:W-:Y:S01]  /*b6b0*/  IADD3 R206, P5, PT, R222, R70.reuse, RZ ;  /* 0x00000046dece7210 */ /* 0x088fe20007fbe0ff */
[--C-:B------:R-:W-:Y:S01]  /*b6c0*/  IMAD.X R209, R225, 0x1, R71.reuse, P6 ;  /* 0x00000001e1d17824 */ /* 0x100fe200030e0647 */
[----:B------:R-:W-:Y:S01]  /*b6d0*/  PLOP3.LUT P6, PT, PT, PT, UP2, 0x40, 0x4 ;  /* 0x000000000004781c */ /* 0x000fe20003fce828 */
[----:B------:R-:W-:Y:S01]  /*b6e0*/  ULOP3.LUT UP2, URZ, UR14, 0x1, URZ, 0xc0, !UPT ;  /* 0x000000010eff7892 */ /* 0x000fe2000f84c0ff */
[----:B------:R-:W-:Y:S01]  /*b6f0*/  LDGSTS.E [R252+0x18048], desc[UR32][R204.64], !P4 ;  /* 0x18048000ccfc7fae */ /* 0x000fe2000e1a1020 */
[----:B------:R-:W-:Y:S01]  /*b700*/  ULOP3.LUT UP3, URZ, UR6, 0x1, URZ, 0xc0, !UPT ;  /* 0x0000000106ff7892 */ /* 0x000fe2000f86c0ff */
[--C-:B------:R-:W-:Y:S01]  /*b710*/  IMAD.X R207, R223, 0x1, R71.reuse, P5 ;  /* 0x00000001dfcf7824 */ /* 0x100fe200028e0647 */
[----:B------:R-:W-:Y:S01]  /*b720*/  IADD3 R210, P5, PT, R226, R70, RZ ;  /* 0x00000046e2d27210 */ /* 0x000fe20007fbe0ff */
[----:B------:R-:W-:Y:S01]  /*b730*/  UISETP.GE.U32.AND UP6, UPT, UR35, 0x7fffff17, UPT ;  /* 0x7fffff172300788c */ /* 0x000fe2000bfc6070 */
[----:B------:R-:W-:Y:S01]  /*b740*/  PLOP3.LUT P4, PT, PT, PT, UP2, 0x40, 0x4 ;  /* 0x000000000004781c */ /* 0x000fe20003f8e828 */
[----:B------:R-:W-:Y:S01]  /*b750*/  ULOP3.LUT UP2, URZ, UR9, 0x1, URZ, 0xc0, !UPT ;  /* 0x0000000109ff7892 */ /* 0x000fe2000f84c0ff */
[----:B------:R-:W-:Y:S01]  /*b760*/  LDGSTS.E [R252+0x1804c], desc[UR32][R202.64], !P3 ;  /* 0x1804c000cafc7fae */ /* 0x000fe2000d9a1020 */
[----:B------:R-:W-:Y:S01]  /*b770*/  USEL UR35, URZ, 0x1fffe, UP4 ;  /* 0x0001fffeff237887 */ /* 0x000fe2000a000000 */
[----:B------:R-:W-:Y:S01]  /*b780*/  PLOP3.LUT P3, PT, PT, PT, UP3, 0x40, 0x4 ;  /* 0x000000000004781c */ /* 0x000fe20003f6e838 */
[----:B------:R-:W-:Y:S01]  /*b790*/  USHF.R.U32.HI UR14, URZ, 0x7, UR7 ;  /* 0x00000007ff0e7899 */ /* 0x000fe20008011607 */
[----:B------:R-:W-:Y:S01]  /*b7a0*/  IMAD.X R211, R227, 0x1, R71, P5 ;  /* 0x00000001e3d37824 */ /* 0x000fe200028e0647 */
[----:B------:R-:W-:Y:S01]  /*b7b0*/  USEL UR24, URZ, 0x4, UP6 ;  /* 0x00000004ff187887 */ /* 0x000fe2000b000000 */
[----:B------:R-:W-:Y:S01]  /*b7c0*/  PLOP3.LUT P5, PT, PT, PT, UP2, 0x40, 0x4 ;  /* 0x000000000004781c */ /* 0x000fe20003fae828 */
[----:B------:R-:W-:Y:S01]  /*b7d0*/  UISETP.GE.U32.AND UP5, UPT, UR39, 0x7fffff13, UPT ;  /* 0x7fffff132700788c */ /* 0x000fe2000bfa6070 */
[----:B------:R-:W-:Y:S01]  /*b7e0*/  LDGSTS.E [R252+0x18050], desc[UR32][R200.64], !P6 ;  /* 0x18050000c8fc7fae */ /* 0x000fe2000f1a1020 */
[----:B------:R-:W-:-:S02]  /*b7f0*/  UISETP.GE.U32.AND UP6, UPT, UR38, 0x7fffff14, UPT ;  /* 0x7fffff142600788c */ /* 0x000fc4000bfc6070 */
[----:B------:R-:W-:Y:S01]  /*b800*/  UIADD3 UR34, UPT, UPT, UR34, UR35, URZ ;  /* 0x0000002322227290 */ /* 0x000fe2000fffe0ff */
[----:B------:R-:W-:Y:S01]  /*b810*/  LDGSTS.E [R252+0x18054], desc[UR32][R198.64], !P4 ;  /* 0x18054000c6fc7fae */ /* 0x000fe2000e1a1020 */
[----:B------:R-:W-:Y:S02]  /*b820*/  UIADD3 UR19, UPT, UPT, UR29, UR19, URZ ;  /* 0x000000131d137290 */ /* 0x000fe4000fffe0ff */
[----:B------:R-:W-:Y:S01]  /*b830*/  USHF.R.U32.HI UR9, URZ, 0x6, UR7 ;  /* 0x00000006ff097899 */ /* 0x000fe20008011607 */
[----:B------:R-:W-:Y:S01]  /*b840*/  LDGSTS.E [R252+0x18058], desc[UR32][R196.64], !P3 ;  /* 0x18058000c4fc7fae */ /* 0x000fe2000d9a1020 */
[----:B------:R-:W-:Y:S02]  /*b850*/  ULOP3.LUT UP2, URZ, UR14, 0x1, URZ, 0xc0, !UPT ;  /* 0x000000010eff7892 */ /* 0x000fe4000f84c0ff */
[----:B------:R-:W-:Y:S01]  /*b860*/  USEL UR25, URZ, 0x4, UP5 ;  /* 0x00000004ff197887 */ /* 0x000fe2000a800000 */
[----:B------:R-:W-:Y:S01]  /*b870*/  LDGSTS.E [R252+0x1805c], desc[UR32][R194.64], !P5 ;  /* 0x1805c000c2fc7fae */ /* 0x000fe2000e9a1020 */
[----:B------:R-:W-:-:S02]  /*b880*/  USEL UR26, URZ, 0x7fff8, UP6 ;  /* 0x0007fff8ff1a7887 */ /* 0x000fc4000b000000 */
[----:B------:R-:W-:Y:S02]  /*b890*/  UIADD3 UR30, UPT, UPT, UR30, UR31, URZ ;  /* 0x0000001f1e1e7290 */ /* 0x000fe4000fffe0ff */
[----:B------:R-:W-:Y:S02]  /*b8a0*/  ULOP3.LUT UR28, UR28, 0x3, URZ, 0xc0, !UPT ;  /* 0x000000031c1c7892 */ /* 0x000fe4000f8ec0ff */
[----:B------:R-:W-:Y:S02]  /*b8b0*/  ULOP3.LUT UR34, UR34, 0x3, URZ, 0xc0, !UPT ;  /* 0x0000000322227892 */ /* 0x000fe4000f8ec0ff */
[----:B------:R-:W-:Y:S02]  /*b8c0*/  ULOP3.LUT UR19, UR19, 0x3, URZ, 0xc0, !UPT ;  /* 0x0000000313137892 */ /* 0x000fe4000f8ec0ff */
[----:B------:R-:W-:Y:S02]  /*b8d0*/  USHF.R.U32.HI UR6, URZ, 0x5, UR7 ;  /* 0x00000005ff067899 */ /* 0x000fe40008011607 */
[----:B------:R-:W-:Y:S01]  /*b8e0*/  ULOP3.LUT UP3, URZ, UR9, 0x1, URZ, 0xc0, !UPT ;  /* 0x0000000109ff7892 */ /* 0x000fe2000f86c0ff */
[----:B------:R-:W-:Y:S01]  /*b8f0*/  PLOP3.LUT P4, PT, PT, PT, UP2, 0x40, 0x4 ;  /* 0x000000000004781c */ /* 0x000fe20003f8e828 */
[----:B------:R-:W-:-:S02]  /*b900*/  UIADD3 UR59, UPT, UPT, UR59, UR60, URZ ;  /* 0x0000003c3b3b7290 */ /* 0x000fc4000fffe0ff */
[----:B------:R-:W-:Y:S02]  /*b910*/  ULOP3.LUT UR57, UR57, 0x3, URZ, 0xc0, !UPT ;  /* 0x0000000339397892 */ /* 0x000fe4000f8ec0ff */
[----:B------:R-:W-:Y:S02]  /*b920*/  ULOP3.LUT UR30, UR30, 0x3, URZ, 0xc0, !UPT ;  /* 0x000000031e1e7892 */ /* 0x000fe4000f8ec0ff */
[----:B------:R-:W-:Y:S02]  /*b930*/  UIADD3 UR22, UPT, UPT, UR28, UR23, UR22 ;  /* 0x000000171c167290 */ /* 0x000fe4000fffe016 */
[----:B------:R-:W-:Y:S02]  /*b940*/  UIADD3 UR25, UPT, UPT, UR34, UR26, UR25 ;  /* 0x0000001a22197290 */ /* 0x000fe4000fffe019 */
[----:B------:R-:W-:Y:S02]  /*b950*/  UIADD3 UR16, UPT, UPT, UR19, UR17, UR16 ;  /* 0x0000001113107290 */ /* 0x000fe4000fffe010 */
[----:B------:R-:W-:Y:S01]  /*b960*/  ULOP3.LUT UP4, URZ, UR6, 0x1, URZ, 0xc0, !UPT ;  /* 0x0000000106ff7892 */ /* 0x000fe2000f88c0ff */
[----:B------:R-:W-:Y:S01]  /*b970*/  PLOP3.LUT P3, PT, PT, PT, UP3, 0x40, 0x4 ;  /* 0x000000000004781c */ /* 0x000fe20003f6e838 */
[----:B------:R-:W-:Y:S01]  /*b980*/  USHF.R.U32.HI UR14, URZ, 0x4, UR7 ;  /* 0x00000004ff0e7899 */ /* 0x000fe20008011607 */
[----:B------:R-:W-:Y:S01]  /*b990*/  LDGSTS.E [R252+0x18060], desc[UR32][R192.64], !P4 ;  /* 0x18060000c0fc7fae */ /* 0x000fe2000e1a1020 */
[----:B------:R-:W-:-:S02]  /*b9a0*/  ULOP3.LUT UR59, UR59, 0x3, URZ, 0xc0, !UPT ;  /* 0x000000033b3b7892 */ /* 0x000fc4000f8ec0ff */
[----:B------:R-:W-:Y:S02]  /*b9b0*/  UIADD3 UR15, UPT, UPT, UR57, UR18, UR15 ;  /* 0x00000012390f7290 */ /* 0x000fe4000fffe00f */
[----:B------:R-:W-:Y:S02]  /*b9c0*/  UIADD3 UR24, UPT, UPT, UR30, UR27, UR24 ;  /* 0x0000001b1e187290 */ /* 0x000fe4000fffe018 */
[----:B------:R-:W-:Y:S02]  /*b9d0*/  USHF.L.U32 UR5, UR22, 0x8, URZ ;  /* 0x0000000816057899 */ /* 0x000fe400080006ff */
[----:B------:R-:W-:Y:S02]  /*b9e0*/  ULOP3.LUT UR25, UR25, 0xf, URZ, 0xc0, !UPT ;  /* 0x0000000f19197892 */ /* 0x000fe4000f8ec0ff */
[----:B------:R-:W-:Y:S01]  /*b9f0*/  ULOP3.LUT UR16, UR16, 0xf, URZ, 0xc0, !UPT ;  /* 0x0000000f10107892 */ /* 0x000fe2000f8ec0ff */
[----:B------:R-:W-:Y:S01]  /*ba00*/  PLOP3.LUT P5, PT, PT, PT, UP4, 0x40, 0x4 ;  /* 0x000000000004781c */ /* 0x000fe20003fae848 */
[----:B------:R-:W-:Y:S01]  /*ba10*/  USHF.R.U32.HI UR9, URZ, 0x3, UR7 ;  /* 0x00000003ff097899 */ /* 0x000fe20008011607 */
[----:B------:R-:W-:Y:S01]  /*ba20*/  LDGSTS.E [R252+0x18064], desc[UR32][R190.64], !P3 ;  /* 0x18064000befc7fae */ /* 0x000fe2000d9a1020 */
[----:B------:R-:W-:-:S02]  /*ba30*/  ULOP3.LUT UP2, URZ, UR14, 0x1, URZ, 0xc0, !UPT ;  /* 0x000000010eff7892 */ /* 0x000fc4000f84c0ff */
[----:B------:R-:W-:Y:S02]  /*ba40*/  UIADD3 UR20, UPT, UPT, UR59, UR21, UR20 ;  /* 0x000000153b147290 */ /* 0x000fe4000fffe014 */
[----:B------:R-:W-:Y:S02]  /*ba50*/  ULOP3.LUT UR5, UR5, 0xf00, URZ, 0xe2, !UPT ;  /* 0x00000f0005057892 */ /* 0x000fe4000f8ee2ff */
[----:B------:R-:W-:Y:S02]  /*ba60*/  ULEA UR24, UR24, UR25, 0x4 ;  /* 0x0000001918187291 */ /* 0x000fe4000f8e20ff */
[----:B------:R-:W-:Y:S02]  /*ba70*/  ULEA UR15, UR15, UR16, 0x4 ;  /* 0x000000100f0f7291 */ /* 0x000fe4000f8e20ff */
[----:B------:R-:W-:Y:S01]  /*ba80*/  USHF.R.U32.HI UR6, URZ, 0x1, UR7 ;  /* 0x00000001ff067899 */ /* 0x000fe20008011607 */
[----:B------:R-:W-:Y:S01]  /*ba90*/  LDGSTS.E [R252+0x18068], desc[UR32][R188.64], !P5 ;  /* 0x18068000bcfc7fae */ /* 0x000fe2000e9a1020 */
[----:B------:R-:W-:-:S02]  /*baa0*/  ULOP3.LUT UP3, URZ, UR9, 0x1, URZ, 0xc0, !UPT ;  /* 0x0000000109ff7892 */ /* 0x000fc4000f86c0ff */
[----:B------:R-:W-:Y:S01]  /*bab0*/  USHF.R.U32.HI UR7, URZ, 0x2, UR7 ;  /* 0x00000002ff077899 */ /* 0x000fe20008011607 */
[----:B------:R-:W-:Y:S01]  /*bac0*/  PLOP3.LUT P4, PT, PT, PT, UP2, 0x40, 0x4 ;  /* 0x000000000004781c */ /* 0x000fe20003f8e828 */
[----:B------:R-:W-:Y:S02]  /*bad0*/  ULEA UR5, UR20, UR5, 0xc ;  /* 0x0000000514057291 */ /* 0x000fe4000f8e60ff */
[----:B------:R-:W-:Y:S02]  /*bae0*/  ULOP3.LUT UR24, UR24, 0xff, URZ, 0xc0, !UPT ;  /* 0x000000ff18187892 */ /* 0x000fe4000f8ec0ff */
[----:B------:R-:W-:Y:S02]  /*baf0*/  ULOP3.LUT UR15, UR15, 0xff, URZ, 0xc0, !UPT ;  /* 0x000000ff0f0f7892 */ /* 0x000fe4000f8ec0ff */
[----:B------:R-:W-:Y:S01]  /*bb00*/  ULOP3.LUT UP2, URZ, UR7, 0x1, URZ, 0xc0, !UPT ;  /* 0x0000000107ff7892 */ /* 0x000fe2000f84c0ff */
[----:B------:R-:W-:Y:S01]  /*bb10*/  PLOP3.LUT P3, PT, PT, PT, UP3, 0x40, 0x4 ;  /* 0x000000000004781c */ /* 0x000fe20003f6e838 */
[----:B------:R-:W-:-:S02]  /*bb20*/  UIADD3 UR5, UPT, UPT, UR5, UR24, URZ ;  /* 0x0000001805057290 */ /* 0x000fc4000fffe0ff */
[----:B------:R-:W-:Y:S02]  /*bb30*/  UIADD3 UR4, UPT, UPT, UR4, UR15, URZ ;  /* 0x0000000f04047290 */ /* 0x000fe4000fffe0ff */
[----:B------:R-:W-:Y:S01]  /*bb40*/  ULOP3.LUT UP3, URZ, UR6, 0x1, URZ, 0xc0, !UPT ;  /* 0x0000000106ff7892 */ /* 0x000fe2000f86c0ff */
[----:B------:R-:W-:Y:S01]  /*bb50*/  PLOP3.LUT P5, PT, PT, PT, UP2, 0x40, 0x4 ;  /* 0x000000000004781c */ /* 0x000fe20003fae828 */
[----:B------:R-:W-:Y:S01]  /*bb60*/  UPRMT UR4, UR4, 0x5410, UR5 ;  /* 0x0000541004047896 */ /* 0x000fe20008000005 */
[----:B------:R-:W-:Y:S03]  /*bb70*/  LDGSTS.E [R252+0x1806c], desc[UR32][R186.64], !P4 ;  /* 0x1806c000bafc7fae */ /* 0x000fe6000e1a1020 */
[----:B------:R-:W-:Y:S02]  /*bb80*/  PLOP3.LUT P4, PT, PT, PT, UP3, 0x40, 0x4 ;  /* 0x000000000004781c */ /* 0x000fe40003f8e838 */
[----:B------:R-:W-:Y:S01]  /*bb90*/  IMAD.U32 R5, RZ, RZ, UR4 ;  /* 0x00000004ff057e24 */ /* 0x000fe2000f8e00ff */
[----:B------:R2:W-:Y:S01]  /*bba0*/  LDGSTS.E [R252+0x18070], desc[UR32][R184.64], !P3 ;  /* 0x18070000b8fc7fae */ /* 0x0005e2000d9a1020 */
[----:B------:R-:W-:-:S03]  /*bbb0*/  PLOP3.LUT P3, PT, PT, PT, UP1, 0x80, 0x8 ;  /* 0x000000000008781c */ /* 0x000fc60003f6f018 */
[----:B------:R-:W-:Y:S01]  /*bbc0*/  SHF.R.U64 R5, R5, 0x1f, RZ ;  /* 0x0000001f05057819 */ /* 0x000fe200000012ff */
[----:B------:R-:W-:Y:S03]  /*bbd0*/  LDGSTS.E [R252+0x18074], desc[UR32][R182.64], !P5 ;  /* 0x18074000b6fc7fae */ /* 0x000fe6000e9a1020 */
[----:B------:R-:W-:Y:S01]  /*bbe0*/  LOP3.LUT P5, RZ, R5, 0x1, RZ, 0xc0, !PT ;  /* 0x0000000105ff7812 */ /* 0x000fe200078ac0ff */
[----:B--2---:R-:W-:Y:S01]  /*bbf0*/  IMAD.U32 R184, RZ, RZ, UR4 ;  /* 0x00000004ffb87e24 */ /* 0x004fe2000f8e00ff */
[----:B------:R2:W-:Y:S01]  /*bc00*/  LDGSTS.E [R252+0x18078], desc[UR32][R180.64], !P4 ;  /* 0x18078000b4fc7fae */ /* 0x0005e2000e1a1020 */
[----:B------:R-:W-:-:S03]  /*bc10*/  IMAD.U32 R5, RZ, RZ, UR4 ;  /* 0x00000004ff057e24 */ /* 0x000fc6000f8e00ff */
[----:B------:R-:W-:Y:S01]  /*bc20*/  SHF.R.U64 R184, R184, 0x1e, RZ ;  /* 0x0000001eb8b87819 */ /* 0x000fe200000012ff */
[----:B------:R-:W-:Y:S01]  /*bc30*/  LDGSTS.E [R252+0x1807c], desc[UR32][R178.64], !P3 ;  /* 0x1807c000b2fc7fae */ /* 0x000fe2000d9a1020 */
[----:B------:R-:W-:Y:S02]  /*bc40*/  SHF.R.U64 R5, R5, 0x1d, RZ ;  /* 0x0000001d05057819 */ /* 0x000fe400000012ff */
[----:B------:R-:W-:-:S03]  /*bc50*/  LOP3.LUT P4, RZ, R184, 0x1, RZ, 0xc0, !PT ;  /* 0x00000001b8ff7812 */ /* 0x000fc6000788c0ff */
[----:B------:R3:W-:Y:S01]  /*bc60*/  LDGSTS.E [R252+0x18080], desc[UR32][R176.64], P5 ;  /* 0x18080000b0fc7fae */ /* 0x0007e2000a9a1020 */
[----:B--2---:R-:W-:Y:S01]  /*bc70*/  IMAD.U32 R180, RZ, RZ, UR4 ;  /* 0x00000004ffb47e24 */ /* 0x004fe2000f8e00ff */
[----:B------:R-:W-:Y:S01]  /*bc80*/  LOP3.LUT P3, RZ, R5, 0x1, RZ, 0xc0, !PT ;  /* 0x0000000105ff7812 */ /* 0x000fe2000786c0ff */
[----:B------:R-:W-:-:S03]  /*bc90*/  IMAD.U32 R5, RZ, RZ, UR4 ;  /* 0x00000004ff057e24 */ /* 0x000fc6000f8e00ff */
[----:B------:R-:W-:Y:S02]  /*bca0*/  SHF.R.U64 R180, R180, 0x1c, RZ ;  /* 0x0000001cb4b47819 */ /* 0x000fe400000012ff */
[----:B------:R-:W-:Y:S02]  /*bcb0*/  SHF.R.U64 R5, R5, 0x1b, RZ ;  /* 0x0000001b05057819 */ /* 0x000fe400000012ff */
[----:B------:R-:W-:Y:S01]  /*bcc0*/  LOP3.LUT P5, RZ, R180, 0x1, RZ, 0xc0, !PT ;  /* 0x00000001b4ff7812 */ /* 0x000fe200078ac0ff */
[----:B---3--:R-:W-:Y:S01]  /*bcd0*/  IMAD.U32 R176, RZ, RZ, UR4 ;  /* 0x00000004ffb07e24 */ /* 0x008fe2000f8e00ff */
[----:B------:R-:W-:Y:S01]  /*bce0*/  LDGSTS.E [R252+0x18084], desc[UR32][R174.64], P4 ;  /* 0x18084000aefc7fae */ /* 0x000fe2000a1a1020 */
[----:B------:R-:W-:Y:S01]  /*bcf0*/  LOP3.LUT P4, RZ, R5, 0x1, RZ, 0xc0, !PT ;  /* 0x0000000105ff7812 */ /* 0x000fe2000788c0ff */
[----:B------:R-:W-:Y:S02]  /*bd00*/  IMAD.U32 R5, RZ, RZ, UR4 ;  /* 0x00000004ff057e24 */ /* 0x000fe4000f8e00ff */
[----:B------:R-:W-:Y:S01]  /*bd10*/  SHF.R.U64 R176, R176, 0x1a, RZ ;  /* 0x0000001ab0b07819 */ /* 0x000fe200000012ff */
[----:B------:R2:W-:Y:S02]  /*bd20*/  LDGSTS.E [R252+0x18088], desc[UR32][R172.64], P3 ;  /* 0x18088000acfc7fae */ /* 0x0005e400099a1020 */
[----:B------:R-:W-:-:S02]  /*bd30*/  SHF.R.U64 R5, R5, 0x19, RZ ;  /* 0x0000001905057819 */ /* 0x000fc400000012ff */
[----:B------:R-:W-:Y:S02]  /*bd40*/  LOP3.LUT P3, RZ, R176, 0x1, RZ, 0xc0, !PT ;  /* 0x00000001b0ff7812 */ /* 0x000fe4000786c0ff */
[----:B------:R-:W-:Y:S01]  /*bd50*/  LDGSTS.E [R252+0x1808c], desc[UR32][R170.64], P5 ;  /* 0x1808c000aafc7fae */ /* 0x000fe2000a9a1020 */
[----:B------:R-:W-:Y:S01]  /*bd60*/  LOP3.LUT P5, RZ, R5, 0x1, RZ, 0xc0, !PT ;  /* 0x0000000105ff7812 */ /* 0x000fe200078ac0ff */
[----:B------:R-:W-:Y:S02]  /*bd70*/  IMAD.U32 R5, RZ, RZ, UR4 ;  /* 0x00000004ff057e24 */ /* 0x000fe4000f8e00ff */
[----:B------:R3:W-:Y:S01]  /*bd80*/  LDGSTS.E [R252+0x18090], desc[UR32][R168.64], P4 ;  /* 0x18090000a8fc7fae */ /* 0x0007e2000a1a1020 */
[----:B--2---:R-:W-:Y:S02]  /*bd90*/  IMAD.U32 R172, RZ, RZ, UR4 ;  /* 0x00000004ffac7e24 */ /* 0x004fe4000f8e00ff */
[----:B------:R-:W-:-:S03]  /*bda0*/  SHF.R.U64 R5, R5, 0x17, RZ ;  /* 0x0000001705057819 */ /* 0x000fc600000012ff */
[----:B------:R-:W-:Y:S01]  /*bdb0*/  SHF.R.U64 R172, R172, 0x18, RZ ;  /* 0x00000018acac7819 */ /* 0x000fe200000012ff */
[----:B------:R-:W-:Y:S03]  /*bdc0*/  LDGSTS.E [R252+0x18094], desc[UR32][R166.64], P3 ;  /* 0x18094000a6fc7fae */ /* 0x000fe600099a1020 */
[----:B------:R-:W-:Y:S01]  /*bdd0*/  LOP3.LUT P4, RZ, R172, 0x1, RZ, 0xc0, !PT ;  /* 0x00000001acff7812 */ /* 0x000fe2000788c0ff */
[----:B---3--:R-:W-:Y:S01]  /*bde0*/  IMAD.U32 R168, RZ, RZ, UR4 ;  /* 0x00000004ffa87e24 */ /* 0x008fe2000f8e00ff */
[----:B------:R-:W-:Y:S01]  /*bdf0*/  LOP3.LUT P3, RZ, R5, 0x1, RZ, 0xc0, !PT ;  /* 0x0000000105ff7812 */ /* 0x000fe2000786c0ff */
[----:B------:R-:W-:Y:S01]  /*be00*/  IMAD.U32 R5, RZ, RZ, UR4 ;  /* 0x00000004ff057e24 */ /* 0x000fe2000f8e00ff */
[----:B------:R2:W-:Y:S02]  /*be10*/  LDGSTS.E [R252+0x18098], desc[UR32][R164.64], P5 ;  /* 0x18098000a4fc7fae */ /* 0x0005e4000a9a1020 */
[----:B------:R-:W-:-:S02]  /*be20*/  SHF.R.U64 R168, R168, 0x16, RZ ;  /* 0x00000016a8a87819 */ /* 0x000fc400000012ff */
[----:B------:R-:W-:Y:S02]  /*be30*/  SHF.R.U64 R5, R5, 0x15, RZ ;  /* 0x0000001505057819 */ /* 0x000fe400000012ff */
[----:B------:R-:W-:-:S03]  /*be40*/  LOP3.LUT P5, RZ, R168, 0x1, RZ, 0xc0, !PT ;  /* 0x00000001a8ff7812 */ /* 0x000fc600078ac0ff */
[----:B------:R-:W-:Y:S01]  /*be50*/  LDGSTS.E [R252+0x1809c], desc[UR32][R162.64], P4 ;  /* 0x1809c000a2fc7fae */ /* 0x000fe2000a1a1020 */
[----:B------:R-:W-:Y:S01]  /*be60*/  LOP3.LUT P4, RZ, R5, 0x1, RZ, 0xc0, !PT ;  /* 0x0000000105ff7812 */ /* 0x000fe2000788c0ff */
[----:B------:R-:W-:Y:S01]  /*be70*/  IMAD.U32 R5, RZ, RZ, UR4 ;  /* 0x00000004ff057e24 */ /* 0x000fe2000f8e00ff */
[-C--:B------:R-:W-:Y:S01]  /*be80*/  IADD3 R200, P6, PT, R228, R70.reuse, RZ ;  /* 0x00000046e4c87210 */ /* 0x080fe20007fde0ff */
[----:B--2---:R-:W-:Y:S01]  /*be90*/  IMAD.U32 R164, RZ, RZ, UR4 ;  /* 0x00000004ffa47e24 */ /* 0x004fe2000f8e00ff */
[----:B------:R2:W-:Y:S02]  /*bea0*/  LDGSTS.E [R252+0x180a0], desc[UR32][R160.64], P3 ;  /* 0x180a0000a0fc7fae */ /* 0x0005e400099a1020 */
[----:B------:R-:W-:Y:S01]  /*beb0*/  SHF.R.U64 R5, R5, 0x13, RZ ;  /* 0x0000001305057819 */ /* 0x000fe200000012ff */
[--C-:B------:R-:W-:Y:S01]  /*bec0*/  IMAD.X R201, R229, 0x1, R71.reuse, P6 ;  /* 0x00000001e5c97824 */ /* 0x100fe200030e0647 */
[-C--:B------:R-:W-:Y:S01]  /*bed0*/  IADD3 R194, P6, PT, R230, R70.reuse, RZ ;  /* 0x00000046e6c27210 */ /* 0x080fe20007fde0ff */
[----:B------:R-:W-:Y:S01]  /*bee0*/  LDGSTS.E [R252+0x180a4], desc[UR32][R158.64], P5 ;  /* 0x180a40009efc7fae */ /* 0x000fe2000a9a1020 */
[----:B------:R-:W-:Y:S01]  /*bef0*/  LOP3.LUT P5, RZ, R5, 0x1, RZ, 0xc0, !PT ;  /* 0x0000000105ff7812 */ /* 0x000fe200078ac0ff */
[----:B------:R-:W-:Y:S01]  /*bf00*/  IMAD.U32 R5, RZ, RZ, UR4 ;  /* 0x00000004ff057e24 */ /* 0x000fe2000f8e00ff */
[----:B------:R-:W-:Y:S01]  /*bf10*/  SHF.R.U64 R164, R164, 0x14, RZ ;  /* 0x00000014a4a47819 */ /* 0x000fe200000012ff */
[--C-:B------:R-:W-:Y:S01]  /*bf20*/  IMAD.X R195, R231, 0x1, R71.reuse, P6 ;  /* 0x00000001e7c37824 */ /* 0x100fe200030e0647 */
[----:B------:R-:W-:Y:S01]  /*bf30*/  IADD3 R188, P6, PT, R232, R70, RZ ;  /* 0x00000046e8bc7210 */ /* 0x000fe20007fde0ff */
[----:B------:R3:W-:Y:S01]  /*bf40*/  LDGSTS.E [R252+0x180a8], desc[UR32][R156.64], P4 ;  /* 0x180a80009cfc7fae */ /* 0x0007e2000a1a1020 */
[----:B------:R-:W-:Y:S01]  /*bf50*/  LOP3.LUT P3, RZ, R164, 0x1, RZ, 0xc0, !PT ;  /* 0x00000001a4ff7812 */ /* 0x000fe2000786c0ff */
[----:B--2---:R-:W-:Y:S01]  /*bf60*/  IMAD.U32 R160, RZ, RZ, UR4 ;  /* 0x00000004ffa07e24 */ /* 0x004fe2000f8e00ff */
[----:B------:R-:W-:Y:S01]  /*bf70*/  SHF.R.U64 R5, R5, 0x11, RZ ;  /* 0x0000001105057819 */ /* 0x000fe200000012ff */
[----:B------:R-:W-:-:S03]  /*bf80*/  IMAD.X R189, R233, 0x1, R71, P6 ;  /* 0x00000001e9bd7824 */ /* 0x000fc600030e0647 */
[----:B------:R-:W-:Y:S01]  /*bf90*/  LOP3.LUT P6, RZ, R5, 0x1, RZ, 0xc0, !PT ;  /* 0x0000000105ff7812 */ /* 0x000fe200078cc0ff */
[----:B------:R-:W-:Y:S01]  /*bfa0*/  IMAD.U32 R5, RZ, RZ, UR4 ;  /* 0x00000004ff057e24 */ /* 0x000fe2000f8e00ff */
[----:B------:R-:W-:Y:S01]  /*bfb0*/  SHF.R.U64 R160, R160, 0x12, RZ ;  /* 0x00000012a0a07819 */ /* 0x000fe200000012ff */
[----:B---3--:R-:W-:-:S03]  /*bfc0*/  IMAD.U32 R156, RZ, RZ, UR4 ;  /* 0x00000004ff9c7e24 */ /* 0x008fc6000f8e00ff */
[----:B------:R-:W-:Y:S01]  /*bfd0*/  LOP3.LUT P4, RZ, R160, 0x1, RZ, 0xc0, !PT ;  /* 0x00000001a0ff7812 */ /* 0x000fe2000788c0ff */
[----:B------:R-:W-:Y:S01]  /*bfe0*/  LDGSTS.E [R252+0x180ac], desc[UR32][R154.64], P3 ;  /* 0x180ac0009afc7fae */ /* 0x000fe200099a1020 */
[----:B------:R-:W-:-:S03]  /*bff0*/  SHF.R.U64 R5, R5, 0xf, RZ ;  /* 0x0000000f05057819 */ /* 0x000fc600000012ff */
[----:B------:R2:W-:Y:S01]  /*c000*/  LDGSTS.E [R252+0x180b0], desc[UR32][R152.64], P5 ;  /* 0x180b000098fc7fae */ /* 0x0005e2000a9a1020 */
[----:B------:R-:W-:Y:S01]  /*c010*/  LOP3.LUT P5, RZ, R5, 0x1, RZ, 0xc0, !PT ;  /* 0x0000000105ff7812 */ /* 0x000fe200078ac0ff */
[----:B------:R-:W-:Y:S01]  /*c020*/  IMAD.U32 R5, RZ, RZ, UR4 ;  /* 0x00000004ff057e24 */ /* 0x000fe2000f8e00ff */
[----:B------:R-:W-:-:S04]  /*c030*/  SHF.R.U64 R156, R156, 0x10, RZ ;  /* 0x000000109c9c7819 */ /* 0x000fc800000012ff */
[----:B------:R-:W-:Y:S01]  /*c040*/  LOP3.LUT P3, RZ, R156, 0x1, RZ, 0xc0, !PT ;  /* 0x000000019cff7812 */ /* 0x000fe2000786c0ff */
[----:B------:R-:W-:Y:S01]  /*c050*/  LDGSTS.E [R252+0x180b4], desc[UR32][R150.64], P4 ;  /* 0x180b400096fc7fae */ /* 0x000fe2000a1a1020 */
[----:B------:R-:W-:Y:S01]  /*c060*/  SHF.R.U64 R5, R5, 0xd, RZ ;  /* 0x0000000d05057819 */ /* 0x000fe200000012ff */
[----:B--2---:R-:W-:Y:S02]  /*c070*/  IMAD.U32 R152, RZ, RZ, UR4 ;  /* 0x00000004ff987e24 */ /* 0x004fe4000f8e00ff */
[----:B------:R2:W-:Y:S01]  /*c080*/  LDGSTS.E [R252+0x180b8], desc[UR32][R148.64], P6 ;  /* 0x180b800094fc7fae */ /* 0x0005e2000b1a1020 */
[----:B------:R-:W-:Y:S01]  /*c090*/  LOP3.LUT P6, RZ, R5, 0x1, RZ, 0xc0, !PT ;  /* 0x0000000105ff7812 */ /* 0x000fe200078cc0ff */
[----:B------:R-:W-:Y:S01]  /*c0a0*/  IMAD.U32 R5, RZ, RZ, UR4 ;  /* 0x00000004ff057e24 */ /* 0x000fe2000f8e00ff */
[----:B------:R-:W-:-:S04]  /*c0b0*/  SHF.R.U64 R152, R152, 0xe, RZ ;  /* 0x0000000e98987819 */ /* 0x000fc800000012ff */
[----:B------:R-:W-:Y:S01]  /*c0c0*/  SHF.R.U64 R5, R5, 0xb, RZ ;  /* 0x0000000b05057819 */ /* 0x000fe200000012ff */
[----:B------:R-:W-:Y:S01]  /*c0d0*/  LDGSTS.E [R252+0x180bc], desc[UR32][R146.64], P3 ;  /* 0x180bc00092fc7fae */ /* 0x000fe200099a1020 */
[----:B------:R-:W-:Y:S01]  /*c0e0*/  LOP3.LUT P4, RZ, R152, 0x1, RZ, 0xc0, !PT ;  /* 0x0000000198ff7812 */ /* 0x000fe2000788c0ff */
[----:B--2---:R-:W-:Y:S02]  /*c0f0*/  IMAD.U32 R148, RZ, RZ, UR4 ;  /* 0x00000004ff947e24 */ /* 0x004fe4000f8e00ff */
[----:B------:R2:W-:Y:S01]  /*c100*/  LDGSTS.E [R252+0x180c0], desc[UR32][R144.64], P5 ;  /* 0x180c000090fc7fae */ /* 0x0005e2000a9a1020 */
[----:B------:R-:W-:Y:S01]  /*c110*/  LOP3.LUT P5, RZ, R5, 0x1, RZ, 0xc0, !PT ;  /* 0x0000000105ff7812 */ /* 0x000fe200078ac0ff */
[----:B------:R-:W-:Y:S01]  /*c120*/  IMAD.U32 R5, RZ, RZ, UR4 ;  /* 0x00000004ff057e24 */ /* 0x000fe2000f8e00ff */
[----:B------:R-:W-:-:S04]  /*c130*/  SHF.R.U64 R148, R148, 0xc, RZ ;  /* 0x0000000c94947819 */ /* 0x000fc800000012ff */
[----:B------:R-:W-:Y:S01]  /*c140*/  LOP3.LUT P3, RZ, R148, 0x1, RZ, 0xc0, !PT ;  /* 0x0000000194ff7812 */ /* 0x000fe2000786c0ff */
[----:B------:R-:W3:Y:S01]  /*c150*/  S2R R214, SR_TID.X ;  /* 0x0000000000d67919 */ /* 0x000ee20000002100 */
[----:B--2---:R-:W-:Y:S01]  /*c160*/  IMAD.U32 R144, RZ, RZ, UR4 ;  /* 0x00000004ff907e24 */ /* 0x004fe2000f8e00ff */
[----:B------:R-:W-:Y:S01]  /*c170*/  SHF.R.U64 R5, R5, 0x9, RZ ;  /* 0x0000000905057819 */ /* 0x000fe200000012ff */
[----:B------:R-:W-:Y:S03]  /*c180*/  LDGSTS.E [R252+0x180c4], desc[UR32][R142.64], P4 ;  /* 0x180c40008efc7fae */ /* 0x000fe6000a1a1020 */
[----:B------:R-:W-:Y:S01]  /*c190*/  SHF.R.U64 R144, R144, 0xa, RZ ;  /* 0x0000000a90907819 */ /* 0x000fe200000012ff */
[----:B------:R2:W-:Y:S01]  /*c1a0*/  LDGSTS.E [R252+0x180c8], desc[UR32][R140.64], P6 ;  /* 0x180c80008cfc7fae */ /* 0x0005e2000b1a1020 */
[----:B------:R-:W-:Y:S02]  /*c1b0*/  LOP3.LUT P6, RZ, R5, 0x1, RZ, 0xc0, !PT ;  /* 0x0000000105ff7812 */ /* 0x000fe400078cc0ff */
[----:B------:R-:W-:Y:S01]  /*c1c0*/  LOP3.LUT P4, RZ, R144, 0x1, RZ, 0xc0, !PT ;  /* 0x0000000190ff7812 */ /* 0x000fe2000788c0ff */
[----:B------:R-:W-:Y:S01]  /*c1d0*/  IMAD.U32 R5, RZ, RZ, UR4 ;  /* 0x00000004ff057e24 */ /* 0x000fe2000f8e00ff */
[----:B------:R-:W-:Y:S01]  /*c1e0*/  LDGSTS.E [R252+0x180cc], desc[UR32][R138.64], P3 ;  /* 0x180cc0008afc7fae */ /* 0x000fe200099a1020 */
[----:B-1----:R-:W-:-:S02]  /*c1f0*/  VIADD R217, R215, 0xffffff80 ;  /* 0xffffff80d7d97836 */ /* 0x002fc40000000000 */
[----:B------:R-:W1:Y:S01]  /*c200*/  LDC R215, c[0x0][0x3a0] ;  /* 0x0000e800ffd77b82 */ /* 0x000e620000000800 */
[----:B------:R4:W-:Y:S01]  /*c210*/  LDGSTS.E [R252+0x180d0], desc[UR32][R136.64], P5 ;  /* 0x180d000088fc7fae */ /* 0x0009e2000a9a1020 */
[----:B--2---:R-:W-:Y:S01]  /*c220*/  IMAD.U32 R140, RZ, RZ, UR4 ;  /* 0x00000004ff8c7e24 */ /* 0x004fe2000f8e00ff */
[----:B------:R-:W-:-:S05]  /*c230*/  SHF.R.U64 R5, R5, 0x7, RZ ;  /* 0x0000000705057819 */ /* 0x000fca00000012ff */
[----:B------:R-:W-:Y:S01]  /*c240*/  LDGSTS.E [R252+0x180d4], desc[UR32][R134.64], P4 ;  /* 0x180d400086fc7fae */ /* 0x000fe2000a1a1020 */
[----:B------:R-:W-:Y:S01]  /*c250*/  SHF.R.U64 R140, R140, 0x8, RZ ;  /* 0x000000088c8c7819 */ /* 0x000fe200000012ff */
[----:B----4-:R-:W-:-:S03]  /*c260*/  IMAD.U32 R136, RZ, RZ, UR4 ;  /* 0x00000004ff887e24 */ /* 0x010fc6000f8e00ff */
[----:B------:R-:W-:Y:S01]  /*c270*/  LOP3.LUT P3, RZ, R140, 0x1, RZ, 0xc0, !PT ;  /* 0x000000018cff7812 */ /* 0x000fe2000786c0ff */
[----:B------:R2:W-:Y:S01]  /*c280*/  LDGSTS.E [R252+0x180d8], desc[UR32][R132.64], P6 ;  /* 0x180d800084fc7fae */ /* 0x0005e2000b1a1020 */
[----:B------:R-:W-:Y:S01]  /*c290*/  LOP3.LUT P5, RZ, R5, 0x1, RZ, 0xc0, !PT ;  /* 0x0000000105ff7812 */ /* 0x000fe200078ac0ff */
[----:B------:R-:W-:Y:S01]  /*c2a0*/  IMAD.U32 R5, RZ, RZ, UR4 ;  /* 0x00000004ff057e24 */ /* 0x000fe2000f8e00ff */
[----:B------:R-:W-:-:S04]  /*c2b0*/  SHF.R.U64 R136, R136, 0x6, RZ ;  /* 0x0000000688887819 */ /* 0x000fc800000012ff */
[----:B------:R-:W-:Y:S02]  /*c2c0*/  LOP3.LUT P4, RZ, R136, 0x1, RZ, 0xc0, !PT ;  /* 0x0000000188ff7812 */ /* 0x000fe4000788c0ff */
[----:B------:R-:W-:Y:S01]  /*c2d0*/  SHF.R.U64 R5, R5, 0x5, RZ ;  /* 0x0000000505057819 */ /* 0x000fe200000012ff */
[----:B--2---:R-:W-:-:S03]  /*c2e0*/  IMAD.U32 R132, RZ, RZ, UR4 ;  /* 0x00000004ff847e24 */ /* 0x004fc6000f8e00ff */
[----:B------:R-:W-:Y:S01]  /*c2f0*/  LOP3.LUT P6, RZ, R5, 0x1, RZ, 0xc0, !PT ;  /* 0x0000000105ff7812 */ /* 0x000fe200078cc0ff */
[----:B------:R2:W-:Y:S01]  /*c300*/  LDGSTS.E [R252+0x180dc], desc[UR32][R128.64], P3 ;  /* 0x180dc00080fc7fae */ /* 0x0005e200099a1020 */
[----:B------:R-:W-:Y:S01]  /*c310*/  SHF.R.U64 R132, R132, 0x4, RZ ;  /* 0x0000000484847819 */ /* 0x000fe200000012ff */
[----:B------:R-:W-:Y:S02]  /*c320*/  IMAD.U32 R5, RZ, RZ, UR4 ;  /* 0x00000004ff057e24 */ /* 0x000fe4000f8e00ff */
[----:B------:R-:W-:Y:S01]  /*c330*/  LDGSTS.E [R252+0x180e0], desc[UR32][R130.64], P5 ;  /* 0x180e000082fc7fae */ /* 0x000fe2000a9a1020 */
[----:B------:R-:W-:Y:S02]  /*c340*/  LOP3.LUT P3, RZ, R132, 0x1, RZ, 0xc0, !PT ;  /* 0x0000000184ff7812 */ /* 0x000fe4000786c0ff */
[----:B------:R-:W-:Y:S01]  /*c350*/  SHF.R.U64 R5, R5, 0x3, RZ ;  /* 0x0000000305057819 */ /* 0x000fe200000012ff */
[----:B------:R4:W-:Y:S01]  /*c360*/  LDGSTS.E [R252+0x180e4], desc[UR32][R120.64], P4 ;  /* 0x180e400078fc7fae */ /* 0x0009e2000a1a1020 */
[----:B--2---:R-:W-:-:S02]  /*c370*/  IADD3 R128, P5, PT, R234, R70, RZ ;  /* 0x00000046ea807210 */ /* 0x004fc40007fbe0ff */
[----:B---3--:R-:W-:Y:S01]  /*c380*/  LOP3.LUT R214, R214, 0x3f, RZ, 0xc0, !PT ;  /* 0x0000003fd6d67812 */ /* 0x008fe200078ec0ff */
[----:B-1----:R-:W-:Y:S01]  /*c390*/  VIADD R215, R215, 0x3f ;  /* 0x0000003fd7d77836 */ /* 0x002fe20000000000 */
[----:B------:R-:W-:Y:S01]  /*c3a0*/  LOP3.LUT P4, RZ, R5, 0x1, RZ, 0xc0, !PT ;  /* 0x0000000105ff7812 */ /* 0x000fe2000788c0ff */
[----:B------:R-:W-:Y:S01]  /*c3b0*/  IMAD.X R129, R235, 0x1, R71, P5 ;  /* 0x00000001eb817824 */ /* 0x000fe200028e0647 */
[----:B------:R-:W-:Y:S01]  /*c3c0*/  ISETP.GE.AND P5, PT, R214, R217, PT ;  /* 0x000000d9d600720c */ /* 0x000fe20003fa6270 */
[----:B------:R-:W-:Y:S01]  /*c3d0*/  IMAD.U32 R5, RZ, RZ, UR4 ;  /* 0x00000004ff057e24 */ /* 0x000fe2000f8e00ff */
[----:B------:R-:W-:Y:S01]  /*c3e0*/  USHF.R.U64 UR4, UR4, 0x1, URZ ;  /* 0x0000000104047899 */ /* 0x000fe200080012ff */
[----:B------:R1:W-:Y:S01]  /*c3f0*/  LDGSTS.E [R252+0x180e8], desc[UR32][R126.64], P6 ;  /* 0x180e80007efc7fae */ /* 0x0003e2000b1a1020 */
[----:B----4-:R-:W-:Y:S02]  /*c400*/  IADD3 R120, P6, PT, R236, R70, RZ ;  /* 0x00000046ec787210 */ /* 0x010fe40007fde0ff */
[----:B------:R-:W-:Y:S01]  /*c410*/  ULOP3.LUT UP1, URZ, UR4, 0x1, URZ, 0xc0, !UPT ;  /* 0x0000000104ff7892 */ /* 0x000fe2000f82c0ff */
[----:B------:R2:W-:Y:S01]  /*c420*/  LDGSTS.E [R252+0x180ec], desc[UR32][R124.64], P3 ;  /* 0x180ec0007cfc7fae */ /* 0x0005e200099a1020 */
[----:B------:R-:W-:-:S02]  /*c430*/  ISETP.GT.AND P3, PT, R215, 0xbf, PT ;  /* 0x000000bfd700780c */ /* 0x000fc40003f64270 */
[----:B------:R-:W-:Y:S02]  /*c440*/  SHF.R.U64 R5, R5, 0x2, RZ ;  /* 0x0000000205057819 */ /* 0x000fe400000012ff */
[----:B-1----:R-:W-:Y:S01]  /*c450*/  SEL R126, RZ, 0x4, P5 ;  /* 0x00000004ff7e7807 */ /* 0x002fe20002800000 */
[----:B------:R-:W-:Y:S01]  /*c460*/  IMAD.X R121, R237, 0x1, R71, P6 ;  /* 0x00000001ed797824 */ /* 0x000fe200030e0647 */
[----:B------:R-:W-:Y:S01]  /*c470*/  PLOP3.LUT P6, PT, PT, PT, UP1, 0x40, 0x4 ;  /* 0x000000000004781c */ /* 0x000fe20003fce818 */
[----:B------:R1:W-:Y:S01]  /*c480*/  LDGSTS.E [R252+0x180f0], desc[UR32][R106.64], P4 ;  /* 0x180f00006afc7fae */ /* 0x0003e2000a1a1020 */
[----:B------:R-:W-:Y:S02]  /*c490*/  SEL R126, R126, RZ, P3 ;  /* 0x000000ff7e7e7207 */ /* 0x000fe40001800000 */
[----:B------:R-:W-:Y:S02]  /*c4a0*/  LOP3.LUT P3, RZ, R5, 0x1, RZ, 0xc0, !PT ;  /* 0x0000000105ff7812 */ /* 0x000fe4000786c0ff */
[----:B------:R-:W-:Y:S01]  /*c4b0*/  ISETP.NE.U32.AND P4, PT, R126, RZ, PT ;  /* 0x000000ff7e00720c */ /* 0x000fe20003f85070 */
[----:B------:R-:W-:-:S10]  /*c4c0*/  VIADD R214, R3, UR10 ;  /* 0x0000000a03d67c36 */ /* 0x000fd40008000000 */
[----:B------:R3:W-:Y:S04]  /*c4d0*/  LDGSTS.E [R252+0x180f4], desc[UR32][R108.64], P3 ;  /* 0x180f40006cfc7fae */ /* 0x0007e800099a1020 */
[----:B------:R3:W-:Y:S04]  /*c4e0*/  LDGSTS.E [R252+0x180f8], desc[UR32][R110.64], !P6 ;  /* 0x180f80006efc7fae */ /* 0x0007e8000f1a1020 */
[----:B------:R3:W-:Y:S04]  /*c4f0*/  LDGSTS.E [R252+0x180fc], desc[UR32][R112.64], !P1 ;  /* 0x180fc00070fc7fae */ /* 0x0007e8000c9a1020 */
[----:B------:R-:W0:Y:S04]  /*c500*/  LDGDEPBAR ;  /* 0x00000000000079af */ /* 0x000e280000000000 */
[----:B------:R3:W-:Y:S04]  /*c510*/  LDGSTS.E [R214+0x10000], desc[UR32][R250.64], P4 ;  /* 0x10000000fad67fae */ /* 0x0007e8000a1a1020 */
        /* <DEDUP_REMOVED lines=42> */
[----:B------:R3:W-:Y:S01]  /*c7c0*/  LDGSTS.E [R74+0x12e00], desc[UR32][R94.64], P4 ;  /* 0x12e000005e4a7fae */ /* 0x0007e2000a1a1020 */
[----:B--2---:R-:W-:-:S03]  /*c7d0*/  IADD3 R124, P5, PT, R238, R70, RZ ;  /* 0x00000046ee7c7210 */ /* 0x004fc60007fbe0ff */
[----:B------:R3:W-:Y:S04]  /*c7e0*/  LDGSTS.E [R74+0x13200], desc[UR32][R96.64], P4 ;  /* 0x13200000604a7fae */ /* 0x0007e8000a1a1020 */
[----:B------:R3:W-:Y:S04]  /*c7f0*/  LDGSTS.E [R74+0x13600], desc[UR32][R98.64], P4 ;  /* 0x13600000624a7fae */ /* 0x0007e8000a1a1020 */
[----:B------:R3:W-:Y:S04]  /*c800*/  LDGSTS.E [R74+0x13a00], desc[UR32][R100.64], P4 ;  /* 0x13a00000644a7fae */ /* 0x0007e8000a1a1020 */
[----:B------:R3:W-:Y:S04]  /*c810*/  LDGSTS.E [R74+0x13e00], desc[UR32][R102.64], P4 ;  /* 0x13e00000664a7fae */ /* 0x0007e8000a1a1020 */
[----:B------:R3:W-:Y:S01]  /*c820*/  LDGSTS.E [R73+0x10300], desc[UR32][R104.64], P4 ;  /* 0x1030000068497fae */ /* 0x0007e2000a1a1020 */
[----:B------:R-:W-:-:S03]  /*c830*/  IMAD.X R125, R239, 0x1, R71, P5 ;  /* 0x00000001ef7d7824 */ /* 0x000fc600028e0647 */
[----:B------:R3:W-:Y:S01]  /*c840*/  LDGSTS.E [R73+0x10700], desc[UR32][R114.64], P4 ;  /* 0x1070000072497fae */ /* 0x0007e2000a1a1020 */
[----:B------:R-:W-:-:S03]  /*c850*/  ISETP.GE.AND P1, PT, R215, 0x80, PT ;  /* 0x00000080d700780c */ /* 0x000fc60003f26270 */
[----:B------:R3:W-:Y:S01]  /*c860*/  LDGSTS.E [R73+0x10b00], desc[UR32][R116.64], P4 ;  /* 0x10b0000074497fae */ /* 0x0007e2000a1a1020 */
[----:B-1----:R-:W-:-:S03]  /*c870*/  IADD3 R106, P5, PT, R240, R70, RZ ;  /* 0x00000046f06a7210 */ /* 0x002fc60007fbe0ff */
[----:B------:R3:W-:Y:S04]  /*c880*/  LDGSTS.E [R73+0x10f00], desc[UR32][R118.64], P4 ;  /* 0x10f0000076497fae */ /* 0x0007e8000a1a1020 */
[----:B------:R3:W-:Y:S04]  /*c890*/  LDGSTS.E [R73+0x11300], desc[UR32][R122.64], P4 ;  /* 0x113000007a497fae */ /* 0x0007e8000a1a1020 */
[----:B------:R3:W-:Y:S04]  /*c8a0*/  LDGSTS.E [R73+0x11700], desc[UR32][R212.64], P4 ;  /* 0x11700000d4497fae */ /* 0x0007e8000a1a1020 */
[----:B------:R3:W-:Y:S01]  /*c8b0*/  LDGSTS.E [R73+0x11b00], desc[UR32][R206.64], P4 ;  /* 0x11b00000ce497fae */ /* 0x0007e2000a1a1020 */
[----:B------:R-:W-:-:S03]  /*c8c0*/  IMAD.X R107, R241, 0x1, R71, P5 ;  /* 0x00000001f16b7824 */ /* 0x000fc600028e0647 */
[----:B------:R3:W-:Y:S04]  /*c8d0*/  LDGSTS.E [R73+0x11f00], desc[UR32][R208.64], P4 ;  /* 0x11f00000d0497fae */ /* 0x0007e8000a1a1020 */
[----:B------:R3:W-:Y:S04]  /*c8e0*/  LDGSTS.E [R73+0x12300], desc[UR32][R210.64], P4 ;  /* 0x12300000d2497fae */ /* 0x0007e8000a1a1020 */
[----:B------:R3:W-:Y:S04]  /*c8f0*/  LDGSTS.E [R73+0x12700], desc[UR32][R200.64], P4 ;  /* 0x12700000c8497fae */ /* 0x0007e8000a1a1020 */
[----:B------:R3:W-:Y:S04]  /*c900*/  LDGSTS.E [R73+0x12b00], desc[UR32][R194.64], P4 ;  /* 0x12b00000c2497fae */ /* 0x0007e8000a1a1020 */
[----:B------:R3:W-:Y:S04]  /*c910*/  LDGSTS.E [R73+0x12f00], desc[UR32][R188.64], P4 ;  /* 0x12f00000bc497fae */ /* 0x0007e8000a1a1020 */
[----:B------:R3:W-:Y:S01]  /*c920*/  LDGSTS.E [R73+0x13300], desc[UR32][R128.64], P4 ;  /* 0x1330000080497fae */ /* 0x0007e2000a1a1020 */
[----:B------:R-:W-:-:S03]  /*c930*/  UMOV UR4, URZ ;  /* 0x000000ff00047c82 */ /* 0x000fc60008000000 */
[----:B------:R3:W-:Y:S04]  /*c940*/  LDGSTS.E [R73+0x13700], desc[UR32][R120.64], P4 ;  /* 0x1370000078497fae */ /* 0x0007e8000a1a1020 */
[----:B------:R3:W-:Y:S04]  /*c950*/  LDGSTS.E [R73+0x13b00], desc[UR32][R124.64], P4 ;  /* 0x13b000007c497fae */ /* 0x0007e8000a1a1020 */
[----:B------:R3:W-:Y:S01]  /*c960*/  LDGSTS.E [R73+0x13f00], desc[UR32][R106.64], P4 ;  /* 0x13f000006a497fae */ /* 0x0007e2000a1a1020 */
[----:B------:R-:W-:-:S03]  /*c970*/  ISETP.GE.AND P3, PT, R215, 0x40, PT ;  /* 0x00000040d700780c */ /* 0x000fc60003f66270 */
[----:B------:R-:W0:Y:S01]  /*c980*/  LDGDEPBAR ;  /* 0x00000000000079af */ /* 0x000e220000000000 */
[----:B------:R-:W-:Y:S09]  /*c990*/  @!P1 BRA `(.L_x_8) ;  /* 0x0000006400949947 */ /* 0x000ff20003800000 */
[----:B------:R-:W2:Y:S01]  /*c9a0*/  LDL.LU R215, [R1+0x1c0] ;  /* 0x0001c00001d77983 */ /* 0x000ea20000300800 */
[----:B---3--:R-:W-:Y:S01]  /*c9b0*/  SHF.R.S32.HI R214, RZ, 0x1f, R79 ;  /* 0x0000001fffd67819 */ /* 0x008fe2000001144f */
[----:B------:R-:W1:Y:S02]  /*c9c0*/  LDC.64 R74, c[0x0][0x388] ;  /* 0x0000e200ff4a7b82 */ /* 0x000e640000000a00 */
[----:B------:R-:W3:Y:S04]  /*c9d0*/  LDL.LU R227, [R1+0x1e4] ;  /* 0x0001e40001e37983 */ /* 0x000ee80000300800 */
[----:B------:R-:W4:Y:S02]  /*c9e0*/  LDL.LU R224, [R1+0x1e8] ;  /* 0x0001e80001e07983 */ /* 0x000f240000300800 */
[----:B------:R-:W1:Y:S02]  /*c9f0*/  LDC.64 R28, c[0x0][0x380] ;  /* 0x0000e000ff1c7b82 */ /* 0x000e640000000a00 */
[----:B------:R-:W4:Y:S04]  /*ca00*/  LDL.LU R225, [R1+0x1f0] ;  /* 0x0001f00001e17983 */ /* 0x000f280000300800 */
[----:B------:R-:W4:Y:S04]  /*ca10*/  LDL.LU R222, [R1+0x1c4] ;  /* 0x0001c40001de7983 */ /* 0x000f280000300800 */
[----:B------:R-:W4:Y:S04]  /*ca20*/  LDL.LU R223, [R1+0x1f4] ;  /* 0x0001f40001df7983 */ /* 0x000f280000300800 */
[----:B------:R-:W4:Y:S04]  /*ca30*/  LDL.LU R220, [R1+0x1f8] ;  /* 0x0001f80001dc7983 */ /* 0x000f280000300800 */
[----:B------:R-:W4:Y:S04]  /*ca40*/  LDL.LU R221, [R1+0x200] ;  /* 0x0002000001dd7983 */ /* 0x000f280000300800 */
[----:B------:R-:W4:Y:S04]  /*ca50*/  LDL.LU R218, [R1+0x1c8] ;  /* 0x0001c80001da7983 */ /* 0x000f280000300800 */
[----:B------:R-:W4:Y:S01]  /*ca60*/  LDL.LU R219, [R1+0x204] ;  /* 0x0002040001db7983 */ /* 0x000f220000300800 */
[----:B------:R-:W-:-:S03]  /*ca70*/  IMAD R73, R214, 0xc, RZ ;  /* 0x0000000cd6497824 */ /* 0x000fc600078e02ff */
[----:B------:R-:W-:Y:S04]  /*ca80*/  STL [R1+0x320], R71 ;  /* 0x0003204701007387 */ /* 0x000fe80000100800 */
[----:B------:R-:W-:Y:S04]  /*ca90*/  STL [R1+0x31c], R70 ;  /* 0x00031c4601007387 */ /* 0x000fe80000100800 */
[----:B------:R-:W-:Y:S04]  /*caa0*/  STL [R1+0x318], R69 ;  /* 0x0003184501007387 */ /* 0x000fe80000100800 */
[----:B------:R1:W-:Y:S01]  /*cab0*/  STL [R1+0x314], R68 ;  /* 0x0003144401007387 */ /* 0x0003e20000100800 */
[----:B-----5:R-:W-:-:S03]  /*cac0*/  SHF.R.S32.HI R207, RZ, 0x1f, R77 ;  /* 0x0000001fffcf7819 */ /* 0x020fc6000001144d */
[----:B------:R1:W-:Y:S04]  /*cad0*/  STL [R1+0x310], R3 ;  /* 0x0003100301007387 */ /* 0x0003e80000100800 */
[----:B------:R1:W-:Y:S04]  /*cae0*/  STL [R1+0x30c], R0 ;  /* 0x00030c0001007387 */ /* 0x0003e80000100800 */
[----:B------:R-:W4:Y:S04]  /*caf0*/  LDL.LU R216, [R1+0x208] ;  /* 0x0002080001d87983 */ /* 0x000f280000300800 */
[----:B------:R-:W4:Y:S04]  /*cb00*/  LDL.LU R214, [R1+0x20c] ;  /* 0x00020c0001d67983 */ /* 0x000f280000300800 */
[----:B------:R-:W4:Y:S04]  /*cb10*/  LDL.LU R217, [R1+0x1cc] ;  /* 0x0001cc0001d97983 */ /* 0x000f280000300800 */
[----:B------:R-:W4:Y:S01]  /*cb20*/  LDL.LU R226, [R1+0x210] ;  /* 0x0002100001e27983 */ /* 0x000f220000300800 */
[----:B-1----:R-:W-:-:S04]  /*cb30*/  IMAD.WIDE.U32 R74, R79, 0xc, R74 ;  /* 0x0000000c4f4a7825 */ /* 0x002fc800078e004a */
[----:B------:R-:W-:Y:S01]  /*cb40*/  IMAD.WIDE.U32 R28, R72, 0xc, R28 ;  /* 0x0000000c481c7825 */ /* 0x000fe200078e001c */
[----:B--2---:R-:W-:-:S04]  /*cb50*/  IADD3 R111, P5, PT, R77, R215, RZ ;  /* 0x000000d74d6f7210 */ /* 0x004fc80007fbe0ff */
[----:B------:R-:W-:Y:S02]  /*cb60*/  LEA.HI.X.SX32 R117, R215, R207, 0x1, P5 ;  /* 0x000000cfd7757211 */ /* 0x000fe400028f0eff */
[----:B------:R-:W2:Y:S01]  /*cb70*/  LDL.LU R215, [R1+0x214] ;  /* 0x0002140001d77983 */ /* 0x000ea20000300800 */
[C---:B---3--:R-:W-:Y:S02]  /*cb80*/  IADD3 R105, P6, PT, R77.reuse, R227, RZ ;  /* 0x000000e34d697210 */ /* 0x048fe40007fde0ff */
[C---:B----4-:R-:W-:Y:S02]  /*cb90*/  IADD3 R99, P1, PT, R77.reuse, R224, RZ ;  /* 0x000000e04d637210 */ /* 0x050fe40007f3e0ff */
[----:B------:R-:W-:Y:S02]  /*cba0*/  IADD3 R93, P4, PT, R77, R225, RZ ;  /* 0x000000e14d5d7210 */ /* 0x000fe40007f9e0ff */
[-C--:B------:R-:W-:Y:S02]  /*cbb0*/  LEA.HI.X.SX32 R115, R227, R207.reuse, 0x1, P6 ;  /* 0x000000cfe3737211 */ /* 0x080fe400030f0eff */
[----:B------:R-:W-:Y:S01]  /*cbc0*/  IADD3 R89, P5, PT, R77, R222, RZ ;  /* 0x000000de4d597210 */ /* 0x000fe20007fbe0ff */
[----:B------:R-:W3:Y:S01]  /*cbd0*/  LDL.LU R227, [R1+0x218] ;  /* 0x0002180001e37983 */ /* 0x000ee20000300800 */
[----:B------:R-:W-:-:S02]  /*cbe0*/  LEA.HI.X.SX32 R113, R224, R207, 0x1, P1 ;  /* 0x000000cfe0717211 */ /* 0x000fc400008f0eff */
[----:B------:R-:W-:Y:S01]  /*cbf0*/  IADD3 R85, P6, PT, R77, R223, RZ ;  /* 0x000000df4d557210 */ /* 0x000fe20007fde0ff */
[----:B------:R-:W4:Y:S01]  /*cc00*/  LDL.LU R224, [R1+0x1d0] ;  /* 0x0001d00001e07983 */ /* 0x000f220000300800 */
[-C--:B------:R-:W-:Y:S02]  /*cc10*/  LEA.HI.X.SX32 R109, R225, R207.reuse, 0x1, P4 ;  /* 0x000000cfe16d7211 */ /* 0x080fe400020f0eff */
[C---:B------:R-:W-:Y:S01]  /*cc20*/  IADD3 R81, P1, PT, R77.reuse, R220, RZ ;  /* 0x000000dc4d517210 */ /* 0x040fe20007f3e0ff */
[----:B------:R-:W4:Y:S01]  /*cc30*/  LDL.LU R225, [R1+0x21c] ;  /* 0x00021c0001e17983 */ /* 0x000f220000300800 */
[----:B------:R-:W-:Y:S02]  /*cc40*/  LEA.HI.X.SX32 R107, R222, R207, 0x1, P5 ;  /* 0x000000cfde6b7211 */ /* 0x000fe400028f0eff */
[----:B------:R-:W-:Y:S01]  /*cc50*/  IADD3 R67, P4, PT, R77, R221, RZ ;  /* 0x000000dd4d437210 */ /* 0x000fe20007f9e0ff */
[----:B------:R-:W4:Y:S01]  /*cc60*/  LDL.LU R222, [R1+0x220] ;  /* 0x0002200001de7983 */ /* 0x000f220000300800 */
[----:B------:R-:W-:-:S02]  /*cc70*/  LEA.HI.X.SX32 R103, R223, R207, 0x1, P6 ;  /* 0x000000cfdf677211 */ /* 0x000fc400030f0eff */
[C---:B------:R-:W-:Y:S01]  /*cc80*/  IADD3 R65, P5, PT, R77.reuse, R218, RZ ;  /* 0x000000da4d417210 */ /* 0x040fe20007fbe0ff */
[----:B------:R-:W4:Y:S01]  /*cc90*/  LDL.LU R223, [R1+0x224] ;  /* 0x0002240001df7983 */ /* 0x000f220000300800 */
[----:B------:R-:W-:Y:S02]  /*cca0*/  LEA.HI.X.SX32 R101, R220, R207, 0x1, P1 ;  /* 0x000000cfdc657211 */ /* 0x000fe400008f0eff */
[----:B------:R-:W-:Y:S01]  /*ccb0*/  IADD3 R63, P6, PT, R77, R219, RZ ;  /* 0x000000db4d3f7210 */ /* 0x000fe20007fde0ff */
[----:B------:R-:W4:Y:S01]  /*ccc0*/  LDL.LU R220, [R1+0x1d4] ;  /* 0x0001d40001dc7983 */ /* 0x000f220000300800 */
[-C--:B------:R-:W-:Y:S02]  /*ccd0*/  LEA.HI.X.SX32 R97, R221, R207.reuse, 0x1, P4 ;  /* 0x000000cfdd617211 */ /* 0x080fe400020f0eff */
[-C--:B------:R-:W-:Y:S01]  /*cce0*/  LEA.HI.X.SX32 R95, R218, R207.reuse, 0x1, P5 ;  /* 0x000000cfda5f7211 */ /* 0x080fe200028f0eff */
[----:B------:R-:W4:Y:S01]  /*ccf0*/  LDL.LU R221, [R1+0x228] ;  /* 0x0002280001dd7983 */ /* 0x000f220000300800 */
[----:B------:R-:W-:-:S03]  /*cd00*/  LEA.HI.X.SX32 R91, R219, R207, 0x1, P6 ;  /* 0x000000cfdb5b7211 */ /* 0x000fc600030f0eff */
[----:B------:R-:W4:Y:S04]  /*cd10*/  LDL.LU R218, [R1+0x22c] ;  /* 0x00022c0001da7983 */ /* 0x000f280000300800 */
[----:B------:R-:W4:Y:S01]  /*cd20*/  LDL.LU R219, [R1+0x230] ;  /* 0x0002300001db7983 */ /* 0x000f220000300800 */
[C---:B------:R-:W-:Y:S02]  /*cd30*/  IADD3 R61, P1, PT, R77.reuse, R216, RZ ;  /* 0x000000d84d3d7210 */ /* 0x040fe40007f3e0ff */
[C---:B------:R-:W-:Y:S02]  /*cd40*/  IADD3 R59, P4, PT, R77.reuse, R214, RZ ;  /* 0x000000d64d3b7210 */ /* 0x040fe40007f9e0ff */
[----:B------:R-:W-:Y:S02]  /*cd50*/  LEA.HI.X.SX32 R87, R216, R207, 0x1, P1 ;  /* 0x000000cfd8577211 */ /* 0x000fe400008f0eff */
[----:B------:R-:W-:Y:S01]  /*cd60*/  IADD3 R57, P5, PT, R77, R217, RZ ;  /* 0x000000d94d397210 */ /* 0x000fe20007fbe0ff */
[----:B------:R-:W4:Y:S01]  /*cd70*/  LDL.LU R216, [R1+0x1d8] ;  /* 0x0001d80001d87983 */ /* 0x000f220000300800 */
[----:B------:R-:W-:-:S03]  /*cd80*/  LEA.HI.X.SX32 R83, R214, R207, 0x1, P4 ;  /* 0x000000cfd6537211 */ /* 0x000fc600020f0eff */
[----:B------:R-:W4:Y:S01]  /*cd90*/  LDL.LU R214, [R1+0x234] ;  /* 0x0002340001d67983 */ /* 0x000f220000300800 */
[----:B------:R-:W-:-:S03]  /*cda0*/  LEA.HI.X.SX32 R79, R217, R207, 0x1, P5 ;  /* 0x000000cfd94f7211 */ /* 0x000fc600028f0eff */
[----:B------:R-:W4:Y:S04]  /*cdb0*/  LDL.LU R217, [R1+0x238] ;  /* 0x0002380001d97983 */ /* 0x000f280000300800 */
[----:B------:R-:W4:Y:S01]  /*cdc0*/  LDL.LU R205, [R1+0x23c] ;  /* 0x00023c0001cd7983 */ /* 0x000f220000300800 */
[----:B--2---:R-:W-:-:S04]  /*cdd0*/  IADD3 R53, P1, PT, R77, R215, RZ ;  /* 0x000000d74d357210 */ /* 0x004fc80007f3e0ff */
[----:B------:R-:W-:Y:S02]  /*cde0*/  LEA.HI.X.SX32 R64, R215, R207, 0x1, P1 ;  /* 0x000000cfd7407211 */ /* 0x000fe400008f0eff */
[----:B------:R-:W2:Y:S01]  /*cdf0*/  LDL.LU R215, [R1+0x1dc] ;  /* 0x0001dc0001d77983 */ /* 0x000ea20000300800 */
[C---:B------:R-:W-:Y:S02]  /*ce00*/  IADD3 R55, P6, PT, R77.reuse, R226, RZ ;  /* 0x000000e24d377210 */ /* 0x040fe40007fde0ff */
[C---:B---3--:R-:W-:Y:S02]  /*ce10*/  IADD3 R51, P4, PT, R77.reuse, R227, RZ ;  /* 0x000000e34d337210 */ /* 0x048fe40007f9e0ff */
[-C--:B------:R-:W-:Y:S02]  /*ce20*/  LEA.HI.X.SX32 R66, R226, R207.reuse, 0x1, P6 ;  /* 0x000000cfe2427211 */ /* 0x080fe400030f0eff */
[----:B----4-:R-:W-:Y:S01]  /*ce30*/  IADD3 R49, P5, PT, R77, R224, RZ ;  /* 0x000000e04d317210 */ /* 0x010fe20007fbe0ff */
[----:B------:R-:W3:Y:S01]  /*ce40*/  LDL.LU R226, [R1+0x240] ;  /* 0x0002400001e27983 */ /* 0x000ee20000300800 */
[----:B------:R-:W-:-:S02]  /*ce50*/  LEA.HI.X.SX32 R62, R227, R207, 0x1, P4 ;  /* 0x000000cfe33e7211 */ /* 0x000fc400020f0eff */
[C---:B------:R-:W-:Y:S01]  /*ce60*/  IADD3 R47, P6, PT, R77.reuse, R225, RZ ;  /* 0x000000e14d2f7210 */ /* 0x040fe20007fde0ff */
[----:B------:R-:W4:Y:S01]  /*ce70*/  LDL.LU R227, [R1+0x244] ;  /* 0x0002440001e37983 */ /* 0x000f220000300800 */
[-C--:B------:R-:W-:Y:S02]  /*ce80*/  LEA.HI.X.SX32 R60, R224, R207.reuse, 0x1, P5 ;  /* 0x000000cfe03c7211 */ /* 0x080fe400028f0eff */
[----:B------:R-:W-:Y:S01]  /*ce90*/  IADD3 R45, P1, PT, R77, R222, RZ ;  /* 0x000000de4d2d7210 */ /* 0x000fe20007f3e0ff */
[----:B------:R-:W4:Y:S01]  /*cea0*/  LDL.LU R224, [R1+0x248] ;  /* 0x0002480001e07983 */ /* 0x000f220000300800 */
[----:B------:R-:W-:Y:S02]  /*ceb0*/  LEA.HI.X.SX32 R58, R225, R207, 0x1, P6 ;  /* 0x000000cfe13a7211 */ /* 0x000fe400030f0eff */
[----:B------:R-:W-:Y:S01]  /*cec0*/  IADD3 R43, P4, PT, R77, R223, RZ ;  /* 0x000000df4d2b7210 */ /* 0x000fe20007f9e0ff */
[----:B------:R-:W4:Y:S01]  /*ced0*/  LDL.LU R225, [R1+0x1e0] ;  /* 0x0001e00001e17983 */ /* 0x000f220000300800 */
[----:B------:R-:W-:-:S02]  /*cee0*/  LEA.HI.X.SX32 R56, R222, R207, 0x1, P1 ;  /* 0x000000cfde387211 */ /* 0x000fc400008f0eff */
[----:B------:R-:W-:Y:S01]  /*cef0*/  IADD3 R41, P5, PT, R77, R220, RZ ;  /* 0x000000dc4d297210 */ /* 0x000fe20007fbe0ff */
[----:B------:R-:W4:Y:S01]  /*cf00*/  LDL.LU R222, [R1+0x24c] ;  /* 0x00024c0001de7983 */ /* 0x000f220000300800 */
[----:B------:R-:W-:Y:S02]  /*cf10*/  LEA.HI.X.SX32 R54, R223, R207, 0x1, P4 ;  /* 0x000000cfdf367211 */ /* 0x000fe400020f0eff */
[C---:B------:R-:W-:Y:S01]  /*cf20*/  IADD3 R39, P6, PT, R77.reuse, R221, RZ ;  /* 0x000000dd4d277210 */ /* 0x040fe20007fde0ff */
[----:B------:R-:W4:Y:S01]  /*cf30*/  LDL.LU R223, [R1+0x250] ;  /* 0x0002500001df7983 */ /* 0x000f220000300800 */
[-C--:B------:R-:W-:Y:S02]  /*cf40*/  LEA.HI.X.SX32 R52, R220, R207.reuse, 0x1, P5 ;  /* 0x000000cfdc347211 */ /* 0x080fe400028f0eff */
[----:B------:R-:W-:Y:S01]  /*cf50*/  IADD3 R37, P1, PT, R77, R218, RZ ;  /* 0x000000da4d257210 */ /* 0x000fe20007f3e0ff */
[----:B------:R-:W4:Y:S01]  /*cf60*/  LDL.LU R220, [R1+0x254] ;  /* 0x0002540001dc7983 */ /* 0x000f220000300800 */
[----:B------:R-:W-:-:S02]  /*cf70*/  LEA.HI.X.SX32 R50, R221, R207, 0x1, P6 ;  /* 0x000000cfdd327211 */ /* 0x000fc400030f0eff */
[----:B------:R-:W-:Y:S01]  /*cf80*/  IADD3 R35, P4, PT, R77, R219, RZ ;  /* 0x000000db4d237210 */ /* 0x000fe20007f9e0ff */
[----:B------:R-:W4:Y:S01]  /*cf90*/  LDL.LU R221, [R1+0x1ec] ;  /* 0x0001ec0001dd7983 */ /* 0x000f220000300800 */
[-C--:B------:R-:W-:Y:S02]  /*cfa0*/  LEA.HI.X.SX32 R48, R218, R207.reuse, 0x1, P1 ;  /* 0x000000cfda307211 */ /* 0x080fe400008f0eff */
[----:B------:R-:W-:Y:S01]  /*cfb0*/  LEA.HI.X.SX32 R46, R219, R207, 0x1, P4 ;  /* 0x000000cfdb2e7211 */ /* 0x000fe200020f0eff */
[----:B------:R-:W4:Y:S04]  /*cfc0*/  LDL.LU R218, [R1+0x258] ;  /* 0x0002580001da7983 */ /* 0x000f280000300800 */
[----:B------:R-:W4:Y:S01]  /*cfd0*/  LDL.LU R219, [R1+0x25c] ;  /* 0x00025c0001db7983 */ /* 0x000f220000300800 */
[----:B------:R-:W-:-:S02]  /*cfe0*/  IADD3 R33, P5, PT, R77, R216, RZ ;  /* 0x000000d84d217210 */ /* 0x000fc40007fbe0ff */
[C---:B------:R-:W-:Y:S02]  /*cff0*/  IADD3 R31, P6, PT, R77.reuse, R214, RZ ;  /* 0x000000d64d1f7210 */ /* 0x040fe40007fde0ff */
[----:B------:R-:W-:Y:S02]  /*d000*/  LEA.HI.X.SX32 R44, R216, R207, 0x1, P5 ;  /* 0x000000cfd82c7211 */ /* 0x000fe400028f0eff */
[----:B------:R-:W-:Y:S01]  /*d010*/  IADD3 R27, P1, PT, R77, R217, RZ ;  /* 0x000000d94d1b7210 */ /* 0x000fe20007f3e0ff */
[----:B------:R-:W4:Y:S01]  /*d020*/  LDL.LU R216, [R1+0x260] ;  /* 0x0002600001d87983 */ /* 0x000f220000300800 */
[----:B------:R-:W-:-:S03]  /*d030*/  LEA.HI.X.SX32 R42, R214, R207, 0x1, P6 ;  /* 0x000000cfd62a7211 */ /* 0x000fc600030f0eff */
[----:B------:R-:W4:Y:S01]  /*d040*/  LDL.LU R214, [R1+0x1fc] ;  /* 0x0001fc0001d67983 */ /* 0x000f220000300800 */
[----:B------:R-:W-:Y:S02]  /*d050*/  LEA.HI.X.SX32 R40, R217, R207, 0x1, P1 ;  /* 0x000000cfd9287211 */ /* 0x000fe400008f0eff */
[----:B------:R-:W-:Y:S01]  /*d060*/  IADD3 R25, P4, PT, R77, R205, RZ ;  /* 0x000000cd4d197210 */ /* 0x000fe20007f9e0ff */
[----:B------:R-:W4:Y:S03]  /*d070*/  LDL.LU R217, [R1+0x264] ;  /* 0x0002640001d97983 */ /* 0x000f260000300800 */
[----:B------:R-:W-:Y:S02]  /*d080*/  LEA.HI.X.SX32 R38, R205, R207, 0x1, P4 ;  /* 0x000000cfcd267211 */ /* 0x000fe400020f0eff */
[----:B--2---:R-:W-:-:S04]  /*d090*/  IADD3 R23, P5, PT, R77, R215, RZ ;  /* 0x000000d74d177210 */ /* 0x004fc80007fbe0ff */
[----:B------:R-:W-:Y:S02]  /*d0a0*/  LEA.HI.X.SX32 R36, R215, R207, 0x1, P5 ;  /* 0x000000cfd7247211 */ /* 0x000fe400028f0eff */
[----:B------:R-:W2:Y:S04]  /*d0b0*/  LDL.LU R215, [R1+0x26c] ;  /* 0x00026c0001d77983 */ /* 0x000ea80000300800 */
[----:B------:R-:W2:Y:S04]  /*d0c0*/  LDL.LU R204, [R1+0x270] ;  /* 0x0002700001cc7983 */ /* 0x000ea80000300800 */
[----:B------:R-:W2:Y:S01]  /*d0d0*/  LDL.LU R205, [R1+0x268] ;  /* 0x0002680001cd7983 */ /* 0x000ea20000300800 */
[----:B---3--:R-:W-:-:S02]  /*d0e0*/  IADD3 R21, P6, PT, R77, R226, RZ ;  /* 0x000000e24d157210 */ /* 0x008fc40007fde0ff */
[C---:B----4-:R-:W-:Y:S01]  /*d0f0*/  IADD3 R19, P1, PT, R77.reuse, R227, RZ ;  /* 0x000000e34d137210 */ /* 0x050fe20007f3e0ff */
[----:B------:R-:W3:Y:S01]  /*d100*/  LDL.LU R229, [R1+0x274] ;  /* 0x0002740001e57983 */ /* 0x000ee20000300800 */
[C---:B------:R-:W-:Y:S02]  /*d110*/  IADD3 R17, P4, PT, R77.reuse, R224, RZ ;  /* 0x000000e04d117210 */ /* 0x040fe40007f9e0ff */
[C---:B------:R-:W-:Y:S02]  /*d120*/  IADD3 R15, P5, PT, R77.reuse, R225, RZ ;  /* 0x000000e14d0f7210 */ /* 0x040fe40007fbe0ff */
[-C--:B------:R-:W-:Y:S02]  /*d130*/  LEA.HI.X.SX32 R34, R226, R207.reuse, 0x1, P6 ;  /* 0x000000cfe2227211 */ /* 0x080fe400030f0eff */
[----:B------:R-:W-:Y:S01]  /*d140*/  IADD3 R13, P6, PT, R77, R222, RZ ;  /* 0x000000de4d0d7210 */ /* 0x000fe20007fde0ff */
[----:B------:R-:W4:Y:S01]  /*d150*/  LDL.LU R226, [R1+0x278] ;  /* 0x0002780001e27983 */ /* 0x000f220000300800 */
[----:B------:R-:W-:-:S02]  /*d160*/  LEA.HI.X.SX32 R30, R224, R207, 0x1, P4 ;  /* 0x000000cfe01e7211 */ /* 0x000fc400020f0eff */
[-C--:B------:R-:W-:Y:S02]  /*d170*/  LEA.HI.X.SX32 R32, R227, R207.reuse, 0x1, P1 ;  /* 0x000000cfe3207211 */ /* 0x080fe400008f0eff */
[----:B------:R-:W-:Y:S01]  /*d180*/  LEA.HI.X.SX32 R26, R225, R207, 0x1, P5 ;  /* 0x000000cfe11a7211 */ /* 0x000fe200028f0eff */
[----:B------:R-:W4:Y:S01]  /*d190*/  LDL.LU R227, [R1+0x27c] ;  /* 0x00027c0001e37983 */ /* 0x000f220000300800 */
[C---:B------:R-:W-:Y:S02]  /*d1a0*/  IADD3 R10, P4, PT, R77.reuse, R220, RZ ;  /* 0x000000dc4d0a7210 */ /* 0x040fe40007f9e0ff */
[C---:B------:R-:W-:Y:S01]  /*d1b0*/  IADD3 R12, P1, PT, R77.reuse, R223, RZ ;  /* 0x000000df4d0c7210 */ /* 0x040fe20007f3e0ff */
[----:B------:R-:W4:Y:S01]  /*d1c0*/  LDL.LU R224, [R1+0x280] ;  /* 0x0002800001e07983 */ /* 0x000f220000300800 */
[C---:B------:R-:W-:Y:S02]  /*d1d0*/  IADD3 R8, P5, PT, R77.reuse, R221, RZ ;  /* 0x000000dd4d087210 */ /* 0x040fe40007fbe0ff */
[----:B------:R-:W-:Y:S01]  /*d1e0*/  LEA.HI.X.SX32 R24, R222, R207, 0x1, P6 ;  /* 0x000000cfde187211 */ /* 0x000fe200030f0eff */
[----:B------:R-:W4:Y:S01]  /*d1f0*/  LDL.LU R225, [R1+0x284] ;  /* 0x0002840001e17983 */ /* 0x000f220000300800 */
[----:B------:R-:W-:-:S02]  /*d200*/  IADD3 R7, P6, PT, R77, R218, RZ ;  /* 0x000000da4d077210 */ /* 0x000fc40007fde0ff */
[-C--:B------:R-:W-:Y:S01]  /*d210*/  LEA.HI.X.SX32 R20, R220, R207.reuse, 0x1, P4 ;  /* 0x000000cfdc147211 */ /* 0x080fe200020f0eff */
[----:B------:R-:W4:Y:S01]  /*d220*/  LDL.LU R222, [R1+0x288] ;  /* 0x0002880001de7983 */ /* 0x000f220000300800 */
[-C--:B------:R-:W-:Y:S02]  /*d230*/  LEA.HI.X.SX32 R22, R223, R207.reuse, 0x1, P1 ;  /* 0x000000cfdf167211 */ /* 0x080fe400008f0eff */
[----:B------:R-:W-:Y:S01]  /*d240*/  LEA.HI.X.SX32 R18, R221, R207, 0x1, P5 ;  /* 0x000000cfdd127211 */ /* 0x000fe200028f0eff */
[----:B------:R-:W4:Y:S01]  /*d250*/  LDL.LU R223, [R1+0x28c] ;  /* 0x00028c0001df7983 */ /* 0x000f220000300800 */
[----:B------:R-:W-:Y:S02]  /*d260*/  IADD3 R6, P1, PT, R77, R219, RZ ;  /* 0x000000db4d067210 */ /* 0x000fe40007f3e0ff */
[-C--:B------:R-:W-:Y:S01]  /*d270*/  LEA.HI.X.SX32 R16, R218, R207.reuse, 0x1, P6 ;  /* 0x000000cfda107211 */ /* 0x080fe200030f0eff */
[----:B------:R-:W4:Y:S01]  /*d280*/  LDL.LU R220, [R1+0x290] ;  /* 0x0002900001dc7983 */ /* 0x000f220000300800 */
[----:B------:R-:W-:-:S03]  /*d290*/  LEA.HI.X.SX32 R14, R219, R207, 0x1, P1 ;  /* 0x000000cfdb0e7211 */ /* 0x000fc600008f0eff */
        /* <DEDUP_REMOVED lines=10> */
[----:B------:R-:W4:Y:S04]  /*d340*/  LDL.LU R219, [R1+0x2a4] ;  /* 0x0002a40001db7983 */ /* 0x000f280000300800 */
[----:B------:R-:W4:Y:S01]  /*d350*/  LDL.LU R217, [R1+0x2a8] ;  /* 0x0002a80001d97983 */ /* 0x000f220000300800 */
[C---:B--2---:R-:W-:Y:S02]  /*d360*/  IADD3 R248, P1, PT, R77.reuse, R215, RZ ;  /* 0x000000d74df87210 */ /* 0x044fe40007f3e0ff */
[----:B------:R-:W-:-:S02]  /*d370*/  IADD3 R246, P4, PT, R77, R204, RZ ;  /* 0x000000cc4df67210 */ /* 0x000fc40007f9e0ff */
[----:B------:R-:W-:Y:S02]  /*d380*/  LEA.HI.X.SX32 R249, R215, R207, 0x1, P1 ;  /* 0x000000cfd7f97211 */ /* 0x000fe400008f0eff */
[----:B------:R-:W-:Y:S01]  /*d390*/  IADD3 R244, P5, PT, R77, R205, RZ ;  /* 0x000000cd4df47210 */ /* 0x000fe20007fbe0ff */
[----:B------:R-:W2:Y:S01]  /*d3a0*/  LDL.LU R215, [R1+0x2ac] ;  /* 0x0002ac0001d77983 */ /* 0x000ea20000300800 */
[----:B------:R-:W-:-:S03]  /*d3b0*/  LEA.HI.X.SX32 R247, R204, R207, 0x1, P4 ;  /* 0x000000cfccf77211 */ /* 0x000fc600020f0eff */
[----:B------:R-:W2:Y:S01]  /*d3c0*/  LDL.LU R202, [R1+0x2b0] ;  /* 0x0002b00001ca7983 */ /* 0x000ea20000300800 */
[----:B------:R-:W-:-:S03]  /*d3d0*/  LEA.HI.X.SX32 R245, R205, R207, 0x1, P5 ;  /* 0x000000cfcdf57211 */ /* 0x000fc600028f0eff */
[----:B------:R-:W2:Y:S04]  /*d3e0*/  LDL.LU R203, [R1+0x2b4] ;  /* 0x0002b40001cb7983 */ /* 0x000ea80000300800 */
[----:B------:R-:W2:Y:S04]  /*d3f0*/  LDL.LU R204, [R1+0x2b8] ;  /* 0x0002b80001cc7983 */ /* 0x000ea80000300800 */
[----:B------:R-:W2:Y:S01]  /*d400*/  LDL.LU R205, [R1+0x2bc] ;  /* 0x0002bc0001cd7983 */ /* 0x000ea20000300800 */
[C---:B---3--:R-:W-:Y:S02]  /*d410*/  IADD3 R242, P6, PT, R77.reuse, R229, RZ ;  /* 0x000000e54df27210 */ /* 0x048fe40007fde0ff */
[----:B----4-:R-:W-:-:S02]  /*d420*/  IADD3 R240, P1, PT, R77, R226, RZ ;  /* 0x000000e24df07210 */ /* 0x010fc40007f3e0ff */
[----:B------:R-:W-:Y:S02]  /*d430*/  IADD3 R238, P4, PT, R77, R227, RZ ;  /* 0x000000e34dee7210 */ /* 0x000fe40007f9e0ff */
[-C--:B------:R-:W-:Y:S02]  /*d440*/  LEA.HI.X.SX32 R243, R229, R207.reuse, 0x1, P6 ;  /* 0x000000cfe5f37211 */ /* 0x080fe400030f0eff */
[----:B------:R-:W-:Y:S02]  /*d450*/  LEA.HI.X.SX32 R241, R226, R207, 0x1, P1 ;  /* 0x000000cfe2f17211 */ /* 0x000fe400008f0eff */
[C---:B------:R-:W-:Y:S02]  /*d460*/  IADD3 R236, P5, PT, R77.reuse, R224, RZ ;  /* 0x000000e04dec7210 */ /* 0x040fe40007fbe0ff */
[C---:B------:R-:W-:Y:S02]  /*d470*/  IADD3 R234, P6, PT, R77.reuse, R225, RZ ;  /* 0x000000e14dea7210 */ /* 0x040fe40007fde0ff */
[----:B------:R-:W-:-:S02]  /*d480*/  IADD3 R232, P1, PT, R77, R222, RZ ;  /* 0x000000de4de87210 */ /* 0x000fc40007f3e0ff */
[----:B------:R-:W-:Y:S02]  /*d490*/  LEA.HI.X.SX32 R239, R227, R207, 0x1, P4 ;  /* 0x000000cfe3ef7211 */ /* 0x000fe400020f0eff */
[----:B------:R-:W-:Y:S02]  /*d4a0*/  IADD3 R230, P4, PT, R77, R223, RZ ;  /* 0x000000df4de67210 */ /* 0x000fe40007f9e0ff */
[-C--:B------:R-:W-:Y:S02]  /*d4b0*/  LEA.HI.X.SX32 R237, R224, R207.reuse, 0x1, P5 ;  /* 0x000000cfe0ed7211 */ /* 0x080fe400028f0eff */
[-C--:B------:R-:W-:Y:S02]  /*d4c0*/  LEA.HI.X.SX32 R235, R225, R207.reuse, 0x1, P6 ;  /* 0x000000cfe1eb7211 */ /* 0x080fe400030f0eff */
[----:B------:R-:W-:Y:S02]  /*d4d0*/  LEA.HI.X.SX32 R233, R222, R207, 0x1, P1 ;  /* 0x000000cfdee97211 */ /* 0x000fe400008f0eff */
[----:B------:R-:W-:-:S02]  /*d4e0*/  IADD3 R228, P5, PT, R77, R220, RZ ;  /* 0x000000dc4de47210 */ /* 0x000fc40007fbe0ff */
[----:B------:R-:W-:Y:S02]  /*d4f0*/  IADD3 R226, P6, PT, R77, R218, RZ ;  /* 0x000000da4de27210 */ /* 0x000fe40007fde0ff */
[-C--:B------:R-:W-:Y:S02]  /*d500*/  LEA.HI.X.SX32 R231, R223, R207.reuse, 0x1, P4 ;  /* 0x000000cfdfe77211 */ /* 0x080fe400020f0eff */
[-C--:B------:R-:W-:Y:S02]  /*d510*/  LEA.HI.X.SX32 R229, R220, R207.reuse, 0x1, P5 ;  /* 0x000000cfdce57211 */ /* 0x080fe400028f0eff */
[----:B------:R-:W-:Y:S02]  /*d520*/  LEA.HI.X.SX32 R227, R218, R207, 0x1, P6 ;  /* 0x000000cfdae37211 */ /* 0x000fe400030f0eff */
[C---:B------:R-:W-:Y:S02]  /*d530*/  IADD3 R224, P1, PT, R77.reuse, R216, RZ ;  /* 0x000000d84de07210 */ /* 0x040fe40007f3e0ff */
[----:B------:R-:W-:-:S02]  /*d540*/  IADD3 R222, P4, PT, R77, R214, RZ ;  /* 0x000000d64dde7210 */ /* 0x000fc40007f9e0ff */
[----:B------:R-:W-:Y:S02]  /*d550*/  LEA.HI.X.SX32 R225, R216, R207, 0x1, P1 ;  /* 0x000000cfd8e17211 */ /* 0x000fe400008f0eff */
[C---:B------:R-:W-:Y:S02]  /*d560*/  IADD3 R220, P5, PT, R77.reuse, R221, RZ ;  /* 0x000000dd4ddc7210 */ /* 0x040fe40007fbe0ff */
[----:B------:R-:W-:Y:S02]  /*d570*/  LEA.HI.X.SX32 R223, R214, R207, 0x1, P4 ;  /* 0x000000cfd6df7211 */ /* 0x000fe400020f0eff */
[C---:B------:R-:W-:Y:S02]  /*d580*/  IADD3 R218, P6, PT, R77.reuse, R219, RZ ;  /* 0x000000db4dda7210 */ /* 0x040fe40007fde0ff */
[----:B------:R-:W-:Y:S02]  /*d590*/  IADD3 R216, P1, PT, R77, R217, RZ ;  /* 0x000000d94dd87210 */ /* 0x000fe40007f3e0ff */
[----:B------:R-:W-:-:S02]  /*d5a0*/  LEA.HI.X.SX32 R221, R221, R207, 0x1, P5 ;  /* 0x000000cfdddd7211 */ /* 0x000fc400028f0eff */
[-C--:B------:R-:W-:Y:S02]  /*d5b0*/  LEA.HI.X.SX32 R219, R219, R207.reuse, 0x1, P6 ;  /* 0x000000cfdbdb7211 */ /* 0x080fe400030f0eff */
[----:B------:R-:W-:Y:S01]  /*d5c0*/  LEA.HI.X.SX32 R217, R217, R207, 0x1, P1 ;  /* 0x000000cfd9d97211 */ /* 0x000fe200008f0eff */
[C---:B------:R-:W-:Y:S02]  /*d5d0*/  IMAD R197, R78.reuse, 0x3b, RZ ;  /* 0x0000003b4ec57824 */ /* 0x040fe400078e02ff */
[C---:B------:R-:W-:Y:S02]  /*d5e0*/  IMAD R187, R78.reuse, 0x3a, RZ ;  /* 0x0000003a4ebb7824 */ /* 0x040fe400078e02ff */
[C---:B------:R-:W-:Y:S02]  /*d5f0*/  IMAD R192, R78.reuse, 0x3d, RZ ;  /* 0x0000003d4ec07824 */ /* 0x040fe400078e02ff */
[----:B------:R-:W-:Y:S02]  /*d600*/  IMAD R186, R78, 0x37, RZ ;  /* 0x000000374eba7824 */ /* 0x000fe400078e02ff */
[----:B------:R-:W-:-:S02]  /*d610*/  IMAD R119, R4, 0xc, RZ ;  /* 0x0000000c04777824 */ /* 0x000fc400078e02ff */
[C---:B------:R-:W-:Y:S02]  /*d620*/  IMAD R199, R78.reuse, 0x3c, RZ ;  /* 0x0000003c4ec77824 */ /* 0x040fe400078e02ff */
[C---:B------:R-:W-:Y:S02]  /*d630*/  IMAD R193, R78.reuse, 0x39, RZ ;  /* 0x000000394ec17824 */ /* 0x040fe400078e02ff */
[C---:B------:R-:W-:Y:S02]  /*d640*/  IMAD R185, R78.reuse, 0x36, RZ ;  /* 0x000000364eb97824 */ /* 0x040fe400078e02ff */
[C---:B------:R-:W-:Y:S02]  /*d650*/  IMAD R191, R78.reuse, 0x38, RZ ;  /* 0x000000384ebf7824 */ /* 0x040fe400078e02ff */
[----:B------:R-:W-:Y:S02]  /*d660*/  IMAD R182, R78, 0x35, RZ ;  /* 0x000000354eb67824 */ /* 0x000fe400078e02ff */
[----:B------:R-:W-:-:S02]  /*d670*/  IMAD.IADD R72, R29, 0x1, R119 ;  /* 0x000000011d487824 */ /* 0x000fc400078e0277 */
[----:B------:R-:W-:Y:S01]  /*d680*/  IMAD R183, R78, 0x34, RZ ;  /* 0x000000344eb77824 */ /* 0x000fe200078e02ff */
[C---:B--2---:R-:W-:Y:S02]  /*d690*/  IADD3 R214, P4, PT, R77.reuse, R215, RZ ;  /* 0x000000d74dd67210 */ /* 0x044fe40007f9e0ff */
[----:B------:R-:W-:Y:S02]  /*d6a0*/  IADD3 R212, P5, PT, R77, R202, RZ ;  /* 0x000000ca4dd47210 */ /* 0x000fe40007fbe0ff */
[----:B------:R-:W-:Y:S02]  /*d6b0*/  LEA.HI.X.SX32 R215, R215, R207, 0x1, P4 ;  /* 0x000000cfd7d77211 */ /* 0x000fe400020f0eff */
[C---:B------:R-:W-:Y:S02]  /*d6c0*/  IADD3 R210, P6, PT, R77.reuse, R203, RZ ;  /* 0x000000cb4dd27210 */ /* 0x040fe40007fde0ff */
[C---:B------:R-:W-:Y:S02]  /*d6d0*/  IADD3 R208, P1, PT, R77.reuse, R204, RZ ;  /* 0x000000cc4dd07210 */ /* 0x040fe40007f3e0ff */
[----:B------:R-:W-:-:S02]  /*d6e0*/  IADD3 R206, P4, PT, R77, R205, RZ ;  /* 0x000000cd4dce7210 */ /* 0x000fc40007f9e0ff */
[-C--:B------:R-:W-:Y:S02]  /*d6f0*/  LEA.HI.X.SX32 R213, R202, R207.reuse, 0x1, P5 ;  /* 0x000000cfcad57211 */ /* 0x080fe400028f0eff */
[-C--:B------:R-:W-:Y:S02]  /*d700*/  LEA.HI.X.SX32 R211, R203, R207.reuse, 0x1, P6 ;  /* 0x000000cfcbd37211 */ /* 0x080fe400030f0eff */
[-C--:B------:R-:W-:Y:S01]  /*d710*/  LEA.HI.X.SX32 R209, R204, R207.reuse, 0x1, P1 ;  /* 0x000000cfccd17211 */ /* 0x080fe200008f0eff */
[C---:B------:R-:W-:Y:S01]  /*d720*/  IMAD R203, R78.reuse, 0x3e, RZ ;  /* 0x0000003e4ecb7824 */ /* 0x040fe200078e02ff */
[----:B------:R-:W-:Y:S01]  /*d730*/  LEA.HI.X.SX32 R207, R205, R207, 0x1, P4 ;  /* 0x000000cfcdcf7211 */ /* 0x000fe200020f0eff */
[----:B------:R-:W-:Y:S02]  /*d740*/  IMAD R205, R78, 0x3f, RZ ;  /* 0x0000003f4ecd7824 */ /* 0x000fe400078e02ff */
[----:B------:R-:W-:Y:S01]  /*d750*/  IMAD.IADD R77, R75, 0x1, R73 ;  /* 0x000000014b4d7824 */ /* 0x000fe200078e0249 */
[----:B------:R-:W-:Y:S01]  /*d760*/  IADD3 R202, P5, PT, R76, R203, RZ ;  /* 0x000000cb4cca7210 */ /* 0x000fe20007fbe0ff */
[----:B------:R-:W-:Y:S01]  /*d770*/  IMAD.MOV.U32 R73, RZ, RZ, R28 ;  /* 0x000000ffff497224 */ /* 0x000fe200078e001c */
[----:B------:R-:W-:Y:S01]  /*d780*/  SHF.R.S32.HI R28, RZ, 0x1f, R76 ;  /* 0x0000001fff1c7819 */ /* 0x000fe2000001144c */
[----:B------:R-:W-:Y:S01]  /*d790*/  IMAD R181, R78, 0x1c, RZ ;  /* 0x0000001c4eb57824 */ /* 0x000fe200078e02ff */
[----:B------:R-:W-:Y:S01]  /*d7a0*/  IADD3 R204, P6, PT, R76, R205, RZ ;  /* 0x000000cd4ccc7210 */ /* 0x000fe20007fde0ff */
[----:B------:R-:W1:Y:S01]  /*d7b0*/  LDC R75, c[0x0][0x3a0] ;  /* 0x0000e800ff4b7b82 */ /* 0x000e620000000800 */
[----:B------:R-:W-:-:S02]  /*d7c0*/  LEA.HI.X.SX32 R203, R203, R28, 0x1, P5 ;  /* 0x0000001ccbcb7211 */ /* 0x000fc400028f0eff */
[-C--:B------:R-:W-:Y:S02]  /*d7d0*/  LEA.HI.X.SX32 R205, R205, R28.reuse, 0x1, P6 ;  /* 0x0000001ccdcd7211 */ /* 0x080fe400030f0eff */
[C---:B------:R-:W-:Y:S02]  /*d7e0*/  IADD3 R196, P6, PT, R76.reuse, R197, RZ ;  /* 0x000000c54cc47210 */ /* 0x040fe40007fde0ff */
[----:B------:R-:W-:Y:S02]  /*d7f0*/  IADD3 R194, P5, PT, R76, R187, RZ ;  /* 0x000000bb4cc27210 */ /* 0x000fe40007fbe0ff */
[-C--:B------:R-:W-:Y:S02]  /*d800*/  LEA.HI.X.SX32 R197, R197, R28.reuse, 0x1, P6 ;  /* 0x0000001cc5c57211 */ /* 0x080fe400030f0eff */
[----:B------:R-:W-:Y:S01]  /*d810*/  LEA.HI.X.SX32 R195, R187, R28, 0x1, P5 ;  /* 0x0000001cbbc37211 */ /* 0x000fe200028f0eff */
[----:B------:R-:W-:Y:S01]  /*d820*/  IMAD R187, R78, 0x33, RZ ;  /* 0x000000334ebb7824 */ /* 0x000fe200078e02ff */
[----:B------:R-:W-:-:S02]  /*d830*/  IADD3 R200, P1, PT, R76, R192, RZ ;  /* 0x000000c04cc87210 */ /* 0x000fc40007f3e0ff */
[----:B------:R-:W-:Y:S02]  /*d840*/  IADD3 R4, P6, PT, R76, R186, RZ ;  /* 0x000000ba4c047210 */ /* 0x000fe40007fde0ff */
[-C--:B------:R-:W-:Y:S02]  /*d850*/  LEA.HI.X.SX32 R201, R192, R28.reuse, 0x1, P1 ;  /* 0x0000001cc0c97211 */ /* 0x080fe400008f0eff */
[----:B------:R-:W-:Y:S01]  /*d860*/  LEA.HI.X.SX32 R189, R186, R28, 0x1, P6 ;  /* 0x0000001cbabd7211 */ /* 0x000fe200030f0eff */
[----:B------:R-:W-:Y:S01]  /*d870*/  IMAD R186, R78, 0x32, RZ ;  /* 0x000000324eba7824 */ /* 0x000fe200078e02ff */
[C---:B------:R-:W-:Y:S02]  /*d880*/  IADD3 R198, P4, PT, R76.reuse, R199, RZ ;  /* 0x000000c74cc67210 */ /* 0x040fe40007f9e0ff */
[C---:B------:R-:W-:Y:S02]  /*d890*/  IADD3 R192, P1, PT, R76.reuse, R193, RZ ;  /* 0x000000c14cc07210 */ /* 0x040fe40007f3e0ff */
[----:B------:R-:W-:-:S02]  /*d8a0*/  IADD3 R80, P5, PT, R76, R185, RZ ;  /* 0x000000b94c507210 */ /* 0x000fc40007fbe0ff */
[----:B------:R-:W-:Y:S02]  /*d8b0*/  IADD3 R86, P6, PT, R76, R187, RZ ;  /* 0x000000bb4c567210 */ /* 0x000fe40007fde0ff */
[-C--:B------:R-:W-:Y:S02]  /*d8c0*/  LEA.HI.X.SX32 R199, R199, R28.reuse, 0x1, P4 ;  /* 0x0000001cc7c77211 */ /* 0x080fe400020f0eff */
[-C--:B------:R-:W-:Y:S02]  /*d8d0*/  LEA.HI.X.SX32 R193, R193, R28.reuse, 0x1, P1 ;  /* 0x0000001cc1c17211 */ /* 0x080fe400008f0eff */
[-C--:B------:R-:W-:Y:S01]  /*d8e0*/  LEA.HI.X.SX32 R29, R185, R28.reuse, 0x1, P5 ;  /* 0x0000001cb91d7211 */ /* 0x080fe200028f0eff */
[C---:B------:R-:W-:Y:S01]  /*d8f0*/  IMAD R185, R78.reuse, 0x31, RZ ;  /* 0x000000314eb97824 */ /* 0x040fe200078e02ff */
[----:B------:R-:W-:Y:S01]  /*d900*/  LEA.HI.X.SX32 R123, R187, R28, 0x1, P6 ;  /* 0x0000001cbb7b7211 */ /* 0x000fe200030f0eff */
[----:B------:R-:W-:Y:S01]  /*d910*/  IMAD R187, R78, 0x2e, RZ ;  /* 0x0000002e4ebb7824 */ /* 0x000fe200078e02ff */
[----:B------:R-:W-:-:S02]  /*d920*/  IADD3 R190, P4, PT, R76, R191, RZ ;  /* 0x000000bf4cbe7210 */ /* 0x000fc40007f9e0ff */
[C---:B------:R-:W-:Y:S02]  /*d930*/  IADD3 R82, P1, PT, R76.reuse, R182, RZ ;  /* 0x000000b64c527210 */ /* 0x040fe40007f3e0ff */
[----:B------:R-:W-:Y:S02]  /*d940*/  IADD3 R88, P5, PT, R76, R186, RZ ;  /* 0x000000ba4c587210 */ /* 0x000fe40007fbe0ff */
[-C--:B------:R-:W-:Y:S02]  /*d950*/  LEA.HI.X.SX32 R191, R191, R28.reuse, 0x1, P4 ;  /* 0x0000001cbfbf7211 */ /* 0x080fe400020f0eff */
[-C--:B------:R-:W-:Y:S01]  /*d960*/  LEA.HI.X.SX32 R119, R182, R28.reuse, 0x1, P1 ;  /* 0x0000001cb6777211 */ /* 0x080fe200008f0eff */
[----:B------:R-:W-:Y:S01]  /*d970*/  IMAD R182, R78, 0x30, RZ ;  /* 0x000000304eb67824 */ /* 0x000fe200078e02ff */
[----:B------:R-:W-:Y:S01]  /*d980*/  LEA.HI.X.SX32 R125, R186, R28, 0x1, P5 ;  /* 0x0000001cba7d7211 */ /* 0x000fe200028f0eff */
[----:B------:R-:W-:Y:S01]  /*d990*/  IMAD R186, R78, 0x2d, RZ ;  /* 0x0000002d4eba7824 */ /* 0x000fe200078e02ff */
[----:B------:R-:W-:-:S02]  /*d9a0*/  IADD3 R84, P4, PT, R76, R183, RZ ;  /* 0x000000b74c547210 */ /* 0x000fc40007f9e0ff */
[C---:B------:R-:W-:Y:S02]  /*d9b0*/  IADD3 R90, P1, PT, R76.reuse, R185, RZ ;  /* 0x000000b94c5a7210 */ /* 0x040fe40007f3e0ff */
[----:B------:R-:W-:Y:S02]  /*d9c0*/  IADD3 R96, P5, PT, R76, R187, RZ ;  /* 0x000000bb4c607210 */ /* 0x000fe40007fbe0ff */
[-C--:B------:R-:W-:Y:S01]  /*d9d0*/  LEA.HI.X.SX32 R121, R183, R28.reuse, 0x1, P4 ;  /* 0x0000001cb7797211 */ /* 0x080fe200020f0eff */
[C---:B------:R-:W-:Y:S01]  /*d9e0*/  IMAD R183, R78.reuse, 0x2f, RZ ;  /* 0x0000002f4eb77824 */ /* 0x040fe200078e02ff */
[-C--:B------:R-:W-:Y:S01]  /*d9f0*/  LEA.HI.X.SX32 R127, R185, R28.reuse, 0x1, P1 ;  /* 0x0000001cb97f7211 */ /* 0x080fe200008f0eff */
[C---:B------:R-:W-:Y:S01]  /*da00*/  IMAD R185, R78.reuse, 0x2c, RZ ;  /* 0x0000002c4eb97824 */ /* 0x040fe200078e02ff */
[----:B------:R-:W-:Y:S01]  /*da10*/  LEA.HI.X.SX32 R133, R187, R28, 0x1, P5 ;  /* 0x0000001cbb857211 */ /* 0x000fe200028f0eff */
[----:B------:R-:W-:Y:S01]  /*da20*/  IMAD R187, R78, 0x29, RZ ;  /* 0x000000294ebb7824 */ /* 0x000fe200078e02ff */
[----:B------:R-:W-:-:S02]  /*da30*/  IADD3 R92, P4, PT, R76, R182, RZ ;  /* 0x000000b64c5c7210 */ /* 0x000fc40007f9e0ff */
[----:B------:R-:W-:Y:S02]  /*da40*/  IADD3 R98, P1, PT, R76, R186, RZ ;  /* 0x000000ba4c627210 */ /* 0x000fe40007f3e0ff */
[-C--:B------:R-:W-:Y:S01]  /*da50*/  LEA.HI.X.SX32 R129, R182, R28.reuse, 0x1, P4 ;  /* 0x0000001cb6817211 */ /* 0x080fe200020f0eff */
[----:B------:R-:W-:Y:S01]  /*da60*/  IMAD R182, R78, 0x2b, RZ ;  /* 0x0000002b4eb67824 */ /* 0x000fe200078e02ff */
[----:B------:R-:W-:Y:S01]  /*da70*/  LEA.HI.X.SX32 R135, R186, R28, 0x1, P1 ;  /* 0x0000001cba877211 */ /* 0x000fe200008f0eff */
[----:B------:R-:W-:Y:S01]  /*da80*/  IMAD R186, R78, 0x28, RZ ;  /* 0x000000284eba7824 */ /* 0x000fe200078e02ff */
[C---:B------:R-:W-:Y:S02]  /*da90*/  IADD3 R94, P6, PT, R76.reuse, R183, RZ ;  /* 0x000000b74c5e7210 */ /* 0x040fe40007fde0ff */
[C---:B------:R-:W-:Y:S02]  /*daa0*/  IADD3 R100, P4, PT, R76.reuse, R185, RZ ;  /* 0x000000b94c647210 */ /* 0x040fe40007f9e0ff */
[----:B------:R-:W-:-:S02]  /*dab0*/  IADD3 R106, P1, PT, R76, R187, RZ ;  /* 0x000000bb4c6a7210 */ /* 0x000fc40007f3e0ff */
[-C--:B------:R-:W-:Y:S01]  /*dac0*/  LEA.HI.X.SX32 R131, R183, R28.reuse, 0x1, P6 ;  /* 0x0000001cb7837211 */ /* 0x080fe200030f0eff */
[C---:B------:R-:W-:Y:S01]  /*dad0*/  IMAD R183, R78.reuse, 0x2a, RZ ;  /* 0x0000002a4eb77824 */ /* 0x040fe200078e02ff */
[-C--:B------:R-:W-:Y:S01]  /*dae0*/  LEA.HI.X.SX32 R137, R185, R28.reuse, 0x1, P4 ;  /* 0x0000001cb9897211 */ /* 0x080fe200020f0eff */
[C---:B------:R-:W-:Y:S01]  /*daf0*/  IMAD R185, R78.reuse, 0x27, RZ ;  /* 0x000000274eb97824 */ /* 0x040fe200078e02ff */
[----:B------:R-:W-:Y:S01]  /*db00*/  LEA.HI.X.SX32 R143, R187, R28, 0x1, P1 ;  /* 0x0000001cbb8f7211 */ /* 0x000fe200008f0eff */
[----:B------:R-:W-:Y:S01]  /*db10*/  IMAD R187, R78, 0x24, RZ ;  /* 0x000000244ebb7824 */ /* 0x000fe200078e02ff */
[C---:B------:R-:W-:Y:S02]  /*db20*/  IADD3 R102, P6, PT, R76.reuse, R182, RZ ;  /* 0x000000b64c667210 */ /* 0x040fe40007fde0ff */
[----:B------:R-:W-:Y:S02]  /*db30*/  IADD3 R108, P4, PT, R76, R186, RZ ;  /* 0x000000ba4c6c7210 */ /* 0x000fe40007f9e0ff */
[-C--:B------:R-:W-:Y:S01]  /*db40*/  LEA.HI.X.SX32 R139, R182, R28.reuse, 0x1, P6 ;  /* 0x0000001cb68b7211 */ /* 0x080fe200030f0eff */
[----:B------:R-:W-:Y:S01]  /*db50*/  IMAD R182, R78, 0x26, RZ ;  /* 0x000000264eb67824 */ /* 0x000fe200078e02ff */
[----:B------:R-:W-:Y:S01]  /*db60*/  LEA.HI.X.SX32 R145, R186, R28, 0x1, P4 ;  /* 0x0000001cba917211 */ /* 0x000fe200020f0eff */
[----:B------:R-:W-:Y:S01]  /*db70*/  IMAD R186, R78, 0x23, RZ ;  /* 0x000000234eba7824 */ /* 0x000fe200078e02ff */
[----:B------:R-:W-:-:S02]  /*db80*/  IADD3 R104, P5, PT, R76, R183, RZ ;  /* 0x000000b74c687210 */ /* 0x000fc40007fbe0ff */
[C---:B------:R-:W-:Y:S02]  /*db90*/  IADD3 R110, P6, PT, R76.reuse, R185, RZ ;  /* 0x000000b94c6e7210 */ /* 0x040fe40007fde0ff */
[----:B------:R-:W-:Y:S02]  /*dba0*/  IADD3 R116, P4, PT, R76, R187, RZ ;  /* 0x000000bb4c747210 */ /* 0x000fe40007f9e0ff */
[-C--:B------:R-:W-:Y:S02]  /*dbb0*/  LEA.HI.X.SX32 R141, R183, R28.reuse, 0x1, P5 ;  /* 0x0000001cb78d7211 */ /* 0x080fe400028f0eff */
[-C--:B------:R-:W-:Y:S01]  /*dbc0*/  LEA.HI.X.SX32 R147, R185, R28.reuse, 0x1, P6 ;  /* 0x0000001cb9937211 */ /* 0x080fe200030f0eff */
[C---:B------:R-:W-:Y:S01]  /*dbd0*/  IMAD R185, R78.reuse, 0x22, RZ ;  /* 0x000000224eb97824 */ /* 0x040fe200078e02ff */
[----:B------:R-:W-:Y:S01]  /*dbe0*/  LEA.HI.X.SX32 R153, R187, R28, 0x1, P4 ;  /* 0x0000001cbb997211 */ /* 0x000fe200020f0eff */
[----:B------:R-:W-:Y:S01]  /*dbf0*/  IMAD R187, R78, 0x1f, RZ ;  /* 0x0000001f4ebb7824 */ /* 0x000fe200078e02ff */
[----:B------:R-:W-:-:S02]  /*dc00*/  IADD3 R112, P5, PT, R76, R182, RZ ;  /* 0x000000b64c707210 */ /* 0x000fc40007fbe0ff */
[----:B------:R-:W-:Y:S02]  /*dc10*/  IADD3 R118, P6, PT, R76, R186, RZ ;  /* 0x000000ba4c767210 */ /* 0x000fe40007fde0ff */
[-C--:B------:R-:W-:Y:S02]  /*dc20*/  LEA.HI.X.SX32 R149, R182, R28.reuse, 0x1, P5 ;  /* 0x0000001cb6957211 */ /* 0x080fe400028f0eff */
[-C--:B------:R-:W-:Y:S01]  /*dc30*/  LEA.HI.X.SX32 R155, R186, R28.reuse, 0x1, P6 ;  /* 0x0000001cba9b7211 */ /* 0x080fe200030f0eff */
[----:B------:R-:W-:Y:S01]  /*dc40*/  IMAD R186, R78, 0x1e, RZ ;  /* 0x0000001e4eba7824 */ /* 0x000fe200078e02ff */
[C---:B------:R-:W-:Y:S02]  /*dc50*/  IADD3 R120, P5, PT, R76.reuse, R185, RZ ;  /* 0x000000b94c787210 */ /* 0x040fe40007fbe0ff */
[----:B------:R-:W-:Y:S02]  /*dc60*/  IADD3 R126, P6, PT, R76, R187, RZ ;  /* 0x000000bb4c7e7210 */ /* 0x000fe40007fde0ff */
[----:B------:R-:W-:-:S02]  /*dc70*/  LEA.HI.X.SX32 R157, R185, R28, 0x1, P5 ;  /* 0x0000001cb99d7211 */ /* 0x000fc400028f0eff */
[----:B------:R-:W-:Y:S01]  /*dc80*/  LEA.HI.X.SX32 R163, R187, R28, 0x1, P6 ;  /* 0x0000001cbba37211 */ /* 0x000fe200030f0eff */
[----:B------:R-:W-:Y:S01]  /*dc90*/  IMAD R187, R78, 0x1a, RZ ;  /* 0x0000001a4ebb7824 */ /* 0x000fe200078e02ff */
[----:B------:R-:W-:Y:S01]  /*dca0*/  IADD3 R128, P5, PT, R76, R186, RZ ;  /* 0x000000ba4c807210 */ /* 0x000fe20007fbe0ff */
[----:B------:R-:W-:Y:S03]  /*dcb0*/  STL [R1+0x324], R77 ;  /* 0x0003244d01007387 */ /* 0x000fe60000100800 */
[-C--:B------:R-:W-:Y:S02]  /*dcc0*/  LEA.HI.X.SX32 R165, R186, R28.reuse, 0x1, P5 ;  /* 0x0000001cbaa57211 */ /* 0x080fe400028f0eff */
[----:B------:R-:W-:Y:S01]  /*dcd0*/  IADD3 R136, P5, PT, R76, R187, RZ ;  /* 0x000000bb4c887210 */ /* 0x000fe20007fbe0ff */
[----:B------:R-:W-:Y:S03]  /*dce0*/  STL [R1+0x328], R74 ;  /* 0x0003284a01007387 */ /* 0x000fe60000100800 */
[----:B------:R-:W-:Y:S01]  /*dcf0*/  LEA.HI.X.SX32 R173, R187, R28, 0x1, P5 ;  /* 0x0000001cbbad7211 */ /* 0x000fe200028f0eff */
[----:B------:R-:W-:Y:S04]  /*dd00*/  STL [R1+0x32c], R72 ;  /* 0x00032c4801007387 */ /* 0x000fe80000100800 */
[----:B------:R-:W-:Y:S04]  /*dd10*/  STL [R1+0x330], R73 ;  /* 0x0003304901007387 */ /* 0x000fe80000100800 */
[----:B------:R-:W2:Y:S04]  /*dd20*/  LDL.LU R187, [R1+0x2cc] ;  /* 0x0002cc0001bb7983 */ /* 0x000ea80000300800 */
[----:B------:R-:W3:Y:S04]  /*dd30*/  LDL.LU R160, [R1+0x2d0] ;  /* 0x0002d00001a07983 */ /* 0x000ee80000300800 */
[----:B------:R-:W4:Y:S04]  /*dd40*/  LDL.LU R158, [R1+0x2d4] ;  /* 0x0002d400019e7983 */ /* 0x000f280000300800 */
[----:B------:R-:W4:Y:S04]  /*dd50*/  LDL.LU R164, [R1+0x2d8] ;  /* 0x0002d80001a47983 */ /* 0x000f280000300800 */
[----:B------:R-:W4:Y:S04]  /*dd60*/  LDL.LU R162, [R1+0x2dc] ;  /* 0x0002dc0001a27983 */ /* 0x000f280000300800 */
[----:B------:R-:W4:Y:S01]  /*dd70*/  LDL.LU R166, [R1+0x2e0] ;  /* 0x0002e00001a67983 */ /* 0x000f220000300800 */
[----:B------:R-:W-:-:S02]  /*dd80*/  IMAD R183, R78, 0x25, RZ ;  /* 0x000000254eb77824 */ /* 0x000fc400078e02ff */
[----:B------:R-:W-:-:S03]  /*dd90*/  IMAD R182, R78, 0x21, RZ ;  /* 0x000000214eb67824 */ /* 0x000fc600078e02ff */
[----:B------:R-:W-:Y:S01]  /*dda0*/  IADD3 R114, P1, PT, R76, R183, RZ ;  /* 0x000000b74c727210 */ /* 0x000fe20007f3e0ff */
[----:B------:R-:W-:-:S03]  /*ddb0*/  IMAD R185, R78, 0x1d, RZ ;  /* 0x0000001d4eb97824 */ /* 0x000fc600078e02ff */
[----:B------:R-:W-:Y:S02]  /*ddc0*/  LEA.HI.X.SX32 R151, R183, R28, 0x1, P1 ;  /* 0x0000001cb7977211 */ /* 0x000fe400008f0eff */
[----:B------:R-:W-:Y:S01]  /*ddd0*/  IADD3 R122, P1, PT, R76, R182, RZ ;  /* 0x000000b64c7a7210 */ /* 0x000fe20007f3e0ff */
[----:B------:R-:W-:-:S03]  /*dde0*/  IMAD R186, R78, 0x19, RZ ;  /* 0x000000194eba7824 */ /* 0x000fc600078e02ff */
[----:B------:R-:W-:Y:S02]  /*ddf0*/  LEA.HI.X.SX32 R159, R182, R28, 0x1, P1 ;  /* 0x0000001cb69f7211 */ /* 0x000fe400008f0eff */
[----:B------:R-:W-:-:S04]  /*de00*/  IADD3 R130, P1, PT, R76, R185, RZ ;  /* 0x000000b94c827210 */ /* 0x000fc80007f3e0ff */
[----:B------:R-:W-:Y:S02]  /*de10*/  LEA.HI.X.SX32 R167, R185, R28, 0x1, P1 ;  /* 0x0000001cb9a77211 */ /* 0x000fe400008f0eff */
[----:B------:R-:W-:-:S04]  /*de20*/  IADD3 R138, P1, PT, R76, R186, RZ ;  /* 0x000000ba4c8a7210 */ /* 0x000fc80007f3e0ff */
[----:B------:R-:W-:Y:S02]  /*de30*/  LEA.HI.X.SX32 R175, R186, R28, 0x1, P1 ;  /* 0x0000001cbaaf7211 */ /* 0x000fe400008f0eff */
[----:B------:R-:W-:-:S05]  /*de40*/  IADD3 R186, P1, PT, R76, R78, RZ ;  /* 0x0000004e4cba7210 */ /* 0x000fca0007f3e0ff */
[----:B------:R-:W-:Y:S04]  /*de50*/  STL [R1+0x334], R186 ;  /* 0x000334ba01007387 */ /* 0x000fe80000100800 */
[----:B------:R-:W4:Y:S04]  /*de60*/  LDL.LU R168, [R1+0x2e4] ;  /* 0x0002e40001a87983 */ /* 0x000f280000300800 */
[----:B------:R-:W4:Y:S01]  /*de70*/  LDL.LU R172, [R1+0x2c4] ;  /* 0x0002c40001ac7983 */ /* 0x000f220000300800 */
[C---:B------:R-:W-:Y:S02]  /*de80*/  IMAD.SHL.U32 R183, R78.reuse, 0x20, RZ ;  /* 0x000000204eb77824 */ /* 0x040fe400078e00ff */
[C---:B------:R-:W-:Y:S01]  /*de90*/  IMAD R182, R78.reuse, 0x1b, RZ ;  /* 0x0000001b4eb67824 */ /* 0x040fe200078e02ff */
[----:B------:R-:W-:Y:S01]  /*dea0*/  LEA.HI.X.SX32 R2, R78, R28, 0x1, P1 ;  /* 0x0000001c4e027211 */ /* 0x000fe200008f0eff */
[----:B------:R-:W4:Y:S01]  /*deb0*/  LDL.LU R170, [R1+0x2e8] ;  /* 0x0002e80001aa7983 */ /* 0x000f220000300800 */
[----:B------:R-:W-:-:S02]  /*dec0*/  IADD3 R124, P4, PT, R76, R183, RZ ;  /* 0x000000b74c7c7210 */ /* 0x000fc40007f9e0ff */
[----:B------:R-:W-:Y:S01]  /*ded0*/  IADD3 R134, P6, PT, R76, R182, RZ ;  /* 0x000000b64c867210 */ /* 0x000fe20007fde0ff */
[----:B------:R-:W4:Y:S01]  /*dee0*/  LDL.LU R176, [R1+0x2ec] ;  /* 0x0002ec0001b07983 */ /* 0x000f220000300800 */
[-C--:B------:R-:W-:Y:S01]  /*def0*/  LEA.HI.X.SX32 R161, R183, R28.reuse, 0x1, P4 ;  /* 0x0000001cb7a17211 */ /* 0x080fe200020f0eff */
[----:B------:R-:W-:Y:S01]  /*df00*/  IMAD R183, R78, 0x18, RZ ;  /* 0x000000184eb77824 */ /* 0x000fe200078e02ff */
[C---:B------:R-:W-:Y:S01]  /*df10*/  IADD3 R132, P4, PT, R76.reuse, R181, RZ ;  /* 0x000000b54c847210 */ /* 0x040fe20007f9e0ff */
[----:B------:R-:W4:Y:S03]  /*df20*/  LDL.LU R174, [R1+0x2f0] ;  /* 0x0002f00001ae7983 */ /* 0x000f260000300800 */
[----:B------:R-:W-:Y:S01]  /*df30*/  LEA.HI.X.SX32 R169, R181, R28, 0x1, P4 ;  /* 0x0000001cb5a97211 */ /* 0x000fe200020f0eff */
[----:B------:R-:W4:Y:S01]  /*df40*/  LDL.LU R178, [R1+0x2f4] ;  /* 0x0002f40001b27983 */ /* 0x000f220000300800 */
[----:B------:R-:W-:-:S02]  /*df50*/  IADD3 R140, P4, PT, R76, R183, RZ ;  /* 0x000000b74c8c7210 */ /* 0x000fc40007f9e0ff */
[-C--:B------:R-:W-:Y:S01]  /*df60*/  LEA.HI.X.SX32 R171, R182, R28.reuse, 0x1, P6 ;  /* 0x0000001cb6ab7211 */ /* 0x080fe200030f0eff */
[C---:B------:R-:W-:Y:S01]  /*df70*/  IMAD R182, R78.reuse, 0x16, RZ ;  /* 0x000000164eb67824 */ /* 0x040fe200078e02ff */
[----:B------:R-:W-:Y:S01]  /*df80*/  LEA.HI.X.SX32 R177, R183, R28, 0x1, P4 ;  /* 0x0000001cb7b17211 */ /* 0x000fe200020f0eff */
[----:B------:R-:W-:-:S03]  /*df90*/  IMAD R183, R78, 0x15, RZ ;  /* 0x000000154eb77824 */ /* 0x000fc600078e02ff */
[C---:B------:R-:W-:Y:S02]  /*dfa0*/  IADD3 R144, P5, PT, R76.reuse, R182, RZ ;  /* 0x000000b64c907210 */ /* 0x040fe40007fbe0ff */
[----:B------:R-:W-:Y:S02]  /*dfb0*/  IADD3 R146, P4, PT, R76, R183, RZ ;  /* 0x000000b74c927210 */ /* 0x000fe40007f9e0ff */
[-C--:B------:R-:W-:Y:S02]  /*dfc0*/  LEA.HI.X.SX32 R181, R182, R28.reuse, 0x1, P5 ;  /* 0x0000001cb6b57211 */ /* 0x080fe400028f0eff */
[----:B------:R-:W-:Y:S01]  /*dfd0*/  LEA.HI.X.SX32 R183, R183, R28, 0x1, P4 ;  /* 0x0000001cb7b77211 */ /* 0x000fe200020f0eff */
[----:B------:R-:W-:Y:S01]  /*dfe0*/  IMAD R185, R78, 0x17, RZ ;  /* 0x000000174eb97824 */ /* 0x000fe200078e02ff */
[----:B------:R1:W-:Y:S04]  /*dff0*/  STL [R1+0x338], R2 ;  /* 0x0003380201007387 */ /* 0x0003e80000100800 */
[----:B------:R-:W4:Y:S01]  /*e000*/  LDL.LU R180, [R1+0x2f8] ;  /* 0x0002f80001b47983 */ /* 0x000f220000300800 */
[----:B------:R-:W-:-:S03]  /*e010*/  IADD3 R142, P6, PT, R76, R185, RZ ;  /* 0x000000b94c8e7210 */ /* 0x000fc60007fde0ff */
[----:B------:R-:W4:Y:S04]  /*e020*/  LDL.LU R184, [R1+0x2fc] ;  /* 0x0002fc0001b87983 */ /* 0x000f280000300800 */
[----:B------:R-:W4:Y:S04]  /*e030*/  LDL.LU R182, [R1+0x300] ;  /* 0x0003000001b67983 */ /* 0x000f280000300800 */
[----:B------:R-:W4:Y:S04]  /*e040*/  LDL.LU R68, [R1+0x2c8] ;  /* 0x0002c80001447983 */ /* 0x000f280000300800 */
[----:B------:R-:W4:Y:S01]  /*e050*/  LDL.LU R3, [R1+0x304] ;  /* 0x0003040001037983 */ /* 0x000f220000300800 */
[----:B------:R-:W-:-:S03]  /*e060*/  LEA.HI.X.SX32 R179, R185, R28, 0x1, P6 ;  /* 0x0000001cb9b37211 */ /* 0x000fc600030f0eff */
[----:B------:R-:W4:Y:S01]  /*e070*/  LDL.LU R0, [R1+0x308] ;  /* 0x0003080001007983 */ /* 0x000f220000300800 */
[----:B------:R-:W-:Y:S01]  /*e080*/  SHF.L.U64.HI R117, R111, 0x2, R117 ;  /* 0x000000026f757819 */ /* 0x000fe20000010275 */
[----:B------:R-:W-:Y:S01]  /*e090*/  IMAD R185, R78, 0x14, RZ ;  /* 0x000000144eb97824 */ /* 0x000fe200078e02ff */
[----:B------:R-:W-:Y:S01]  /*e0a0*/  SHF.L.U64.HI R78, R105, 0x2, R115 ;  /* 0x00000002694e7819 */ /* 0x000fe20000010273 */
[----:B------:R-:W-:Y:S02]  /*e0b0*/  IMAD.SHL.U32 R111, R111, 0x4, RZ ;  /* 0x000000046f6f7824 */ /* 0x000fe400078e00ff */
[----:B------:R-:W-:Y:S01]  /*e0c0*/  IMAD.SHL.U32 R105, R105, 0x4, RZ ;  /* 0x0000000469697824 */ /* 0x000fe200078e00ff */
[C---:B--2---:R-:W-:Y:S02]  /*e0d0*/  IADD3 R150, P1, PT, R76.reuse, R187, RZ ;  /* 0x000000bb4c967210 */ /* 0x044fe40007f3e0ff */
[C---:B---3--:R-:W-:Y:S02]  /*e0e0*/  IADD3 R152, P4, PT, R76.reuse, R160, RZ ;  /* 0x000000a04c987210 */ /* 0x048fe40007f9e0ff */
[----:B----4-:R-:W-:-:S02]  /*e0f0*/  IADD3 R154, P5, PT, R76, R158, RZ ;  /* 0x0000009e4c9a7210 */ /* 0x010fc40007fbe0ff */
[-C--:B------:R-:W-:Y:S02]  /*e100*/  LEA.HI.X.SX32 R187, R187, R28.reuse, 0x1, P1 ;  /* 0x0000001cbbbb7211 */ /* 0x080fe400008f0eff */
[-C--:B------:R-:W-:Y:S02]  /*e110*/  LEA.HI.X.SX32 R188, R160, R28.reuse, 0x1, P4 ;  /* 0x0000001ca0bc7211 */ /* 0x080fe400020f0eff */
[----:B-1----:R-:W-:Y:S02]  /*e120*/  LEA.HI.X.SX32 R2, R158, R28, 0x1, P5 ;  /* 0x0000001c9e027211 */ /* 0x002fe400028f0eff */
[C---:B------:R-:W-:Y:S02]  /*e130*/  IADD3 R156, P1, PT, R76.reuse, R164, RZ ;  /* 0x000000a44c9c7210 */ /* 0x040fe40007f3e0ff */
[C---:B------:R-:W-:Y:S02]  /*e140*/  IADD3 R158, P4, PT, R76.reuse, R162, RZ ;  /* 0x000000a24c9e7210 */ /* 0x040fe40007f9e0ff */
[----:B------:R-:W-:Y:S01]  /*e150*/  IADD3 R160, P5, PT, R76, R166, RZ ;  /* 0x000000a64ca07210 */ /* 0x000fe20007fbe0ff */
[----:B------:R1:W-:Y:S01]  /*e160*/  STL [R1+0x144], R2 ;  /* 0x0001440201007387 */ /* 0x0003e20000100800 */
[----:B------:R-:W-:-:S02]  /*e170*/  LEA.HI.X.SX32 R70, R164, R28, 0x1, P1 ;  /* 0x0000001ca4467211 */ /* 0x000fc400008f0eff */
[----:B------:R-:W-:-:S03]  /*e180*/  LEA.HI.X.SX32 R69, R162, R28, 0x1, P4 ;  /* 0x0000001ca2457211 */ /* 0x000fc600020f0eff */
[----:B------:R-:W-:Y:S01]  /*e190*/  STL [R1+0x148], R70 ;  /* 0x0001484601007387 */ /* 0x000fe20000100800 */
[----:B-1----:R-:W-:-:S03]  /*e1a0*/  LEA.HI.X.SX32 R2, R166, R28, 0x1, P5 ;  /* 0x0000001ca6027211 */ /* 0x002fc600028f0eff */
[----:B------:R-:W-:Y:S04]  /*e1b0*/  STL [R1+0x14c], R69 ;  /* 0x00014c4501007387 */ /* 0x000fe80000100800 */
[----:B------:R-:W-:Y:S04]  /*e1c0*/  STL [R1+0x150], R2 ;  /* 0x0001500201007387 */ /* 0x000fe80000100800 */
[----:B------:R-:W-:Y:S04]  /*e1d0*/  STL [R1+0x140], R117 ;  /* 0x0001407501007387 */ /* 0x000fe80000100800 */
[----:B------:R1:W-:Y:S04]  /*e1e0*/  STL [R1+0x13c], R111 ;  /* 0x00013c6f01007387 */ /* 0x0003e80000100800 */
[----:B------:R2:W-:Y:S01]  /*e1f0*/  STL [R1+0x138], R78 ;  /* 0x0001384e01007387 */ /* 0x0005e20000100800 */
[----:B-1----:R-:W-:-:S03]  /*e200*/  SHF.L.U64.HI R111, R99, 0x2, R113 ;  /* 0x00000002636f7819 */ /* 0x002fc60000010271 */
[----:B------:R1:W-:Y:S01]  /*e210*/  STL [R1+0x134], R105 ;  /* 0x0001346901007387 */ /* 0x0003e20000100800 */
[----:B--2---:R-:W-:-:S03]  /*e220*/  IMAD.SHL.U32 R78, R99, 0x4, RZ ;  /* 0x00000004634e7824 */ /* 0x004fc600078e00ff */
[----:B------:R-:W-:Y:S01]  /*e230*/  STL [R1+0x130], R111 ;  /* 0x0001306f01007387 */ /* 0x000fe20000100800 */
[----:B------:R-:W-:-:S03]  /*e240*/  IMAD.SHL.U32 R99, R93, 0x4, RZ ;  /* 0x000000045d637824 */ /* 0x000fc600078e00ff */
[----:B------:R2:W-:Y:S01]  /*e250*/  STL [R1+0x12c], R78 ;  /* 0x00012c4e01007387 */ /* 0x0005e20000100800 */
[----:B-1----:R-:W-:Y:S01]  /*e260*/  SHF.L.U64.HI R105, R93, 0x2, R109 ;  /* 0x000000025d697819 */ /* 0x002fe2000001026d */
[----:B------:R-:W-:-:S04]  /*e270*/  IMAD.SHL.U32 R93, R89, 0x4, RZ ;  /* 0x00000004595d7824 */ /* 0x000fc800078e00ff */
[----:B------:R-:W-:Y:S01]  /*e280*/  STL [R1+0x128], R105 ;  /* 0x0001286901007387 */ /* 0x000fe20000100800 */
[----:B--2---:R-:W-:-:S03]  /*e290*/  SHF.L.U64.HI R78, R89, 0x2, R107 ;  /* 0x00000002594e7819 */ /* 0x004fc6000001026b */
[----:B------:R-:W-:Y:S01]  /*e2a0*/  STL [R1+0x124], R99 ;  /* 0x0001246301007387 */ /* 0x000fe20000100800 */
[----:B------:R-:W-:-:S03]  /*e2b0*/  SHF.L.U64.HI R89, R85, 0x2, R103 ;  /* 0x0000000255597819 */ /* 0x000fc60000010267 */
[----:B------:R1:W-:Y:S04]  /*e2c0*/  STL [R1+0x120], R78 ;  /* 0x0001204e01007387 */ /* 0x0003e80000100800 */
[----:B------:R-:W-:Y:S01]  /*e2d0*/  STL [R1+0x11c], R93 ;  /* 0x00011c5d01007387 */ /* 0x000fe20000100800 */
[----:B-1----:R-:W-:Y:S01]  /*e2e0*/  IMAD.SHL.U32 R78, R85, 0x4, RZ ;  /* 0x00000004554e7824 */ /* 0x002fe200078e00ff */
[C---:B------:R-:W-:Y:S02]  /*e2f0*/  SHF.L.U64.HI R85, R81.reuse, 0x2, R101 ;  /* 0x0000000251557819 */ /* 0x040fe40000010265 */
[----:B------:R-:W-:Y:S01]  /*e300*/  STL [R1+0x118], R89 ;  /* 0x0001185901007387 */ /* 0x000fe20000100800 */
[----:B------:R-:W-:-:S03]  /*e310*/  IMAD.SHL.U32 R81, R81, 0x4, RZ ;  /* 0x0000000451517824 */ /* 0x000fc600078e00ff */
[----:B------:R1:W-:Y:S04]  /*e320*/  STL [R1+0x114], R78 ;  /* 0x0001144e01007387 */ /* 0x0003e80000100800 */
[----:B------:R-:W-:Y:S01]  /*e330*/  STL [R1+0x110], R85 ;  /* 0x0001105501007387 */ /* 0x000fe20000100800 */
[C---:B-1----:R-:W-:Y:S01]  /*e340*/  SHF.L.U64.HI R78, R67.reuse, 0x2, R97 ;  /* 0x00000002434e7819 */ /* 0x042fe20000010261 */
[----:B------:R-:W-:Y:S02]  /*e350*/  IMAD.SHL.U32 R67, R67, 0x4, RZ ;  /* 0x0000000443437824 */ /* 0x000fe400078e00ff */
[----:B------:R1:W-:Y:S04]  /*e360*/  STL [R1+0x10c], R81 ;  /* 0x00010c5101007387 */ /* 0x0003e80000100800 */
[----:B------:R2:W-:Y:S04]  /*e370*/  STL [R1+0x108], R78 ;  /* 0x0001084e01007387 */ /* 0x0005e80000100800 */
[----:B------:R3:W-:Y:S01]  /*e380*/  STL [R1+0x104], R67 ;  /* 0x0001044301007387 */ /* 0x0007e20000100800 */
[C---:B-1----:R-:W-:Y:S01]  /*e390*/  SHF.L.U64.HI R81, R65.reuse, 0x2, R95 ;  /* 0x0000000241517819 */ /* 0x042fe2000001025f */
[----:B--2---:R-:W-:-:S02]  /*e3a0*/  IMAD.SHL.U32 R78, R65, 0x4, RZ ;  /* 0x00000004414e7824 */ /* 0x004fc400078e00ff */
[C---:B------:R-:W-:Y:S01]  /*e3b0*/  IMAD.SHL.U32 R65, R63.reuse, 0x4, RZ ;  /* 0x000000043f417824 */ /* 0x040fe200078e00ff */
[----:B---3--:R-:W-:Y:S01]  /*e3c0*/  SHF.L.U64.HI R67, R63, 0x2, R91 ;  /* 0x000000023f437819 */ /* 0x008fe2000001025b */
[----:B------:R-:W-:Y:S01]  /*e3d0*/  STL [R1+0x100], R81 ;  /* 0x0001005101007387 */ /* 0x000fe20000100800 */
[C---:B------:R-:W-:Y:S01]  /*e3e0*/  SHF.L.U64.HI R63, R61.reuse, 0x2, R87 ;  /* 0x000000023d3f7819 */ /* 0x040fe20000010257 */
[----:B------:R-:W-:Y:S02]  /*e3f0*/  IMAD.SHL.U32 R61, R61, 0x4, RZ ;  /* 0x000000043d3d7824 */ /* 0x000fe400078e00ff */
[----:B------:R-:W-:Y:S04]  /*e400*/  STL [R1+0xfc], R78 ;  /* 0x0000fc4e01007387 */ /* 0x000fe80000100800 */
[----:B------:R-:W-:Y:S04]  /*e410*/  STL [R1+0xf8], R67 ;  /* 0x0000f84301007387 */ /* 0x000fe80000100800 */
        /* <DEDUP_REMOVED lines=109> */
[----:B------:R2:W-:Y:S01]  /*eaf0*/  STL [R1+0x18], R8 ;  /* 0x0000180801007387 */ /* 0x0005e20000100800 */
[----:B------:R-:W-:-:S03]  /*eb00*/  IADD3 R162, P1, PT, R76, R168, RZ ;  /* 0x000000a84ca27210 */ /* 0x000fc60007f3e0ff */
[----:B------:R3:W-:Y:S01]  /*eb10*/  STL [R1+0x14], R7 ;  /* 0x0000140701007387 */ /* 0x0007e20000100800 */
[C---:B-1----:R-:W-:Y:S01]  /*eb20*/  SHF.L.U64.HI R10, R6.reuse, 0x2, R14 ;  /* 0x00000002060a7819 */ /* 0x042fe2000001020e */
[----:B--2---:R-:W-:Y:S01]  /*eb30*/  IMAD.SHL.U32 R8, R6, 0x4, RZ ;  /* 0x0000000406087824 */ /* 0x004fe200078e00ff */
[----:B------:R-:W-:Y:S01]  /*eb40*/  IADD3 R164, P4, PT, R76, R172, RZ ;  /* 0x000000ac4ca47210 */ /* 0x000fe20007f9e0ff */
[C---:B------:R-:W-:Y:S01]  /*eb50*/  IMAD.SHL.U32 R6, R5.reuse, 0x4, RZ ;  /* 0x0000000405067824 */ /* 0x040fe200078e00ff */
[----:B---3--:R-:W-:Y:S01]  /*eb60*/  SHF.L.U64.HI R7, R5, 0x2, R11 ;  /* 0x0000000205077819 */ /* 0x008fe2000001020b */
[----:B------:R-:W-:Y:S01]  /*eb70*/  STL [R1+0x10], R10 ;  /* 0x0000100a01007387 */ /* 0x000fe20000100800 */
[----:B------:R-:W-:-:S03]  /*eb80*/  SHF.L.U64.HI R5, R252, 0x2, R9 ;  /* 0x00000002fc057819 */ /* 0x000fc60000010209 */
[----:B------:R-:W-:Y:S01]  /*eb90*/  STL [R1+0xc], R8 ;  /* 0x00000c0801007387 */ /* 0x000fe20000100800 */
[----:B------:R-:W-:-:S03]  /*eba0*/  LEA.HI.X.SX32 R2, R168, R28, 0x1, P1 ;  /* 0x0000001ca8027211 */ /* 0x000fc600008f0eff */
[----:B------:R-:W-:Y:S01]  /*ebb0*/  STL [R1+0x8], R7 ;  /* 0x0000080701007387 */ /* 0x000fe20000100800 */
[----:B------:R-:W-:-:S03]  /*ebc0*/  LEA.HI.X.SX32 R186, R172, R28, 0x1, P4 ;  /* 0x0000001cacba7211 */ /* 0x000fc600020f0eff */
[----:B------:R-:W2:Y:S01]  /*ebd0*/  LDL.LU R61, [R1+0x144] ;  /* 0x00014400013d7983 */ /* 0x000ea20000300800 */
[----:B------:R-:W-:-:S03]  /*ebe0*/  SHF.L.U64.HI R85, R86, 0x2, R123 ;  /* 0x0000000256557819 */ /* 0x000fc6000001027b */
[----:B------:R-:W-:Y:S01]  /*ebf0*/  STL [R1+0x4], R6 ;  /* 0x0000040601007387 */ /* 0x000fe20000100800 */
[----:B------:R-:W-:-:S03]  /*ec00*/  SHF.L.U64.HI R87, R88, 0x2, R125 ;  /* 0x0000000258577819 */ /* 0x000fc6000001027d */
[----:B------:R-:W3:Y:S01]  /*ec10*/  LDL R63, [R1+0x148] ;  /* 0x00014800013f7983 */ /* 0x000ee20000100800 */
[----:B------:R-:W-:-:S03]  /*ec20*/  SHF.L.U64.HI R123, R124, 0x2, R161 ;  /* 0x000000027c7b7819 */ /* 0x000fc600000102a1 */
[----:B------:R1:W-:Y:S01]  /*ec30*/  STL [R1], R5 ;  /* 0x0000000501007387 */ /* 0x0003e20000100800 */
[----:B------:R-:W-:Y:S02]  /*ec40*/  SHF.L.U64.HI R125, R126, 0x2, R163 ;  /* 0x000000027e7d7819 */ /* 0x000fe400000102a3 */
[----:B------:R-:W-:Y:S01]  /*ec50*/  SHF.L.U64.HI R161, R162, 0x2, R2 ;  /* 0x00000002a2a17819 */ /* 0x000fe20000010202 */
[----:B------:R-:W4:Y:S01]  /*ec60*/  LDL.LU R65, [R1+0x14c] ;  /* 0x00014c0001417983 */ /* 0x000f220000300800 */
[----:B------:R-:W-:-:S03]  /*ec70*/  SHF.L.U64.HI R163, R164, 0x2, R186 ;  /* 0x00000002a4a37819 */ /* 0x000fc600000102ba */
[----:B------:R-:W2:Y:S04]  /*ec80*/  LDL.LU R67, [R1+0x150] ;  /* 0x0001500001437983 */ /* 0x000ea80000300800 */
[----:B------:R-:W2:Y:S04]  /*ec90*/  LDL.LU R2, [R1+0x338] ;  /* 0x0003380001027983 */ /* 0x000ea80000300800 */
[----:B------:R-:W2:Y:S01]  /*eca0*/  LDL.LU R186, [R1+0x334] ;  /* 0x0003340001ba7983 */ /* 0x000ea20000300800 */
[C---:B------:R-:W-:Y:S02]  /*ecb0*/  IADD3 R166, P5, PT, R76.reuse, R170, RZ ;  /* 0x000000aa4ca67210 */ /* 0x040fe40007fbe0ff */
[----:B------:R-:W-:-:S02]  /*ecc0*/  IADD3 R168, P1, PT, R76, R176, RZ ;  /* 0x000000b04ca87210 */ /* 0x000fc40007f3e0ff */
[----:B------:R-:W-:Y:S02]  /*ecd0*/  LEA.HI.X.SX32 R73, R170, R28, 0x1, P5 ;  /* 0x0000001caa497211 */ /* 0x000fe400028f0eff */
[C---:B------:R-:W-:Y:S02]  /*ece0*/  IADD3 R170, P4, PT, R76.reuse, R174, RZ ;  /* 0x000000ae4caa7210 */ /* 0x040fe40007f9e0ff */
[----:B------:R-:W-:Y:S02]  /*ecf0*/  IADD3 R172, P5, PT, R76, R178, RZ ;  /* 0x000000b24cac7210 */ /* 0x000fe40007fbe0ff */
[-C--:B------:R-:W-:Y:S02]  /*ed00*/  LEA.HI.X.SX32 R72, R176, R28.reuse, 0x1, P1 ;  /* 0x0000001cb0487211 */ /* 0x080fe400008f0eff */
[-C--:B------:R-:W-:Y:S02]  /*ed10*/  LEA.HI.X.SX32 R74, R174, R28.reuse, 0x1, P4 ;  /* 0x0000001cae4a7211 */ /* 0x080fe400020f0eff */
[----:B------:R-:W-:-:S02]  /*ed20*/  LEA.HI.X.SX32 R77, R178, R28, 0x1, P5 ;  /* 0x0000001cb24d7211 */ /* 0x000fc400028f0eff */
[C---:B------:R-:W-:Y:S02]  /*ed30*/  IADD3 R174, P1, PT, R76.reuse, R180, RZ ;  /* 0x000000b44cae7210 */ /* 0x040fe40007f3e0ff */
[C---:B------:R-:W-:Y:S02]  /*ed40*/  IADD3 R176, P4, PT, R76.reuse, R184, RZ ;  /* 0x000000b84cb07210 */ /* 0x040fe40007f9e0ff */
[----:B------:R-:W-:Y:S01]  /*ed50*/  IADD3 R178, P5, PT, R76, R182, RZ ;  /* 0x000000b64cb27210 */ /* 0x000fe20007fbe0ff */
[----:B------:R-:W-:Y:S01]  /*ed60*/  VIADD R75, R75, 0x3f ;  /* 0x0000003f4b4b7836 */ /* 0x000fe20000000000 */
[-C--:B------:R-:W-:Y:S02]  /*ed70*/  LEA.HI.X.SX32 R71, R180, R28.reuse, 0x1, P1 ;  /* 0x0000001cb4477211 */ /* 0x080fe400008f0eff */
[-C--:B------:R-:W-:Y:S02]  /*ed80*/  LEA.HI.X.SX32 R70, R184, R28.reuse, 0x1, P4 ;  /* 0x0000001cb8467211 */ /* 0x080fe400020f0eff */
[----:B------:R-:W-:-:S02]  /*ed90*/  LEA.HI.X.SX32 R69, R182, R28, 0x1, P5 ;  /* 0x0000001cb6457211 */ /* 0x000fc400028f0eff */
[C---:B------:R-:W-:Y:S02]  /*eda0*/  IADD3 R148, P6, PT, R76.reuse, R185, RZ ;  /* 0x000000b94c947210 */ /* 0x040fe40007fde0ff */
[C---:B------:R-:W-:Y:S02]  /*edb0*/  IADD3 R180, P1, PT, R76.reuse, R68, RZ ;  /* 0x000000444cb47210 */ /* 0x040fe40007f3e0ff */
[C---:B------:R-:W-:Y:S02]  /*edc0*/  IADD3 R182, P4, PT, R76.reuse, R3, RZ ;  /* 0x000000034cb67210 */ /* 0x040fe40007f9e0ff */
[----:B------:R-:W-:Y:S02]  /*edd0*/  IADD3 R184, P5, PT, R76, R0, RZ ;  /* 0x000000004cb87210 */ /* 0x000fe40007fbe0ff */
[-C--:B------:R-:W-:Y:S02]  /*ede0*/  LEA.HI.X.SX32 R185, R185, R28.reuse, 0x1, P6 ;  /* 0x0000001cb9b97211 */ /* 0x080fe400030f0eff */
[----:B------:R-:W-:-:S02]  /*edf0*/  LEA.HI.X.SX32 R68, R68, R28, 0x1, P1 ;  /* 0x0000001c44447211 */ /* 0x000fc400008f0eff */
[-C--:B------:R-:W-:Y:S02]  /*ee00*/  LEA.HI.X.SX32 R3, R3, R28.reuse, 0x1, P4 ;  /* 0x0000001c03037211 */ /* 0x080fe400020f0eff */
[----:B------:R-:W-:Y:S02]  /*ee10*/  LEA.HI.X.SX32 R0, R0, R28, 0x1, P5 ;  /* 0x0000001c00007211 */ /* 0x000fe400028f0eff */
[----:B------:R-:W-:Y:S02]  /*ee20*/  SHF.L.U64.HI R76, R76, 0x2, R28 ;  /* 0x000000024c4c7819 */ /* 0x000fe4000001021c */
[----:B------:R-:W-:Y:S01]  /*ee30*/  SHF.R.S32.HI R28, RZ, 0x1f, R75 ;  /* 0x0000001fff1c7819 */ /* 0x000fe2000001144b */
[----:B------:R-:W-:-:S03]  /*ee40*/  IMAD.SHL.U32 R78, R4, 0x4, RZ ;  /* 0x00000004044e7824 */ /* 0x000fc600078e00ff */
[----:B------:R-:W-:Y:S02]  /*ee50*/  LEA.HI R28, R28, R75, RZ, 0x6 ;  /* 0x0000004b1c1c7211 */ /* 0x000fe400078f30ff */
[----:B------:R-:W-:Y:S01]  /*ee60*/  SHF.L.U64.HI R189, R4, 0x2, R189 ;  /* 0x0000000204bd7819 */ /* 0x000fe200000102bd */
[----:B------:R-:W1:Y:S01]  /*ee70*/  LDC R75, c[0x0][0x3a0] ;  /* 0x0000e800ff4b7b82 */ /* 0x000e620000000800 */
[----:B------:R-:W-:Y:S02]  /*ee80*/  SHF.L.U64.HI R109, R110, 0x2, R147 ;  /* 0x000000026e6d7819 */ /* 0x000fe40000010293 */
[----:B------:R-:W-:Y:S02]  /*ee90*/  SHF.L.U64.HI R147, R148, 0x2, R185 ;  /* 0x0000000294937819 */ /* 0x000fe400000102b9 */
[----:B------:R-:W-:Y:S02]  /*eea0*/  SHF.R.S32.HI R4, RZ, 0x6, R28 ;  /* 0x00000006ff047819 */ /* 0x000fe4000001141c */
[----:B------:R-:W-:-:S02]  /*eeb0*/  SHF.L.U64.HI R89, R90, 0x2, R127 ;  /* 0x000000025a597819 */ /* 0x000fc4000001027f */
[----:B------:R-:W-:Y:S02]  /*eec0*/  SHF.L.U64.HI R91, R92, 0x2, R129 ;  /* 0x000000025c5b7819 */ /* 0x000fe40000010281 */
[----:B------:R-:W-:Y:S02]  /*eed0*/  SHF.L.U64.HI R127, R128, 0x2, R165 ;  /* 0x00000002807f7819 */ /* 0x000fe400000102a5 */
[----:B------:R-:W-:Y:S02]  /*eee0*/  SHF.L.U64.HI R93, R94, 0x2, R131 ;  /* 0x000000025e5d7819 */ /* 0x000fe40000010283 */
[----:B------:R-:W-:Y:S02]  /*eef0*/  SHF.L.U64.HI R129, R130, 0x2, R167 ;  /* 0x0000000282817819 */ /* 0x000fe400000102a7 */
[----:B------:R-:W-:Y:S02]  /*ef00*/  SHF.L.U64.HI R165, R166, 0x2, R73 ;  /* 0x00000002a6a57819 */ /* 0x000fe40000010249 */
[----:B------:R-:W-:Y:S01]  /*ef10*/  SHF.L.U64.HI R95, R96, 0x2, R133 ;  /* 0x00000002605f7819 */ /* 0x000fe20000010285 */
[----:B------:R1:W5:Y:S01]  /*ef20*/  LDL.LU R73, [R1+0x330] ;  /* 0x0003300001497983 */ /* 0x0003620000300800 */
[----:B------:R-:W-:-:S02]  /*ef30*/  SHF.L.U64.HI R131, R132, 0x2, R169 ;  /* 0x0000000284837819 */ /* 0x000fc400000102a9 */
[----:B------:R-:W-:Y:S02]  /*ef40*/  SHF.L.U64.HI R167, R168, 0x2, R72 ;  /* 0x00000002a8a77819 */ /* 0x000fe40000010248 */
[----:B-1----:R-:W-:Y:S01]  /*ef50*/  VIMNMX R5, PT, PT, R4, 0x2, !PT ;  /* 0x0000000204057848 */ /* 0x002fe20007fe0100 */
[----:B------:R1:W5:Y:S01]  /*ef60*/  LDL.LU R72, [R1+0x32c] ;  /* 0x00032c0001487983 */ /* 0x0003620000300800 */
[----:B------:R-:W-:Y:S02]  /*ef70*/  SHF.L.U64.HI R97, R98, 0x2, R135 ;  /* 0x0000000262617819 */ /* 0x000fe40000010287 */
[----:B------:R-:W-:Y:S02]  /*ef80*/  SHF.L.U64.HI R133, R134, 0x2, R171 ;  /* 0x0000000286857819 */ /* 0x000fe400000102ab */
[----:B------:R-:W-:Y:S02]  /*ef90*/  SHF.L.U64.HI R169, R170, 0x2, R74 ;  /* 0x00000002aaa97819 */ /* 0x000fe4000001024a */
[----:B------:R-:W-:Y:S01]  /*efa0*/  SHF.L.U64.HI R99, R100, 0x2, R137 ;  /* 0x0000000264637819 */ /* 0x000fe20000010289 */
[----:B------:R1:W5:Y:S01]  /*efb0*/  LDL.LU R74, [R1+0x328] ;  /* 0x00032800014a7983 */ /* 0x0003620000300800 */
[----:B------:R-:W-:-:S02]  /*efc0*/  SHF.L.U64.HI R135, R136, 0x2, R173 ;  /* 0x0000000288877819 */ /* 0x000fc400000102ad */
[----:B------:R-:W-:Y:S02]  /*efd0*/  SHF.L.U64.HI R171, R172, 0x2, R77 ;  /* 0x00000002acab7819 */ /* 0x000fe4000001024d */
[----:B------:R-:W-:Y:S01]  /*efe0*/  SHF.L.U64.HI R101, R102, 0x2, R139 ;  /* 0x0000000266657819 */ /* 0x000fe2000001028b */
[----:B------:R1:W5:Y:S01]  /*eff0*/  LDL.LU R77, [R1+0x324] ;  /* 0x00032400014d7983 */ /* 0x0003620000300800 */
[----:B------:R-:W-:Y:S02]  /*f000*/  SHF.L.U64.HI R137, R138, 0x2, R175 ;  /* 0x000000028a897819 */ /* 0x000fe400000102af */
[----:B------:R-:W-:Y:S01]  /*f010*/  SHF.L.U64.HI R173, R174, 0x2, R71 ;  /* 0x00000002aead7819 */ /* 0x000fe20000010247 */
[----:B------:R-:W-:Y:S01]  /*f020*/  VIADD R5, R5, 0xffffffff ;  /* 0xffffffff05057836 */ /* 0x000fe20000000000 */
[----:B------:R-:W-:Y:S01]  /*f030*/  SHF.L.U64.HI R103, R104, 0x2, R141 ;  /* 0x0000000268677819 */ /* 0x000fe2000001028d */
[----:B------:R1:W5:Y:S01]  /*f040*/  LDL.LU R71, [R1+0x320] ;  /* 0x0003200001477983 */ /* 0x0003620000300800 */
[----:B------:R-:W-:-:S02]  /*f050*/  SHF.L.U64.HI R139, R140, 0x2, R177 ;  /* 0x000000028c8b7819 */ /* 0x000fc400000102b1 */
[----:B------:R-:W-:Y:S02]  /*f060*/  SHF.L.U64.HI R175, R176, 0x2, R70 ;  /* 0x00000002b0af7819 */ /* 0x000fe40000010246 */
[----:B------:R-:W-:Y:S01]  /*f070*/  SHF.L.U64.HI R105, R106, 0x2, R143 ;  /* 0x000000026a697819 */ /* 0x000fe2000001028f */
[----:B------:R1:W5:Y:S01]  /*f080*/  LDL.LU R70, [R1+0x31c] ;  /* 0x00031c0001467983 */ /* 0x0003620000300800 */
        /* <DEDUP_REMOVED lines=10> */
[----:B------:R1:W5:Y:S04]  /*f130*/  LDL.LU R3, [R1+0x310] ;  /* 0x0003100001037983 */ /* 0x0003680000300800 */
[----:B------:R1:W5:Y:S04]  /*f140*/  LDL.LU R0, [R1+0x30c] ;  /* 0x00030c0001007983 */ /* 0x0003680000300800 */
[----:B------:R1:W-:Y:S01]  /*f150*/  STL [R1+0x144], R5 ;  /* 0x0001440501007387 */ /* 0x0003e20000100800 */
[----:B------:R-:W-:-:S02]  /*f160*/  SHF.L.U64.HI R81, R82, 0x2, R119 ;  /* 0x0000000252517819 */ /* 0x000fc40000010277 */
[----:B------:R-:W-:Y:S01]  /*f170*/  SHF.L.U64.HI R83, R84, 0x2, R121 ;  /* 0x0000000254537819 */ /* 0x000fe20000010279 */
[----:B------:R-:W-:Y:S01]  /*f180*/  VIADD R6, R4, 0xfffffffd ;  /* 0xfffffffd04067836 */ /* 0x000fe20000000000 */
[----:B------:R-:W-:Y:S02]  /*f190*/  SHF.L.U64.HI R111, R112, 0x2, R149 ;  /* 0x00000002706f7819 */ /* 0x000fe40000010295 */
[----:B------:R-:W-:Y:S02]  /*f1a0*/  SHF.L.U64.HI R113, R114, 0x2, R151 ;  /* 0x0000000272717819 */ /* 0x000fe40000010297 */
[----:B------:R-:W-:Y:S02]  /*f1b0*/  SHF.L.U64.HI R115, R116, 0x2, R153 ;  /* 0x0000000274737819 */ /* 0x000fe40000010299 */
[----:B------:R-:W-:Y:S02]  /*f1c0*/  SHF.L.U64.HI R117, R118, 0x2, R155 ;  /* 0x0000000276757819 */ /* 0x000fe4000001029b */
[----:B------:R-:W-:-:S02]  /*f1d0*/  SHF.L.U64.HI R119, R120, 0x2, R157 ;  /* 0x0000000278777819 */ /* 0x000fc4000001029d */
[----:B------:R-:W-:Y:S01]  /*f1e0*/  SHF.L.U64.HI R121, R122, 0x2, R159 ;  /* 0x000000027a797819 */ /* 0x000fe2000001029f */
[----:B------:R-:W-:Y:S01]  /*f1f0*/  VIADD R75, R75, 0xffffff40 ;  /* 0xffffff404b4b7836 */ /* 0x000fe20000000000 */
[----:B------:R-:W-:Y:S01]  /*f200*/  SHF.L.U64.HI R251, R250, 0x2, R251 ;  /* 0x00000002fafb7819 */ /* 0x000fe200000102fb */
[----:B------:R-:W-:Y:S01]  /*f210*/  IMAD.SHL.U32 R252, R252, 0x4, RZ ;  /* 0x00000004fcfc7824 */ /* 0x000fe200078e00ff */
        /* <DEDUP_REMOVED lines=65> */
[----:B------:R-:W-:-:S02]  /*f630*/  IMAD.SHL.U32 R82, R82, 0x4, RZ ;  /* 0x0000000452527824 */ /* 0x000fc400078e00ff */
[----:B------:R-:W-:Y:S02]  /*f640*/  IMAD.SHL.U32 R84, R84, 0x4, RZ ;  /* 0x0000000454547824 */ /* 0x000fe400078e00ff */
[----:B------:R-:W-:Y:S02]  /*f650*/  IMAD.SHL.U32 R86, R86, 0x4, RZ ;  /* 0x0000000456567824 */ /* 0x000fe400078e00ff */
[----:B------:R-:W-:Y:S02]  /*f660*/  IMAD.SHL.U32 R88, R88, 0x4, RZ ;  /* 0x0000000458587824 */ /* 0x000fe400078e00ff */
[----:B------:R-:W-:Y:S02]  /*f670*/  IMAD.SHL.U32 R90, R90, 0x4, RZ ;  /* 0x000000045a5a7824 */ /* 0x000fe400078e00ff */
[----:B------:R-:W-:Y:S02]  /*f680*/  IMAD.SHL.U32 R92, R92, 0x4, RZ ;  /* 0x000000045c5c7824 */ /* 0x000fe400078e00ff */
        /* <DEDUP_REMOVED lines=20> */
[----:B------:R-:W-:Y:S01]  /*f7d0*/  IMAD.SHL.U32 R134, R134, 0x4, RZ ;  /* 0x0000000486867824 */ /* 0x000fe200078e00ff */
[----:B--2---:R-:W-:Y:S02]  /*f7e0*/  SHF.L.U64.HI R185, R186, 0x2, R2 ;  /* 0x00000002bab97819 */ /* 0x004fe40000010202 */
[----:B------:R-:W2:Y:S01]  /*f7f0*/  S2R R2, SR_TID.X ;  /* 0x0000000000027919 */ /* 0x000ea20000002100 */
[----:B------:R-:W-:Y:S01]  /*f800*/  SHF.L.U64.HI R153, R154, 0x2, R61 ;  /* 0x000000029a997819 */ /* 0x000fe2000001023d */
[----:B------:R-:W-:Y:S01]  /*f810*/  IMAD.SHL.U32 R136, R136, 0x4, RZ ;  /* 0x0000000488887824 */ /* 0x000fe200078e00ff */
[----:B---3--:R-:W-:Y:S01]  /*f820*/  SHF.L.U64.HI R155, R156, 0x2, R63 ;  /* 0x000000029c9b7819 */ /* 0x008fe2000001023f */
[----:B------:R-:W-:Y:S01]  /*f830*/  IMAD.SHL.U32 R138, R138, 0x4, RZ ;  /* 0x000000048a8a7824 */ /* 0x000fe200078e00ff */
[----:B----4-:R-:W-:Y:S01]  /*f840*/  SHF.L.U64.HI R157, R158, 0x2, R65 ;  /* 0x000000029e9d7819 */ /* 0x010fe20000010241 */
        /* <DEDUP_REMOVED lines=14> */
[----:B------:R-:W-:Y:S01]  /*f930*/  IMAD.SHL.U32 R166, R166, 0x4, RZ ;  /* 0x00000004a6a67824 */ /* 0x000fe200078e00ff */
[----:B--2---:R-:W-:Y:S01]  /*f940*/  LOP3.LUT R2, R2, 0x7f, RZ, 0xc0, !PT ;  /* 0x0000007f02027812 */ /* 0x004fe200078ec0ff */
        /* <DEDUP_REMOVED lines=10> */
[----:B------:R-:W-:Y:S02]  /*f9f0*/  IMAD.MOV.U32 R4, RZ, RZ, RZ ;  /* 0x000000ffff047224 */ /* 0x000fe400078e00ff */
[----:B------:R-:W-:Y:S01]  /*fa00*/  IMAD.MOV.U32 R187, RZ, RZ, RZ ;  /* 0x000000ffffbb7224 */ /* 0x000fe200078e00ff */
[----:B------:R-:W-:Y:S01]  /*fa10*/  UMOV UR26, 0x1 ;  /* 0x00000001001a7882 */ /* 0x000fe20000000000 */
[----:B------:R-:W-:Y:S01]  /*fa20*/  UMOV UR27, 0x2 ;  /* 0x00000002001b7882 */ /* 0x000fe20000000000 */
[----:B------:R-:W-:Y:S01]  /*fa30*/  UMOV UR5, URZ ;  /* 0x000000ff00057c82 */ /* 0x000fe20008000000 */
[----:B------:R-:W-:Y:S01]  /*fa40*/  UMOV UR6, URZ ;  /* 0x000000ff00067c82 */ /* 0x000fe20008000000 */
[----:B-1----:R-:W-:-:S05]  /*fa50*/  UMOV UR7, URZ ;  /* 0x000000ff00077c82 */ /* 0x002fca0008000000 */
.L_x_11:
[----:B------:R-:W-:Y:S01]  /*fa60*/  IMAD.U32 R4, R4, -0x80000000, RZ ;  /* 0x8000000004047824 */ /* 0x000fe200078e00ff */
[----:B------:R-:W-:-:S03]  /*fa70*/  UIADD3 UR6, UPT, UPT, UR6, 0x1, URZ ;  /* 0x0000000106067890 */ /* 0x000fc6000fffe0ff */
[----:B------:R-:W1:Y:S01]  /*fa80*/  SYNCS.PHASECHK.TRANS64.TRYWAIT P1, [UR8], R4 ;  /* 0x00000004ff0075a7 */ /* 0x000e620008021108 */
[----:B------:R-:W-:-:S04]  /*fa90*/  UISETP.GT.AND UP1, UPT, UR6, 0x1, UPT ;  /* 0x000000010600788c */ /* 0x000fc8000bf24270 */
[----:B------:R-:W-:-:S04]  /*faa0*/  USEL UR6, UR6, URZ, !UP1 ;  /* 0x000000ff06067287 */ /* 0x000fc8000c800000 */
[----:B------:R-:W-:Y:S01]  /*fab0*/  ULEA UR4, UR6, UR10, 0xf ;  /* 0x0000000a06047291 */ /* 0x000fe2000f8e78ff */
[----:B-1----:R-:W-:Y:S11]  /*fac0*/  @!P1 BRA `(.L_x_9) ;  /* 0x0000006c00fc9947 */ /* 0x002ff60003800000 */
.L_x_17:
[----:B------:R-:W-:-:S04]  /*fad0*/  DEPBAR.LE SB0, 0x2 ;  /* 0x000080800000791a */ /* 0x000fc80000000000 */
[----:B------:R-:W-:Y:S01]  /*fae0*/  LEA R188, R2, UR4, 0x8 ;  /* 0x0000000402bc7c11 */ /* 0x000fe2000f8e40ff */
[----:B------:R-:W-:Y:S01]  /*faf0*/  BAR.SYNC.DEFER_BLOCKING 0x0 ;  /* 0x0000000000007b1d */ /* 0x000fe20000010000 */
[----:B------:R-:W-:Y:S02]  /*fb00*/  UIADD3 UR5, UPT, UPT, UR5, 0x1, URZ ;  /* 0x0000000105057890 */ /* 0x000fe4000fffe0ff */
[----:B------:R-:W-:Y:S02]  /*fb10*/  ULEA UR8, UR26, UR10, 0x3 ;  /* 0x0000000a1a087291 */ /* 0x000fe4000f8e18ff */
[----:B------:R-:W-:Y:S02]  /*fb20*/  UISETP.GT.AND UP1, UPT, UR5, 0x2, UPT ;  /* 0x000000020500788c */ /* 0x000fe4000bf24270 */
[----:B------:R-:W-:Y:S02]  /*fb30*/  UIADD3 UR8, UPT, UPT, UR8, 0x28000, URZ ;  /* 0x0002800008087890 */ /* 0x000fe4000fffe0ff */
[----:B------:R-:W-:Y:S01]  /*fb40*/  USEL UR5, UR5, URZ, !UP1 ;  /* 0x000000ff05057287 */ /* 0x000fe2000c800000 */
[----:B------:R-:W-:Y:S01]  /*fb50*/  UMOV UR4, UR7 ;  /* 0x0000000700047c82 */ /* 0x000fe20008000000 */
        /* <DEDUP_REMOVED lines=16> */
[----:B-1----:R1:W-:Y:S01]  /*fc60*/  STTM.x64 tmem[UR12+0x80], R4 ;  /* 0x00008004000079ed */ /* 0x0023e2000834000c */
[----:B------:R-:W2:Y:S02]  /*fc70*/  FENCE.VIEW.ASYNC.T ;  /* 0x00000000000073c6 */ /* 0x000ea40000000200 */
[----:B--2---:R-:W-:Y:S06]  /*fc80*/  BAR.SYNC.DEFER_BLOCKING 0x0 ;  /* 0x0000000000007b1d */ /* 0x004fec0000010000 */
[----:B------:R-:W-:Y:S05]  /*fc90*/  @P0 BRA `(.L_x_10) ;  /* 0x0000000000d80947 */ /* 0x000fea0003800000 */
[----:B------:R-:W-:Y:S01]  /*fca0*/  ULEA UR9, UR5, UR10, 0xf ;  /* 0x0000000a05097291 */ /* 0x000fe2000f8e78ff */
[----:B------:R-:W-:Y:S01]  /*fcb0*/  UMOV UR7, URZ ;  /* 0x000000ff00077c82 */ /* 0x000fe20008000000 */
[----:B------:R-:W-:Y:S02]  /*fcc0*/  UIADD3 UR28, UPT, UPT, UR11, 0x88, URZ ;  /* 0x000000880b1c7890 */ /* 0x000fe4000fffe0ff */
[----:B------:R-:W-:Y:S02]  /*fcd0*/  USHF.R.U32.HI UR9, URZ, 0x4, UR9 ;  /* 0x00000004ff097899 */ /* 0x000fe40008011609 */
[----:B------:R-:W-:Y:S02]  /*fce0*/  UIADD3 UR29, UPT, UPT, UR11, 0x90, URZ ;  /* 0x000000900b1d7890 */ /* 0x000fe4000fffe0ff */
[----:B------:R-:W-:Y:S02]  /*fcf0*/  USGXT.U32 UR18, UR9, 0xe ;  /* 0x0000000e0912789a */ /* 0x000fe40008000000 */
[----:B------:R-:W-:-:S02]  /*fd00*/  UIADD3 UR46, UPT, UPT, UR11, 0x98, URZ ;  /* 0x000000980b2e7890 */ /* 0x000fc4000fffe0ff */
[----:B------:R-:W-:Y:S02]  /*fd10*/  UIADD3 UR20, UP1, UPT, UR18, 0x2, URZ ;  /* 0x0000000212147890 */ /* 0x000fe4000ff3e0ff */
[----:B------:R-:W-:Y:S02]  /*fd20*/  UIADD3 UR47, UPT, UPT, UR11, 0xa0, URZ ;  /* 0x000000a00b2f7890 */ /* 0x000fe4000fffe0ff */
[----:B------:R-:W-:Y:S02]  /*fd30*/  UIADD3.X UR21, UPT, UPT, UR7, 0x40004040, URZ, UP1, !UPT ;  /* 0x4000404007157890 */ /* 0x000fe40008ffe4ff */
[----:B------:R-:W-:Y:S02]  /*fd40*/  UIADD3 UR38, UP1, UPT, UR20, 0x2, URZ ;  /* 0x0000000214267890 */ /* 0x000fe4000ff3e0ff */
[----:B------:R-:W-:Y:S02]  /*fd50*/  UIADD3 UR40, UP2, UPT, UR20, 0x4, URZ ;  /* 0x0000000414287890 */ /* 0x000fe4000ff5e0ff */
[----:B------:R-:W-:-:S02]  /*fd60*/  UIADD3 UR42, UP3, UPT, UR20, 0x3fe, URZ ;  /* 0x000003fe142a7890 */ /* 0x000fc4000ff7e0ff */
[----:B------:R-:W-:Y:S02]  /*fd70*/  UIADD3 UR44, UP4, UPT, UR20, 0x400, URZ ;  /* 0x00000400142c7890 */ /* 0x000fe4000ff9e0ff */
[----:B------:R-:W-:Y:S02]  /*fd80*/  UIADD3 UR22, UP5, UPT, UR20, 0x402, URZ ;  /* 0x0000040214167890 */ /* 0x000fe4000ffbe0ff */
[----:B------:R-:W-:Y:S02]  /*fd90*/  UIADD3.X UR39, UPT, UPT, UR21, URZ, URZ, UP1, !UPT ;  /* 0x000000ff15277290 */ /* 0x000fe40008ffe4ff */
[----:B------:R-:W-:Y:S02]  /*fda0*/  UIADD3 UR24, UP6, UPT, UR20, 0x404, URZ ;  /* 0x0000040414187890 */ /* 0x000fe4000ffde0ff */
[----:B------:R-:W-:Y:S02]  /*fdb0*/  UIADD3.X UR41, UPT, UPT, UR21, URZ, URZ, UP2, !UPT ;  /* 0x000000ff15297290 */ /* 0x000fe400097fe4ff */
[----:B------:R-:W-:-:S02]  /*fdc0*/  UIADD3.X UR43, UPT, UPT, UR21, URZ, URZ, UP3, !UPT ;  /* 0x000000ff152b7290 */ /* 0x000fc40009ffe4ff */
[----:B------:R-:W-:Y:S02]  /*fdd0*/  UIADD3 UR48, UPT, UPT, UR11, 0xa8, URZ ;  /* 0x000000a80b307890 */ /* 0x000fe4000fffe0ff */
[----:B------:R-:W-:Y:S02]  /*fde0*/  UIADD3.X UR45, UPT, UPT, UR21, URZ, URZ, UP4, !UPT ;  /* 0x000000ff152d7290 */ /* 0x000fe4000a7fe4ff */
[----:B------:R-:W-:Y:S02]  /*fdf0*/  UIADD3 UR49, UPT, UPT, UR11, 0xb0, URZ ;  /* 0x000000b00b317890 */ /* 0x000fe4000fffe0ff */
[----:B------:R-:W-:Y:S01]  /*fe00*/  UIADD3.X UR23, UPT, UPT, UR21, URZ, URZ, UP5, !UPT ;  /* 0x000000ff15177290 */ /* 0x000fe2000affe4ff */
[----:B------:R-:W-:Y:S01]  /*fe10*/  UMOV UR14, 0x0 ;  /* 0x00000000000e7882 */ /* 0x000fe20000000000 */
[----:B------:R-:W-:Y:S01]  /*fe20*/  UMOV UR15, 0x8200910 ;  /* 0x08200910000f7882 */ /* 0x000fe20000000000 */
[----:B------:R-:W-:Y:S01]  /*fe30*/  UIADD3 UR54, UPT, UPT, UR11, 0xb8, URZ ;  /* 0x000000b80b367890 */ /* 0x000fe2000fffe0ff */
[----:B------:R-:W-:Y:S01]  /*fe40*/  UMOV UR19, 0x40004040 ;  /* 0x4000404000137882 */ /* 0x000fe20000000000 */
[----:B------:R-:W-:Y:S01]  /*fe50*/  UIADD3.X UR25, UPT, UPT, UR21, URZ, URZ, UP6, !UPT ;  /* 0x000000ff15197290 */ /* 0x000fe2000b7fe4ff */
[----:B------:R2:W-:Y:S01]  /*fe60*/  UTCHMMA tmem[UR13], gdesc[UR18], tmem[UR11], tmem[UR14], idesc[UR15], UPT ;  /* 0x00ff0e120d0079ea */ /* 0x0005e2000b80000b */
[----:B------:R-:W-:Y:S01]  /*fe70*/  UMOV UR16, 0x0 ;  /* 0x0000000000107882 */ /* 0x000fe20000000000 */
[----:B------:R-:W-:Y:S01]  /*fe80*/  UMOV UR17, 0x8200910 ;  /* 0x0820091000117882 */ /* 0x000fe20000000000 */
[----:B------:R-:W-:Y:S01]  /*fe90*/  UMOV UR30, 0x0 ;  /* 0x00000000001e7882 */ /* 0x000fe20000000000 */
[----:B------:R-:W-:Y:S01]  /*fea0*/  UMOV UR31, 0x8200910 ;  /* 0x08200910001f7882 */ /* 0x000fe20000000000 */
        /* <DEDUP_REMOVED lines=11> */
[----:B------:R-:W-:Y:S01]  /*ff60*/  UMOV UR9, URZ ;  /* 0x000000ff00097c82 */ /* 0x000fe20008000000 */
[----:B------:R2:W-:Y:S01]  /*ff70*/  UTCHMMA tmem[UR47], gdesc[UR42], tmem[UR11], tmem[UR36], idesc[UR37], UPT ;  /* 0x00ff242a2f0079ea */ /* 0x0005e2000b80000b */
[----:B------:R-:W-:Y:S01]  /*ff80*/  UMOV UR56, 0x0 ;  /* 0x0000000000387882 */ /* 0x000fe20000000000 */
[----:B------:R-:W-:Y:S01]  /*ff90*/  UMOV UR57, 0x8200910 ;  /* 0x0820091000397882 */ /* 0x000fe20000000000 */
[----:B------:R2:W-:Y:S01]  /*ffa0*/  UTCHMMA tmem[UR48], gdesc[UR44], tmem[UR11], tmem[UR50], idesc[UR51], UPT ;  /* 0x00ff322c300079ea */ /* 0x0005e2000b80000b */
[----:B------:R-:W-:Y:S01]  /*ffb0*/  UMOV UR7, UR8 ;  /* 0x0000000800077c82 */ /* 0x000fe20008000000 */
[----:B------:R2:W-:Y:S01]  /*ffc0*/  UTCHMMA tmem[UR49], gdesc[UR22], tmem[UR11], tmem[UR52], idesc[UR53], UPT ;  /* 0x00ff3416310079ea */ /* 0x0005e2000b80000b */
[----:B------:R2:W-:Y:S01]  /*ffd0*/  UTCHMMA tmem[UR54], gdesc[UR24], tmem[UR11], tmem[UR56], idesc[UR57], UPT ;  /* 0x00ff3818360079ea */ /* 0x0005e2000b80000b */
[----:B------:R2:W-:Y:S01]  /*ffe0*/  UTCBAR [UR7], URZ ;  /* 0x000000ff070073e9 */ /* 0x0005e200080000ff */
[----:B------:R-:W-:Y:S01]  /*fff0*/  NOP ;  /* 0x0000000000007918 */ /* 0x000fe20000000000 */
.L_x_10:
[----:B-1----:R-:W1:Y:S01]  /*10000*/  LDC R4, c[0x0][0x3a0] ;  /* 0x0000e800ff047b82 */ /* 0x002e620000000800 */
[----:B------:R-:W-:Y:S01]  /*10010*/  ISETP.GT.AND P4, PT, R75, RZ, PT ;  /* 0x000000ff4b00720c */ /* 0x000fe20003f84270 */
[----:B------:R-:W3:Y:S04]  /*10020*/  LDL R26, [R1+0x4] ;  /* 0x00000400011a7983 */ /* 0x000ee80000100800 */
[----:B------:R-:W4:Y:S04]  /*10030*/  LDL R25, [R1+0x8] ;  /* 0x0000080001197983 */ /* 0x000f280000100800 */
[----:B--2---:R-:W2:Y:S04]  /*10040*/  LDL R24, [R1+0x24] ;  /* 0x0000240001187983 */ /* 0x004ea80000100800 */
[----:B------:R-:W2:Y:S04]  /*10050*/  LDL R23, [R1+0x28] ;  /* 0x0000280001177983 */ /* 0x000ea80000100800 */
[----:B------:R-:W2:Y:S04]  /*10060*/  LDL R22, [R1+0x44] ;  /* 0x0000440001167983 */ /* 0x000ea80000100800 */
[----:B------:R-:W2:Y:S01]  /*10070*/  LDL R21, [R1+0x48] ;  /* 0x0000480001157983 */ /* 0x000ea20000100800 */
[----:B-1----:R-:W-:-:S03]  /*10080*/  VIADD R5, R4, 0x3f ;  /* 0x0000003f04057836 */ /* 0x002fc60000000000 */
[----:B------:R-:W2:Y:S02]  /*10090*/  LDL R20, [R1+0x64] ;  /* 0x0000640001147983 */ /* 0x000ea40000100800 */
[----:B------:R-:W-:Y:S02]  /*100a0*/  SHF.R.S32.HI R4, RZ, 0x1f, R5 ;  /* 0x0000001fff047819 */ /* 0x000fe40000011405 */
[----:B------:R-:W2:Y:S02]  /*100b0*/  LDL R19, [R1+0x68] ;  /* 0x0000680001137983 */ /* 0x000ea40000100800 */
[----:B------:R-:W-:Y:S02]  /*100c0*/  LEA.HI R4, R4, R5, RZ, 0x6 ;  /* 0x0000000504047211 */ /* 0x000fe400078f30ff */
[----:B------:R-:W2:Y:S02]  /*100d0*/  LDL R18, [R1+0x84] ;  /* 0x0000840001127983 */ /* 0x000ea40000100800 */
[----:B------:R-:W-:-:S02]  /*100e0*/  SHF.R.S32.HI R4, RZ, 0x6, R4 ;  /* 0x00000006ff047819 */ /* 0x000fc40000011404 */
[----:B------:R-:W2:Y:S03]  /*100f0*/  LDL R5, [R1+0x158] ;  /* 0x0001580001057983 */ /* 0x000ea60000100800 */
[----:B------:R-:W-:Y:S01]  /*10100*/  VIADD R4, R4, 0xfffffffd ;  /* 0xfffffffd04047836 */ /* 0x000fe20000000000 */
[----:B------:R-:W3:Y:S04]  /*10110*/  LDL R17, [R1+0x88] ;  /* 0x0000880001117983 */ /* 0x000ee80000100800 */
[----:B------:R-:W-:Y:S01]  /*10120*/  ISETP.GE.AND P1, PT, R187, R4, PT ;  /* 0x00000004bb00720c */ /* 0x000fe20003f26270 */
[----:B------:R-:W3:Y:S01]  /*10130*/  LDL R16, [R1+0xa4] ;  /* 0x0000a40001107983 */ /* 0x000ee20000100800 */
[----:B------:R-:W-:-:S03]  /*10140*/  SEL R4, RZ, 0x4, !P4 ;  /* 0x00000004ff047807 */ /* 0x000fc60006000000 */
[----:B------:R-:W3:Y:S01]  /*10150*/  LDL R15, [R1+0xa8] ;  /* 0x0000a800010f7983 */ /* 0x000ee20000100800 */
[----:B------:R-:W-:-:S03]  /*10160*/  SEL R4, R4, RZ, !P1 ;  /* 0x000000ff04047207 */ /* 0x000fc60004800000 */
[----:B------:R-:W3:Y:S01]  /*10170*/  LDL R14, [R1+0xc4] ;  /* 0x0000c400010e7983 */ /* 0x000ee20000100800 */
[----:B------:R-:W-:-:S03]  /*10180*/  ISETP.NE.U32.AND P4, PT, R4, RZ, PT ;  /* 0x000000ff0400720c */ /* 0x000fc60003f85070 */
[----:B------:R-:W3:Y:S04]  /*10190*/  LDL R13, [R1+0xc8] ;  /* 0x0000c800010d7983 */ /* 0x000ee80000100800 */
[----:B------:R-:W3:Y:S04]  /*101a0*/  LDL R12, [R1+0xe4] ;  /* 0x0000e400010c7983 */ /* 0x000ee80000100800 */
[----:B------:R-:W3:Y:S04]  /*101b0*/  LDL R11, [R1+0xe8] ;  /* 0x0000e800010b7983 */ /* 0x000ee80000100800 */
[----:B------:R-:W3:Y:S04]  /*101c0*/  LDL R10, [R1+0x104] ;  /* 0x00010400010a7983 */ /* 0x000ee80000100800 */
[----:B------:R-:W3:Y:S04]  /*101d0*/  LDL R9, [R1+0x108] ;  /* 0x0001080001097983 */ /* 0x000ee80000100800 */
[----:B------:R-:W3:Y:S04]  /*101e0*/  LDL R8, [R1+0x124] ;  /* 0x0001240001087983 */ /* 0x000ee80000100800 */
[----:B------:R-:W3:Y:S01]  /*101f0*/  LDL R7, [R1+0x128] ;  /* 0x0001280001077983 */ /* 0x000ee20000100800 */
[----:B------:R-:W-:Y:S01]  /*10200*/  BAR.SYNC.DEFER_BLOCKING 0x0 ;  /* 0x0000000000007b1d */ /* 0x000fe20000010000 */
[----:B--2--5:R-:W-:-:S05]  /*10210*/  IADD3 R4, P5, PT, R73, R5, RZ ;  /* 0x0000000549047210 */ /* 0x024fca0007fbe0ff */
[----:B------:R-:W-:-:S05]  /*10220*/  IMAD.X R5, R72, 0x1, R76, P5 ;  /* 0x0000000148057824 */ /* 0x000fca00028e064c */
[----:B------:R-:W-:Y:S01]  /*10230*/  @!PT LDS RZ, [RZ] ;  /* 0x00000000fffff984 */ /* 0x000fe20000000800 */
[----:B------:R-:W-:Y:S01]  /*10240*/  @!PT LDS RZ, [RZ] ;  /* 0x00000000fffff984 */ /* 0x000fe20000000800 */
[----:B------:R-:W-:Y:S01]  /*10250*/  @!PT LDS RZ, [RZ] ;  /* 0x00000000fffff984 */ /* 0x000fe20000000800 */
[----:B------:R1:W-:Y:S01]  /*10260*/  LDGSTS.E [R188+0x18000], desc[UR32][R4.64], P4 ;  /* 0x1800000004bc7fae */ /* 0x0003e2000a1a1020 */
[----:B------:R-:W-:-:S04]  /*10270*/  ISETP.GT.AND P4, PT, R75, 0x1, PT ;  /* 0x000000014b00780c */ /* 0x000fc80003f84270 */
[----:B-1----:R-:W-:-:S04]  /*10280*/  SEL R4, RZ, 0x4, !P4 ;  /* 0x00000004ff047807 */ /* 0x002fc80006000000 */
[----:B------:R-:W-:-:S04]  /*10290*/  SEL R4, R4, RZ, !P1 ;  /* 0x000000ff04047207 */ /* 0x000fc80004800000 */
[----:B------:R-:W-:Y:S02]  /*102a0*/  ISETP.NE.U32.AND P4, PT, R4, RZ, PT ;  /* 0x000000ff0400720c */ /* 0x000fe40003f85070 */
[----:B------:R-:W-:-:S05]  /*102b0*/  IADD3 R4, P5, PT, R73, R186, RZ ;  /* 0x000000ba49047210 */ /* 0x000fca0007fbe0ff */
[----:B------:R-:W-:-:S06]  /*102c0*/  IMAD.X R5, R72, 0x1, R185, P5 ;  /* 0x0000000148057824 */ /* 0x000fcc00028e06b9 */
        /* <DEDUP_REMOVED lines=424> */
[----:B------:R-:W-:Y:S01]  /*11d50*/  ISETP.NE.U32.AND P4, PT, R4, RZ, PT ;  /* 0x000000ff0400720c */ /* 0x000fe20003f85070 */
[----:B------:R-:W1:Y:S01]  /*11d60*/  S2R R6, SR_TID.X ;  /* 0x0000000000067919 */ /* 0x000e620000002100 */
[----:B------:R-:W-:-:S05]  /*11d70*/  IADD3 R4, P5, PT, R73, R202, RZ ;  /* 0x000000ca49047210 */ /* 0x000fca0007fbe0ff */
[----:B------:R-:W-:-:S06]  /*11d80*/  IMAD.X R5, R72, 0x1, R203, P5 ;  /* 0x0000000148057824 */ /* 0x000fcc00028e06cb */
[----:B------:R2:W-:Y:S01]  /*11d90*/  LDGSTS.E [R188+0x180f8], desc[UR32][R4.64], P4 ;  /* 0x180f800004bc7fae */ /* 0x0005e2000a1a1020 */
[----:B------:R-:W-:-:S04]  /*11da0*/  ISETP.GT.AND P4, PT, R75, 0x3f, PT ;  /* 0x0000003f4b00780c */ /* 0x000fc80003f84270 */
[----:B--2---:R-:W-:-:S04]  /*11db0*/  SEL R4, RZ, 0x4, !P4 ;  /* 0x00000004ff047807 */ /* 0x004fc80006000000 */
[----:B------:R-:W-:-:S04]  /*11dc0*/  SEL R4, R4, RZ, !P1 ;  /* 0x000000ff04047207 */ /* 0x000fc80004800000 */
[----:B------:R-:W-:Y:S02]  /*11dd0*/  ISETP.NE.U32.AND P4, PT, R4, RZ, PT ;  /* 0x000000ff0400720c */ /* 0x000fe40003f85070 */
[----:B------:R-:W-:Y:S02]  /*11de0*/  IADD3 R4, P5, PT, R73, R204, RZ ;  /* 0x000000cc49047210 */ /* 0x000fe40007fbe0ff */
[----:B-1----:R-:W-:-:S03]  /*11df0*/  LOP3.LUT R6, R6, 0x3f, RZ, 0xc0, !PT ;  /* 0x0000003f06067812 */ /* 0x002fc600078ec0ff */
[----:B------:R-:W-:Y:S01]  /*11e00*/  IMAD.X R5, R72, 0x1, R205, P5 ;  /* 0x0000000148057824 */ /* 0x000fe200028e06cd */
[----:B------:R-:W-:-:S05]  /*11e10*/  UIADD3 UR27, UPT, UPT, UR27, 0x1, URZ ;  /* 0x000000011b1b7890 */ /* 0x000fca000fffe0ff */
[----:B------:R1:W-:Y:S01]  /*11e20*/  LDGSTS.E [R188+0x180fc], desc[UR32][R4.64], P4 ;  /* 0x180fc00004bc7fae */ /* 0x0003e2000a1a1020 */
[----:B------:R-:W-:Y:S01]  /*11e30*/  ISETP.GE.AND P4, PT, R6, R75, PT ;  /* 0x0000004b0600720c */ /* 0x000fe20003f86270 */
[----:B------:R-:W-:Y:S02]  /*11e40*/  UISETP.GT.AND UP1, UPT, UR27, 0x2, UPT ;  /* 0x000000021b00788c */ /* 0x000fe4000bf24270 */
[----:B------:R-:W0:Y:S02]  /*11e50*/  LDGDEPBAR ;  /* 0x00000000000079af */ /* 0x000e240000000000 */
[----:B------:R-:W-:Y:S01]  /*11e60*/  USEL UR27, UR27, URZ, !UP1 ;  /* 0x000000ff1b1b7287 */ /* 0x000fe2000c800000 */
[----:B-1----:R-:W-:-:S04]  /*11e70*/  SEL R4, RZ, 0x4, P4 ;  /* 0x00000004ff047807 */ /* 0x002fc80002000000 */
[----:B------:R-:W-:Y:S01]  /*11e80*/  SEL R4, R4, RZ, !P1 ;  /* 0x000000ff04047207 */ /* 0x000fe20004800000 */
[----:B------:R-:W-:-:S03]  /*11e90*/  ULEA UR7, UR27, UR10, 0xf ;  /* 0x0000000a1b077291 */ /* 0x000fc6000f8e78ff */
[----:B------:R-:W-:Y:S02]  /*11ea0*/  ISETP.NE.U32.AND P1, PT, R4, RZ, PT ;  /* 0x000000ff0400720c */ /* 0x000fe40003f25070 */
[----:B------:R-:W-:Y:S01]  /*11eb0*/  IADD3 R4, P4, PT, R74, R206, RZ ;  /* 0x000000ce4a047210 */ /* 0x000fe20007f9e0ff */
[----:B------:R-:W-:-:S04]  /*11ec0*/  VIADD R6, R3, UR7 ;  /* 0x0000000703067c36 */ /* 0x000fc80008000000 */
[----:B------:R-:W-:-:S06]  /*11ed0*/  IMAD.X R5, R77, 0x1, R207, P4 ;  /* 0x000000014d057824 */ /* 0x000fcc00020e06cf */
[----:B------:R1:W-:Y:S02]  /*11ee0*/  LDGSTS.E [R6], desc[UR32][R4.64], P1 ;  /* 0x0000000004067fae */ /* 0x0003e400089a1020 */
[----:B-1----:R-:W-:-:S05]  /*11ef0*/  IADD3 R4, P4, PT, R74, R214, RZ ;  /* 0x000000d64a047210 */ /* 0x002fca0007f9e0ff */
[----:B------:R-:W-:-:S05]  /*11f00*/  IMAD.X R5, R77, 0x1, R215, P4 ;  /* 0x000000014d057824 */ /* 0x000fca00020e06d7 */
[----:B------:R1:W-:Y:S02]  /*11f10*/  LDGSTS.E [R6+0x400], desc[UR32][R4.64], P1 ;  /* 0x0040000004067fae */ /* 0x0003e400089a1020 */
        /* <DEDUP_REMOVED lines=12> */
[C---:B---3--:R-:W-:Y:S02]  /*11fe0*/  IADD3 R4, P4, PT, R74.reuse, R26, RZ ;  /* 0x0000001a4a047210 */ /* 0x048fe40007f9e0ff */
[----:B------:R-:W2:Y:S03]  /*11ff0*/  LDL R26, [R1+0xc] ;  /* 0x00000c00011a7983 */ /* 0x000ea60000100800 */
[----:B----4-:R-:W-:Y:S02]  /*12000*/  IMAD.X R5, R77, 0x1, R25, P4 ;  /* 0x000000014d057824 */ /* 0x010fe400020e0619 */
[----:B------:R-:W3:Y:S04]  /*12010*/  LDL R25, [R1+0x10] ;  /* 0x0000100001197983 */ /* 0x000ee80000100800 */
[----:B------:R1:W-:Y:S02]  /*12020*/  LDGSTS.E [R6+0x1800], desc[UR32][R4.64], P1 ;  /* 0x0180000004067fae */ /* 0x0003e400089a1020 */
[----:B-1----:R-:W-:-:S02]  /*12030*/  IADD3 R4, P4, PT, R74, R24, RZ ;  /* 0x000000184a047210 */ /* 0x002fc40007f9e0ff */
[----:B------:R-:W4:Y:S03]  /*12040*/  LDL R24, [R1+0x2c] ;  /* 0x00002c0001187983 */ /* 0x000f260000100800 */
[----:B------:R-:W-:Y:S02]  /*12050*/  IMAD.X R5, R77, 0x1, R23, P4 ;  /* 0x000000014d057824 */ /* 0x000fe400020e0617 */
[----:B------:R-:W2:Y:S04]  /*12060*/  LDL R23, [R1+0x30] ;  /* 0x0000300001177983 */ /* 0x000ea80000100800 */
[----:B------:R1:W-:Y:S02]  /*12070*/  LDGSTS.E [R6+0x1c00], desc[UR32][R4.64], P1 ;  /* 0x01c0000004067fae */ /* 0x0003e400089a1020 */
[----:B-1----:R-:W-:-:S02]  /*12080*/  IADD3 R4, P4, PT, R74, R22, RZ ;  /* 0x000000164a047210 */ /* 0x002fc40007f9e0ff */
[----:B------:R-:W2:Y:S03]  /*12090*/  LDL R22, [R1+0x4c] ;  /* 0x00004c0001167983 */ /* 0x000ea60000100800 */
[----:B------:R-:W-:Y:S02]  /*120a0*/  IMAD.X R5, R77, 0x1, R21, P4 ;  /* 0x000000014d057824 */ /* 0x000fe400020e0615 */
[----:B------:R-:W2:Y:S04]  /*120b0*/  LDL R21, [R1+0x50] ;  /* 0x0000500001157983 */ /* 0x000ea80000100800 */
[----:B------:R1:W-:Y:S02]  /*120c0*/  LDGSTS.E [R6+0x2000], desc[UR32][R4.64], P1 ;  /* 0x0200000004067fae */ /* 0x0003e400089a1020 */
[----:B-1----:R-:W-:-:S02]  /*120d0*/  IADD3 R4, P4, PT, R74, R20, RZ ;  /* 0x000000144a047210 */ /* 0x002fc40007f9e0ff */
[----:B------:R-:W4:Y:S03]  /*120e0*/  LDL R20, [R1+0x6c] ;  /* 0x00006c0001147983 */ /* 0x000f260000100800 */
[----:B------:R-:W-:Y:S02]  /*120f0*/  IMAD.X R5, R77, 0x1, R19, P4 ;  /* 0x000000014d057824 */ /* 0x000fe400020e0613 */
[----:B------:R-:W4:Y:S04]  /*12100*/  LDL R19, [R1+0x70] ;  /* 0x0000700001137983 */ /* 0x000f280000100800 */
        /* <DEDUP_REMOVED lines=28> */
[----:B------:R-:W-:Y:S01]  /*122d0*/  IMAD.X R5, R77, 0x1, R7, P4 ;  /* 0x000000014d057824 */ /* 0x000fe200020e0607 */
[----:B------:R-:W-:-:S04]  /*122e0*/  LOP3.LUT R7, R3, 0x20, RZ, 0x3c, !PT ;  /* 0x0000002003077812 */ /* 0x000fc800078e3cff */
[----:B------:R1:W-:Y:S02]  /*122f0*/  LDGSTS.E [R6+0x3c00], desc[UR32][R4.64], P1 ;  /* 0x03c0000004067fae */ /* 0x0003e400089a1020 */
[----:B-1----:R-:W-:Y:S02]  /*12300*/  VIADD R6, R7, UR7 ;  /* 0x0000000707067c36 */ /* 0x002fe40008000000 */
[----:B------:R-:W4:Y:S01]  /*12310*/  LDL R7, [R1+0x130] ;  /* 0x0001300001077983 */ /* 0x000f220000100800 */
[----:B------:R-:W-:-:S05]  /*12320*/  IADD3 R4, P4, PT, R74, R208, RZ ;  /* 0x000000d04a047210 */ /* 0x000fca0007f9e0ff */
        /* <DEDUP_REMOVED lines=17> */
[C---:B--2---:R-:W-:Y:S02]  /*12440*/  IADD3 R4, P4, PT, R74.reuse, R26, RZ ;  /* 0x0000001a4a047210 */ /* 0x044fe40007f9e0ff */
[----:B------:R-:W2:Y:S03]  /*12450*/  LDL R26, [R1+0x14] ;  /* 0x00001400011a7983 */ /* 0x000ea60000100800 */
[----:B---3--:R-:W-:Y:S02]  /*12460*/  IMAD.X R5, R77, 0x1, R25, P4 ;  /* 0x000000014d057824 */ /* 0x008fe400020e0619 */
[----:B------:R-:W3:Y:S04]  /*12470*/  LDL R25, [R1+0x18] ;  /* 0x0000180001197983 */ /* 0x000ee80000100800 */
[----:B------:R4:W-:Y:S02]  /*12480*/  LDGSTS.E [R6+0x1900], desc[UR32][R4.64], P1 ;  /* 0x0190000004067fae */ /* 0x0009e400089a1020 */
[----:B----4-:R-:W-:-:S02]  /*12490*/  IADD3 R4, P4, PT, R74, R24, RZ ;  /* 0x000000184a047210 */ /* 0x010fc40007f9e0ff */
        /* <DEDUP_REMOVED lines=110> */
[----:B------:R-:W2:Y:S03]  /*12b80*/  LDL R8, [R1] ;  /* 0x0000000001087983 */ /* 0x000ea60000100800 */
[----:B------:R-:W-:Y:S01]  /*12b90*/  IMAD.X R5, R77, 0x1, R7, P4 ;  /* 0x000000014d057824 */ /* 0x000fe200020e0607 */
[----:B------:R-:W-:-:S04]  /*12ba0*/  LOP3.LUT R7, R3, 0x60, RZ, 0x3c, !PT ;  /* 0x0000006003077812 */ /* 0x000fc800078e3cff */
[----:B------:R1:W-:Y:S02]  /*12bb0*/  LDGSTS.E [R6+0x3e00], desc[UR32][R4.64], P1 ;  /* 0x03e0000004067fae */ /* 0x0003e400089a1020 */
[----:B-1----:R-:W-:Y:S02]  /*12bc0*/  VIADD R6, R7, UR7 ;  /* 0x0000000707067c36 */ /* 0x002fe40008000000 */
[----:B------:R-:W3:Y:S01]  /*12bd0*/  LDL R7, [R1+0x60] ;  /* 0x0000600001077983 */ /* 0x000ee20000100800 */
        /* <DEDUP_REMOVED lines=16> */
[----:B--2---:R-:W-:Y:S02]  /*12ce0*/  IMAD.X R5, R77, 0x1, R8, P4 ;  /* 0x000000014d057824 */ /* 0x004fe400020e0608 */
[----:B------:R-:W2:Y:S04]  /*12cf0*/  LDL R8, [R1+0x140] ;  /* 0x0001400001087983 */ /* 0x000ea80000100800 */
[----:B------:R1:W-:Y:S02]  /*12d00*/  LDGSTS.E [R6+0x1700], desc[UR32][R4.64], P1 ;  /* 0x0170000004067fae */ /* 0x0003e400089a1020 */
[----:B-1----:R-:W-:-:S05]  /*12d10*/  IADD3 R4, P4, PT, R74, R26, RZ ;  /* 0x0000001a4a047210 */ /* 0x002fca0007f9e0ff */
[----:B---3--:R-:W-:-:S05]  /*12d20*/  IMAD.X R5, R77, 0x1, R25, P4 ;  /* 0x000000014d057824 */ /* 0x008fca00020e0619 */
[----:B------:R4:W-:Y:S02]  /*12d30*/  LDGSTS.E [R6+0x1b00], desc[UR32][R4.64], P1 ;  /* 0x01b0000004067fae */ /* 0x0009e400089a1020 */
[----:B----4-:R-:W-:-:S05]  /*12d40*/  IADD3 R4, P4, PT, R74, R24, RZ ;  /* 0x000000184a047210 */ /* 0x010fca0007f9e0ff */
[----:B------:R-:W-:-:S05]  /*12d50*/  IMAD.X R5, R77, 0x1, R23, P4 ;  /* 0x000000014d057824 */ /* 0x000fca00020e0617 */
[----:B------:R1:W-:Y:S02]  /*12d60*/  LDGSTS.E [R6+0x1f00], desc[UR32][R4.64], P1 ;  /* 0x01f0000004067fae */ /* 0x0003e400089a1020 */
[----:B-1----:R-:W-:-:S05]  /*12d70*/  IADD3 R4, P4, PT, R74, R22, RZ ;  /* 0x000000164a047210 */ /* 0x002fca0007f9e0ff */
[----:B------:R-:W-:Y:S02]  /*12d80*/  IMAD.X R5, R77, 0x1, R7, P4 ;  /* 0x000000014d057824 */ /* 0x000fe400020e0607 */
[----:B------:R-:W3:Y:S04]  /*12d90*/  LDL R7, [R1+0x144] ;  /* 0x0001440001077983 */ /* 0x000ee80000100800 */
        /* <DEDUP_REMOVED lines=18> */
[----:B------:R1:W-:Y:S01]  /*12ec0*/  LDGSTS.E [R6+0x3b00], desc[UR32][R4.64], P1 ;  /* 0x03b0000004067fae */ /* 0x0003e200089a1020 */
[----:B------:R-:W-:Y:S01]  /*12ed0*/  VIADD R187, R187, 0x1 ;  /* 0x00000001bbbb7836 */ /* 0x000fe20000000000 */
[----:B-1----:R-:W-:Y:S01]  /*12ee0*/  IADD3 R4, P4, PT, R74, R9, RZ ;  /* 0x000000094a047210 */ /* 0x002fe20007f9e0ff */
[----:B------:R-:W-:-:S04]  /*12ef0*/  UIADD3 UR26, UPT, UPT, UR26, 0x1, URZ ;  /* 0x000000011a1a7890 */ /* 0x000fc8000fffe0ff */
[----:B------:R-:W-:Y:S01]  /*12f00*/  UISETP.GT.AND UP1, UPT, UR26, 0x1, UPT ;  /* 0x000000011a00788c */ /* 0x000fe2000bf24270 */
[----:B------:R-:W-:-:S03]  /*12f10*/  IADD3 R73, P5, PT, R73, R68, RZ ;  /* 0x0000004449497210 */ /* 0x000fc60007fbe0ff */
[----:B------:R-:W-:Y:S02]  /*12f20*/  USEL UR7, URZ, 0x1, !UP1 ;  /* 0x00000001ff077887 */ /* 0x000fe4000c800000 */
[----:B------:R-:W-:Y:S02]  /*12f30*/  USEL UR26, UR26, URZ, !UP1 ;  /* 0x000000ff1a1a7287 */ /* 0x000fe4000c800000 */
[----:B------:R-:W-:Y:S01]  /*12f40*/  ULOP3.LUT UR7, UR4, UR7, URZ, 0x3c, !UPT ;  /* 0x0000000704077292 */ /* 0x000fe2000f8e3cff */
[----:B------:R-:W-:Y:S02]  /*12f50*/  VIADD R75, R75, 0xffffffc0 ;  /* 0xffffffc04b4b7836 */ /* 0x000fe40000000000 */
[----:B------:R-:W-:Y:S02]  /*12f60*/  IMAD.X R72, R72, 0x1, R69, P5 ;  /* 0x0000000148487824 */ /* 0x000fe400028e0645 */
[----:B--2---:R-:W-:-:S05]  /*12f70*/  IMAD.X R5, R77, 0x1, R8, P4 ;  /* 0x000000014d057824 */ /* 0x004fca00020e0608 */
[----:B------:R1:W-:Y:S01]  /*12f80*/  LDGSTS.E [R6+0x3f00], desc[UR32][R4.64], P1 ;  /* 0x03f0000004067fae */ /* 0x0003e200089a1020 */
[----:B------:R-:W-:-:S03]  /*12f90*/  IADD3 R74, P4, PT, R74, R70, RZ ;  /* 0x000000464a4a7210 */ /* 0x000fc60007f9e0ff */
[----:B------:R-:W0:Y:S02]  /*12fa0*/  LDGDEPBAR ;  /* 0x00000000000079af */ /* 0x000e240000000000 */
[----:B------:R-:W-:Y:S02]  /*12fb0*/  IMAD.X R77, R77, 0x1, R71, P4 ;  /* 0x000000014d4d7824 */ /* 0x000fe400020e0647 */
[----:B-1----:R-:W-:Y:S01]  /*12fc0*/  IMAD.U32 R4, RZ, RZ, UR4 ;  /* 0x00000004ff047e24 */ /* 0x002fe2000f8e00ff */
[----:B---3--:R-:W-:-:S13]  /*12fd0*/  ISETP.NE.U32.AND P1, PT, R7, R187, PT ;  /* 0x000000bb0700720c */ /* 0x008fda0003f25070 */
[----:B------:R-:W-:Y:S05]  /*12fe0*/  @P1 BRA `(.L_x_11) ;  /* 0xffffffc8009c1947 */ /* 0x000fea000383ffff */
.L_x_8:
[----:B---3--:R-:W2:Y:S01]  /*12ff0*/  LDL.LU R11, [R1+0x2c0] ;  /* 0x0002c000010b7983 */ /* 0x008ea20000300800 */
[----:B------:R-:W1:Y:S01]  /*13000*/  LDCU UR5, c[0x0][0x3b8] ;  /* 0x00007700ff0577ac */ /* 0x000e620008000800 */
[C---:B------:R-:W-:Y:S02]  /*13010*/  VIADD R3, R0.reuse, 0x3 ;  /* 0x0000000300037836 */ /* 0x040fe40000000000 */
[C---:B------:R-:W-:Y:S01]  /*13020*/  VIADD R10, R0.reuse, 0x1 ;  /* 0x00000001000a7836 */ /* 0x040fe20000000000 */
[----:B------:R-:W2:Y:S01]  /*13030*/  LDCU.128 UR16, c[0x0][0x390] ;  /* 0x00007200ff1077ac */ /* 0x000ea20008000c00 */
[C---:B------:R-:W-:Y:S02]  /*13040*/  VIADD R9, R0.reuse, 0x2 ;  /* 0x0000000200097836 */ /* 0x040fe40000000000 */
[C---:B------:R-:W-:Y:S01]  /*13050*/  VIADD R196, R0.reuse, 0x4 ;  /* 0x0000000400c47836 */ /* 0x040fe20000000000 */
[----:B------:R-:W3:Y:S01]  /*13060*/  LDCU UR6, c[0x0][0x3b4] ;  /* 0x00007680ff0677ac */ /* 0x000ee20008000800 */
[----:B-1----:R-:W-:-:S04]  /*13070*/  IMAD R4, R0, UR5, RZ ;  /* 0x0000000500047c24 */ /* 0x002fc8000f8e02ff */
[----:B------:R-:W-:-:S04]  /*13080*/  VIADD R5, R4, UR5 ;  /* 0x0000000504057c36 */ /* 0x000fc80008000000 */
[----:B------:R-:W-:-:S04]  /*13090*/  VIADD R6, R5, UR5 ;  /* 0x0000000505067c36 */ /* 0x000fc80008000000 */
[----:B------:R-:W-:-:S04]  /*130a0*/  VIADD R7, R6, UR5 ;  /* 0x0000000506077c36 */ /* 0x000fc80008000000 */
[----:B------:R-:W-:-:S04]  /*130b0*/  VIADD R8, R7, UR5 ;  /* 0x0000000507087c36 */ /* 0x000fc80008000000 */
[----:B------:R-:W-:-:S04]  /*130c0*/  VIADD R142, R8, UR5 ;  /* 0x00000005088e7c36 */ /* 0x000fc80008000000 */
[----:B------:R-:W-:-:S04]  /*130d0*/  VIADD R143, R142, UR5 ;  /* 0x000000058e8f7c36 */ /* 0x000fc80008000000 */
[----:B------:R-:W-:-:S04]  /*130e0*/  VIADD R144, R143, UR5 ;  /* 0x000000058f907c36 */ /* 0x000fc80008000000 */
[----:B------:R-:W-:Y:S01]  /*130f0*/  VIADD R145, R144, UR5 ;  /* 0x0000000590917c36 */ /* 0x000fe20008000000 */
[C---:B--2---:R-:W-:Y:S01]  /*13100*/  ISETP.GE.AND P0, PT, R11.reuse, UR18, PT ;  /* 0x000000120b007c0c */ /* 0x044fe2000bf06270 */
[----:B---3--:R-:W-:-:S03]  /*13110*/  IMAD R2, R11, UR6, RZ ;  /* 0x000000060b027c24 */ /* 0x008fc6000f8e02ff */
[----:B------:R-:W-:Y:S02]  /*13120*/  ISETP.LT.AND P4, PT, R3, UR19, !P0 ;  /* 0x0000001303007c0c */ /* 0x000fe4000c781270 */
[----:B------:R-:W-:Y:S02]  /*13130*/  ISETP.LT.AND P1, PT, R10, UR19, !P0 ;  /* 0x000000130a007c0c */ /* 0x000fe4000c721270 */
[----:B------:R-:W-:Y:S02]  /*13140*/  ISETP.LT.AND P5, PT, R9, UR19, !P0 ;  /* 0x0000001309007c0c */ /* 0x000fe4000c7a1270 */
[----:B------:R-:W-:Y:S01]  /*13150*/  LEA R3, P6, R2, UR16, 0x2 ;  /* 0x0000001002037c11 */ /* 0x000fe2000f8c10ff */
[----:B------:R-:W-:-:S12]  /*13160*/  @!P3 BRA `(.L_x_12) ;  /* 0x000000000010b947 */ /* 0x000fd80003800000 */
[----:B------:R-:W-:-:S06]  /*13170*/  USHF.L.U32 UR4, UR4, 0x1f, URZ ;  /* 0x0000001f04047899 */ /* 0x000fcc00080006ff */
[----:B------:R-:W-:-:S04]  /*13180*/  IMAD.U32 R9, RZ, RZ, UR4 ;  /* 0x00000004ff097e24 */ /* 0x000fc8000f8e00ff */
[----:B------:R-:W1:Y:S02]  /*13190*/  SYNCS.PHASECHK.TRANS64.TRYWAIT P3, [UR8], R9 ;  /* 0x00000009ff0075a7 */ /* 0x000e640008061108 */
[----:B-1----:R-:W-:Y:S05]  /*131a0*/  @!P3 BRA `(.L_x_13) ;  /* 0x000000380050b947 */ /* 0x002fea0003800000 */
.L_x_12:
[----:B------:R-:W-:-:S04]  /*131b0*/  DEPBAR.LE SB0, 0x0 ;  /* 0x000080000000791a */ /* 0x000fc80000000000 */
[----:B------:R-:W-:Y:S01]  /*131c0*/  BAR.SYNC.DEFER_BLOCKING 0x0 ;  /* 0x0000000000007b1d */ /* 0x000fe20000010000 */
[----:B------:R-:W-:Y:S01]  /*131d0*/  VIADD R146, R145, UR5 ;  /* 0x0000000591927c36 */ /* 0x000fe20008000000 */
[----:B------:R-:W-:Y:S01]  /*131e0*/  LEA.HI.X.SX32 R2, R2, UR17, 0x2, P6 ;  /* 0x0000001102027c11 */ /* 0x000fe2000b0f16ff */
[----:B------:R-:W-:Y:S01]  /*131f0*/  VIADD R195, R0, 0x5 ;  /* 0x0000000500c37836 */ /* 0x000fe20000000000 */
[CC--:B------:R-:W-:Y:S01]  /*13200*/  LEA R134, P3, R5.reuse, R3.reuse, 0x2 ;  /* 0x0000000305867211 */ /* 0x0c0fe200078610ff */
[----:B------:R-:W-:Y:S01]  /*13210*/  VIADD R147, R146, UR5 ;  /* 0x0000000592937c36 */ /* 0x000fe20008000000 */
[CC--:B------:R-:W-:Y:S01]  /*13220*/  LEA R132, P6, R4.reuse, R3.reuse, 0x2 ;  /* 0x0000000304847211 */ /* 0x0c0fe200078c10ff */
[----:B------:R-:W1:Y:S01]  /*13230*/  LDCU UR4, c[0x0][0x39c] ;  /* 0x00007380ff0477ac */ /* 0x000e620008000800 */
[-C--:B------:R-:W-:Y:S01]  /*13240*/  LEA.HI.X.SX32 R135, R5, R2.reuse, 0x2, P3 ;  /* 0x0000000205877211 */ /* 0x080fe200018f16ff */
[----:B------:R-:W-:Y:S01]  /*13250*/  VIADD R148, R147, UR5 ;  /* 0x0000000593947c36 */ /* 0x000fe20008000000 */
[CC--:B------:R-:W-:Y:S01]  /*13260*/  LEA R138, P3, R7.reuse, R3.reuse, 0x2 ;  /* 0x00000003078a7211 */ /* 0x0c0fe200078610ff */
[----:B------:R-:W2:Y:S01]  /*13270*/  LDCU UR6, c[0x0][0x39c] ;  /* 0x00007380ff0677ac */ /* 0x000ea20008000800 */
[-C--:B------:R-:W-:Y:S01]  /*13280*/  LEA.HI.X.SX32 R133, R4, R2.reuse, 0x2, P6 ;  /* 0x0000000204857211 */ /* 0x080fe200030f16ff */
[----:B------:R-:W-:Y:S01]  /*13290*/  VIADD R149, R148, UR5 ;  /* 0x0000000594957c36 */ /* 0x000fe20008000000 */
[-C--:B------:R-:W-:Y:S01]  /*132a0*/  LEA.HI.X.SX32 R139, R7, R2.reuse, 0x2, P3 ;  /* 0x00000002078b7211 */ /* 0x080fe200018f16ff */
[----:B------:R-:W3:Y:S01]  /*132b0*/  LDCU UR7, c[0x0][0x39c] ;  /* 0x00007380ff0777ac */ /* 0x000ee20008000800 */
[-C--:B------:R-:W-:Y:S01]  /*132c0*/  LEA R192, P3, R142, R3.reuse, 0x2 ;  /* 0x000000038ec07211 */ /* 0x080fe200078610ff */
[----:B------:R-:W-:Y:S01]  /*132d0*/  VIADD R150, R149, UR5 ;  /* 0x0000000595967c36 */ /* 0x000fe20008000000 */
[-C--:B------:R-:W-:Y:S01]  /*132e0*/  LEA R136, P6, R6, R3.reuse, 0x2 ;  /* 0x0000000306887211 */ /* 0x080fe200078c10ff */
[----:B------:R-:W4:Y:S01]  /*132f0*/  LDCU UR8, c[0x0][0x39c] ;  /* 0x00007380ff0877ac */ /* 0x000f220008000800 */
[-C--:B------:R-:W-:Y:S01]  /*13300*/  LEA.HI.X.SX32 R193, R142, R2.reuse, 0x2, P3 ;  /* 0x000000028ec17211 */ /* 0x080fe200018f16ff */
[----:B------:R-:W-:Y:S01]  /*13310*/  VIADD R151, R150, UR5 ;  /* 0x0000000596977c36 */ /* 0x000fe20008000000 */
[C---:B------:R-:W-:Y:S01]  /*13320*/  LEA R186, P3, R144.reuse, R3, 0x2 ;  /* 0x0000000390ba7211 */ /* 0x040fe200078610ff */
[----:B------:R-:W1:Y:S01]  /*13330*/  LDCU UR9, c[0x0][0x39c] ;  /* 0x00007380ff0977ac */ /* 0x000e620008000800 */
[----:B------:R-:W1:Y:S02]  /*13340*/  @!P2 SYNCS.CCTL.IV [UR10+0x28000] ;  /* 0x02800000ff00a9b1 */ /* 0x000e64000800000a */
[----:B-1----:R-:W-:Y:S01]  /*13350*/  BAR.SYNC.DEFER_BLOCKING 0x0 ;  /* 0x0000000000007b1d */ /* 0x002fe20000010000 */
[----:B------:R-:W-:Y:S01]  /*13360*/  VIADD R152, R151, UR5 ;  /* 0x0000000597987c36 */ /* 0x000fe20008000000 */
[----:B------:R-:W-:-:S02]  /*13370*/  LEA.HI.X.SX32 R187, R144, R2, 0x2, P3 ;  /* 0x0000000290bb7211 */ /* 0x000fc400018f16ff */
[-C--:B------:R-:W-:Y:S01]  /*13380*/  LEA R184, P3, R146, R3.reuse, 0x2 ;  /* 0x0000000392b87211 */ /* 0x080fe200078610ff */
[----:B------:R-:W-:Y:S01]  /*13390*/  VIADD R142, R152, UR5 ;  /* 0x00000005988e7c36 */ /* 0x000fe20008000000 */
[-C--:B------:R-:W-:Y:S02]  /*133a0*/  LEA.HI.X.SX32 R137, R6, R2.reuse, 0x2, P6 ;  /* 0x0000000206897211 */ /* 0x080fe400030f16ff */
[-C--:B------:R-:W-:Y:S02]  /*133b0*/  LEA.HI.X.SX32 R185, R146, R2.reuse, 0x2, P3 ;  /* 0x0000000292b97211 */ /* 0x080fe400018f16ff */
[----:B------:R-:W-:Y:S02]  /*133c0*/  LEA R180, P3, R148, R3, 0x2 ;  /* 0x0000000394b47211 */ /* 0x000fe400078610ff */
[----:B------:R-:W-:Y:S02]  /*133d0*/  ISETP.LT.AND P6, PT, R0, UR19, !P0 ;  /* 0x0000001300007c0c */ /* 0x000fe4000c7c1270 */
[----:B------:R-:W-:-:S02]  /*133e0*/  LEA.HI.X.SX32 R181, R148, R2, 0x2, P3 ;  /* 0x0000000294b57211 */ /* 0x000fc400018f16ff */
[----:B------:R-:W-:-:S04]  /*133f0*/  LEA R176, P3, R150, R3, 0x2 ;  /* 0x0000000396b07211 */ /* 0x000fc800078610ff */
[-C--:B------:R-:W-:Y:S02]  /*13400*/  LEA.HI.X.SX32 R177, R150, R2.reuse, 0x2, P3 ;  /* 0x0000000296b17211 */ /* 0x080fe400018f16ff */
[-C--:B------:R-:W-:Y:S01]  /*13410*/  LEA R172, P3, R152, R3.reuse, 0x2 ;  /* 0x0000000398ac7211 */ /* 0x080fe200078610ff */
[----:B------:R-:W1:Y:S01]  /*13420*/  @!P2 SYNCS.CCTL.IV [UR10+0x28008] ;  /* 0x02800800ff00a9b1 */ /* 0x000e62000800000a */
[-C--:B------:R-:W-:Y:S02]  /*13430*/  LEA R140, P2, R8, R3.reuse, 0x2 ;  /* 0x00000003088c7211 */ /* 0x080fe400078410ff */
[-C--:B------:R-:W-:Y:S02]  /*13440*/  LEA.HI.X.SX32 R173, R152, R2.reuse, 0x2, P3 ;  /* 0x0000000298ad7211 */ /* 0x080fe400018f16ff */
[----:B------:R-:W-:Y:S02]  /*13450*/  LEA.HI.X.SX32 R141, R8, R2, 0x2, P2 ;  /* 0x00000002088d7211 */ /* 0x000fe400010f16ff */
[----:B------:R-:W-:Y:S01]  /*13460*/  LEA R190, P2, R143, R3, 0x2 ;  /* 0x000000038fbe7211 */ /* 0x000fe200078410ff */
[----:B-----5:R-:W1:Y:S01]  /*13470*/  LDTM.x128 R4, tmem[UR12] ;  /* 0x0000000c000479ee */ /* 0x020e6200083c0000 */
[----:B------:R-:W-:-:S02]  /*13480*/  NOP ;  /* 0x0000000000007918 */ /* 0x000fc40000000000 */
[----:B------:R-:W-:Y:S01]  /*13490*/  LEA.HI.X.SX32 R191, R143, R2, 0x2, P2 ;  /* 0x000000028fbf7211 */ /* 0x000fe200010f16ff */
[----:B------:R-:W-:Y:S01]  /*134a0*/  VIADD R143, R142, UR5 ;  /* 0x000000058e8f7c36 */ /* 0x000fe20008000000 */
[----:B------:R-:W-:-:S03]  /*134b0*/  LEA R188, P2, R145, R3, 0x2 ;  /* 0x0000000391bc7211 */ /* 0x000fc600078410ff */
[----:B------:R-:W-:Y:S01]  /*134c0*/  VIADD R144, R143, UR5 ;  /* 0x000000058f907c36 */ /* 0x000fe20008000000 */
[-C--:B------:R-:W-:Y:S02]  /*134d0*/  LEA.HI.X.SX32 R189, R145, R2.reuse, 0x2, P2 ;  /* 0x0000000291bd7211 */ /* 0x080fe400010f16ff */
[-C--:B------:R-:W-:Y:S01]  /*134e0*/  LEA R182, P2, R147, R3.reuse, 0x2 ;  /* 0x0000000393b67211 */ /* 0x080fe200078410ff */
[----:B------:R-:W-:Y:S01]  /*134f0*/  VIADD R145, R144, UR5 ;  /* 0x0000000590917c36 */ /* 0x000fe20008000000 */
[-C--:B------:R-:W-:Y:S02]  /*13500*/  LEA R168, P3, R143, R3.reuse, 0x2 ;  /* 0x000000038fa87211 */ /* 0x080fe400078610ff */
[-C--:B------:R-:W-:Y:S01]  /*13510*/  LEA.HI.X.SX32 R183, R147, R2.reuse, 0x2, P2 ;  /* 0x0000000293b77211 */ /* 0x080fe200010f16ff */
[----:B------:R-:W-:Y:S01]  /*13520*/  VIADD R146, R145, UR5 ;  /* 0x0000000591927c36 */ /* 0x000fe20008000000 */
[----:B------:R-:W-:Y:S02]  /*13530*/  LEA R178, P2, R149, R3, 0x2 ;  /* 0x0000000395b27211 */ /* 0x000fe400078410ff */
[-C--:B------:R-:W-:Y:S01]  /*13540*/  LEA.HI.X.SX32 R169, R143, R2.reuse, 0x2, P3 ;  /* 0x000000028fa97211 */ /* 0x080fe200018f16ff */
[----:B------:R-:W-:Y:S01]  /*13550*/  VIADD R147, R146, UR5 ;  /* 0x0000000592937c36 */ /* 0x000fe20008000000 */
[----:B------:R-:W-:-:S02]  /*13560*/  LEA.HI.X.SX32 R179, R149, R2, 0x2, P2 ;  /* 0x0000000295b37211 */ /* 0x000fc400010f16ff */
[-C--:B------:R-:W-:Y:S01]  /*13570*/  LEA R174, P2, R151, R3.reuse, 0x2 ;  /* 0x0000000397ae7211 */ /* 0x080fe200078410ff */
[----:B------:R-:W-:Y:S01]  /*13580*/  VIADD R148, R147, UR5 ;  /* 0x0000000593947c36 */ /* 0x000fe20008000000 */
[-C--:B------:R-:W-:Y:S01]  /*13590*/  LEA R164, P3, R145, R3.reuse, 0x2 ;  /* 0x0000000391a47211 */ /* 0x080fe200078610ff */
[----:B-1----:R1:W-:Y:S01]  /*135a0*/  @P6 STG.E desc[UR32][R132.64], R4 ;  /* 0x0000000484006986 */ /* 0x0023e2000c101920 */
[-C--:B------:R-:W-:Y:S02]  /*135b0*/  LEA.HI.X.SX32 R175, R151, R2.reuse, 0x2, P2 ;  /* 0x0000000297af7211 */ /* 0x080fe400010f16ff */
[CC--:B------:R-:W-:Y:S01]  /*135c0*/  LEA R170, P2, R142.reuse, R3.reuse, 0x2 ;  /* 0x000000038eaa7211 */ /* 0x0c0fe200078410ff */
[----:B------:R2:W-:Y:S01]  /*135d0*/  @P1 STG.E desc[UR32][R134.64], R5 ;  /* 0x0000000586001986 */ /* 0x0005e2000c101920 */
[-C--:B------:R-:W-:Y:S02]  /*135e0*/  LEA.HI.X.SX32 R165, R145, R2.reuse, 0x2, P3 ;  /* 0x0000000291a57211 */ /* 0x080fe400018f16ff */
[-C--:B------:R-:W-:Y:S01]  /*135f0*/  LEA.HI.X.SX32 R171, R142, R2.reuse, 0x2, P2 ;  /* 0x000000028eab7211 */ /* 0x080fe200010f16ff */
[----:B------:R-:W-:Y:S01]  /*13600*/  VIADD R142, R148, UR5 ;  /* 0x00000005948e7c36 */ /* 0x000fe20008000000 */
[-C--:B------:R-:W-:Y:S01]  /*13610*/  LEA R166, P2, R144, R3.reuse, 0x2 ;  /* 0x0000000390a67211 */ /* 0x080fe200078410ff */
[----:B------:R-:W-:Y:S01]  /*13620*/  @P5 STG.E desc[UR32][R136.64], R6 ;  /* 0x0000000688005986 */ /* 0x000fe2000c101920 */
[-C--:B------:R-:W-:Y:S01]  /*13630*/  LEA R160, P3, R147, R3.reuse, 0x2 ;  /* 0x0000000393a07211 */ /* 0x080fe200078610ff */
[----:B------:R-:W-:Y:S01]  /*13640*/  VIADD R143, R142, UR5 ;  /* 0x000000058e8f7c36 */ /* 0x000fe20008000000 */
[-C--:B------:R-:W-:Y:S01]  /*13650*/  LEA.HI.X.SX32 R167, R144, R2.reuse, 0x2, P2 ;  /* 0x0000000290a77211 */ /* 0x080fe200010f16ff */
[----:B-1----:R-:W-:Y:S01]  /*13660*/  VIADD R4, R0, 0xc ;  /* 0x0000000c00047836 */ /* 0x002fe20000000000 */
[CC--:B------:R-:W-:Y:S01]  /*13670*/  LEA R162, P2, R146.reuse, R3.reuse, 0x2 ;  /* 0x0000000392a27211 */ /* 0x0c0fe200078410ff */
[----:B------:R-:W-:Y:S01]  /*13680*/  VIADD R144, R143, UR5 ;  /* 0x000000058f907c36 */ /* 0x000fe20008000000 */
[-C--:B------:R-:W-:Y:S01]  /*13690*/  LEA.HI.X.SX32 R161, R147, R2.reuse, 0x2, P3 ;  /* 0x0000000293a17211 */ /* 0x080fe200018f16ff */
[----:B------:R1:W-:Y:S01]  /*136a0*/  @P4 STG.E desc[UR32][R138.64], R7 ;  /* 0x000000078a004986 */ /* 0x0003e2000c101920 */
[-C--:B------:R-:W-:Y:S01]  /*136b0*/  LEA.HI.X.SX32 R163, R146, R2.reuse, 0x2, P2 ;  /* 0x0000000292a37211 */ /* 0x080fe200010f16ff */
[----:B------:R-:W-:Y:S01]  /*136c0*/  VIADD R145, R144, UR5 ;  /* 0x0000000590917c36 */ /* 0x000fe20008000000 */
[-C--:B------:R-:W-:Y:S01]  /*136d0*/  LEA R156, P2, R148, R3.reuse, 0x2 ;  /* 0x00000003949c7211 */ /* 0x080fe200078410ff */
[----:B--2---:R-:W-:Y:S01]  /*136e0*/  VIADD R5, R0, 0xb ;  /* 0x0000000b00057836 */ /* 0x004fe20000000000 */
[----:B------:R-:W-:Y:S01]  /*136f0*/  LEA R158, P3, R142, R3, 0x2 ;  /* 0x000000038e9e7211 */ /* 0x000fe200078610ff */
[----:B------:R-:W-:Y:S01]  /*13700*/  VIADD R147, R145, UR5 ;  /* 0x0000000591937c36 */ /* 0x000fe20008000000 */
[----:B------:R-:W-:-:S02]  /*13710*/  LEA.HI.X.SX32 R157, R148, R2, 0x2, P2 ;  /* 0x00000002949d7211 */ /* 0x000fc400010f16ff */
[-C--:B------:R-:W-:Y:S02]  /*13720*/  LEA R154, P2, R143, R3.reuse, 0x2 ;  /* 0x000000038f9a7211 */ /* 0x080fe400078410ff */
[-C--:B------:R-:W-:Y:S01]  /*13730*/  LEA.HI.X.SX32 R159, R142, R2.reuse, 0x2, P3 ;  /* 0x000000028e9f7211 */ /* 0x080fe200018f16ff */
[----:B------:R-:W-:Y:S01]  /*13740*/  VIADD R142, R147, UR5 ;  /* 0x00000005938e7c36 */ /* 0x000fe20008000000 */
[-C--:B------:R-:W-:Y:S01]  /*13750*/  LEA R150, P3, R144, R3.reuse, 0x2 ;  /* 0x0000000390967211 */ /* 0x080fe200078610ff */
[----:B-1----:R-:W-:Y:S01]  /*13760*/  VIADD R7, R0, 0x23 ;  /* 0x0000002300077836 */ /* 0x002fe20000000000 */
[-C--:B------:R-:W-:Y:S01]  /*13770*/  LEA.HI.X.SX32 R155, R143, R2.reuse, 0x2, P2 ;  /* 0x000000028f9b7211 */ /* 0x080fe200010f16ff */
[----:B------:R-:W-:Y:S01]  /*13780*/  VIADD R143, R142, UR5 ;  /* 0x000000058e8f7c36 */ /* 0x000fe20008000000 */
[-C--:B------:R-:W-:Y:S02]  /*13790*/  LEA R152, P2, R145, R3.reuse, 0x2 ;  /* 0x0000000391987211 */ /* 0x080fe400078410ff */
[----:B------:R-:W-:Y:S01]  /*137a0*/  LEA.HI.X.SX32 R151, R144, R2, 0x2, P3 ;  /* 0x0000000290977211 */ /* 0x000fe200018f16ff */
[----:B------:R-:W-:Y:S01]  /*137b0*/  VIADD R194, R143, UR5 ;  /* 0x000000058fc27c36 */ /* 0x000fe20008000000 */
[----:B------:R-:W-:-:S02]  /*137c0*/  LEA R146, P3, R147, R3, 0x2 ;  /* 0x0000000393927211 */ /* 0x000fc400078610ff */
[-C--:B------:R-:W-:Y:S02]  /*137d0*/  LEA.HI.X.SX32 R153, R145, R2.reuse, 0x2, P2 ;  /* 0x0000000291997211 */ /* 0x080fe400010f16ff */
[CC--:B------:R-:W-:Y:S02]  /*137e0*/  LEA R148, P2, R142.reuse, R3.reuse, 0x2 ;  /* 0x000000038e947211 */ /* 0x0c0fe400078410ff */
[-C--:B------:R-:W-:Y:S02]  /*137f0*/  LEA.HI.X.SX32 R147, R147, R2.reuse, 0x2, P3 ;  /* 0x0000000293937211 */ /* 0x080fe400018f16ff */
[-C--:B------:R-:W-:Y:S02]  /*13800*/  LEA R144, P3, R143, R3.reuse, 0x2 ;  /* 0x000000038f907211 */ /* 0x080fe400078610ff */
[----:B------:R-:W-:Y:S02]  /*13810*/  LEA.HI.X.SX32 R149, R142, R2, 0x2, P2 ;  /* 0x000000028e957211 */ /* 0x000fe400010f16ff */
[----:B------:R-:W-:-:S02]  /*13820*/  LEA R142, P2, R194, R3, 0x2 ;  /* 0x00000003c28e7211 */ /* 0x000fc400078410ff */
[-C--:B------:R-:W-:Y:S02]  /*13830*/  LEA.HI.X.SX32 R145, R143, R2.reuse, 0x2, P3 ;  /* 0x000000028f917211 */ /* 0x080fe400018f16ff */
[C---:B------:R-:W-:Y:S01]  /*13840*/  LEA.HI.X.SX32 R143, R194.reuse, R2, 0x2, P2 ;  /* 0x00000002c28f7211 */ /* 0x040fe200010f16ff */
[----:B------:R-:W-:Y:S01]  /*13850*/  VIADD R194, R194, UR5 ;  /* 0x00000005c2c27c36 */ /* 0x000fe20008000000 */
[----:B------:R-:W-:Y:S01]  /*13860*/  ISETP.LT.AND P2, PT, R195, UR19, !P0 ;  /* 0x00000013c3007c0c */ /* 0x000fe2000c741270 */
[----:B------:R-:W-:Y:S01]  /*13870*/  VIADD R195, R0, 0x6 ;  /* 0x0000000600c37836 */ /* 0x000fe20000000000 */
[----:B------:R-:W-:Y:S01]  /*13880*/  ISETP.LT.AND P3, PT, R196, UR19, !P0 ;  /* 0x00000013c4007c0c */ /* 0x000fe2000c761270 */
[----:B------:R-:W-:-:S03]  /*13890*/  VIADD R196, R0, 0x7 ;  /* 0x0000000700c47836 */ /* 0x000fc60000000000 */
[----:B------:R-:W-:Y:S01]  /*138a0*/  ISETP.LT.AND P6, PT, R195, UR19, !P0 ;  /* 0x00000013c3007c0c */ /* 0x000fe2000c7c1270 */
[----:B------:R-:W-:Y:S01]  /*138b0*/  VIADD R195, R0, 0x8 ;  /* 0x0000000800c37836 */ /* 0x000fe20000000000 */
[----:B------:R-:W-:Y:S01]  /*138c0*/  ISETP.LT.AND P1, PT, R196, UR19, !P0 ;  /* 0x00000013c4007c0c */ /* 0x000fe2000c721270 */
[----:B------:R-:W-:-:S03]  /*138d0*/  VIADD R196, R0, 0x9 ;  /* 0x0000000900c47836 */ /* 0x000fc60000000000 */
[----:B------:R-:W-:Y:S01]  /*138e0*/  ISETP.LT.AND P5, PT, R195, UR19, !P0 ;  /* 0x00000013c3007c0c */ /* 0x000fe2000c7a1270 */
[----:B------:R-:W-:Y:S01]  /*138f0*/  VIADD R195, R0, 0xa ;  /* 0x0000000a00c37836 */ /* 0x000fe20000000000 */
[----:B------:R-:W-:Y:S01]  /*13900*/  ISETP.LT.AND P4, PT, R196, UR19, !P0 ;  /* 0x00000013c4007c0c */ /* 0x000fe2000c781270 */
[----:B------:R-:W-:Y:S03]  /*13910*/  @P3 STG.E desc[UR32][R140.64], R8 ;  /* 0x000000088c003986 */ /* 0x000fe6000c101920 */
[----:B------:R-:W-:Y:S01]  /*13920*/  ISETP.LT.AND P3, PT, R195, UR19, !P0 ;  /* 0x00000013c3007c0c */ /* 0x000fe2000c761270 */
[----:B------:R1:W-:Y:S01]  /*13930*/  @P2 STG.E desc[UR32][R192.64], R9 ;  /* 0x00000009c0002986 */ /* 0x0003e2000c101920 */
[----:B------:R-:W-:Y:S01]  /*13940*/  ISETP.LT.AND P2, PT, R5, UR19, !P0 ;  /* 0x0000001305007c0c */ /* 0x000fe2000c741270 */
[----:B------:R-:W-:Y:S02]  /*13950*/  VIADD R5, R0, 0xd ;  /* 0x0000000d00057836 */ /* 0x000fe40000000000 */
[----:B------:R-:W-:Y:S01]  /*13960*/  @P6 STG.E desc[UR32][R190.64], R10 ;  /* 0x0000000abe006986 */ /* 0x000fe2000c101920 */
[----:B------:R-:W-:Y:S01]  /*13970*/  ISETP.LT.AND P6, PT, R4, UR19, !P0 ;  /* 0x0000001304007c0c */ /* 0x000fe2000c7c1270 */
[----:B------:R-:W-:-:S02]  /*13980*/  VIADD R4, R0, 0xe ;  /* 0x0000000e00047836 */ /* 0x000fc40000000000 */
[----:B------:R2:W-:Y:S01]  /*13990*/  @P1 STG.E desc[UR32][R186.64], R11 ;  /* 0x0000000bba001986 */ /* 0x0005e2000c101920 */
[----:B------:R-:W-:Y:S01]  /*139a0*/  ISETP.LT.AND P1, PT, R5, UR19, !P0 ;  /* 0x0000001305007c0c */ /* 0x000fe2000c721270 */
[----:B------:R-:W-:Y:S02]  /*139b0*/  VIADD R5, R0, 0x1c ;  /* 0x0000001c00057836 */ /* 0x000fe40000000000 */
[----:B------:R2:W-:Y:S01]  /*139c0*/  @P5 STG.E desc[UR32][R188.64], R12 ;  /* 0x0000000cbc005986 */ /* 0x0005e2000c101920 */
[----:B------:R-:W-:Y:S01]  /*139d0*/  ISETP.LT.AND P5, PT, R4, UR19, !P0 ;  /* 0x0000001304007c0c */ /* 0x000fe2000c7a1270 */
[C---:B------:R-:W-:Y:S02]  /*139e0*/  VIADD R4, R0.reuse, 0xf ;  /* 0x0000000f00047836 */ /* 0x040fe40000000000 */
[----:B------:R3:W-:Y:S01]  /*139f0*/  @P4 STG.E desc[UR32][R184.64], R13 ;  /* 0x0000000db8004986 */ /* 0x0007e2000c101920 */
[----:B-1----:R-:W-:Y:S02]  /*13a00*/  VIADD R9, R0, 0x24 ;  /* 0x0000002400097836 */ /* 0x002fe40000000000 */
[----:B------:R-:W-:Y:S01]  /*13a10*/  ISETP.LT.AND P4, PT, R4, UR19, !P0 ;  /* 0x0000001304007c0c */ /* 0x000fe2000c781270 */
[----:B------:R-:W-:Y:S01]  /*13a20*/  VIADD R4, R0, 0x10 ;  /* 0x0000001000047836 */ /* 0x000fe20000000000 */
[----:B------:R-:W-:Y:S01]  /*13a30*/  @P3 STG.E desc[UR32][R182.64], R14 ;  /* 0x0000000eb6003986 */ /* 0x000fe2000c101920 */
[----:B------:R-:W-:-:S02]  /*13a40*/  VIADD R8, R194, UR5 ;  /* 0x00000005c2087c36 */ /* 0x000fc40008000000 */
[----:B--2---:R-:W-:Y:S01]  /*13a50*/  VIADD R11, R0, 0x25 ;  /* 0x00000025000b7836 */ /* 0x004fe20000000000 */
[----:B------:R-:W-:Y:S01]  /*13a60*/  ISETP.LT.AND P3, PT, R4, UR19, !P0 ;  /* 0x0000001304007c0c */ /* 0x000fe2000c761270 */
[C---:B------:R-:W-:Y:S01]  /*13a70*/  VIADD R4, R0.reuse, 0x11 ;  /* 0x0000001100047836 */ /* 0x040fe20000000000 */
[----:B------:R-:W-:Y:S01]  /*13a80*/  @P2 STG.E desc[UR32][R180.64], R15 ;  /* 0x0000000fb4002986 */ /* 0x000fe2000c101920 */
[C---:B------:R-:W-:Y:S02]  /*13a90*/  VIADD R12, R0.reuse, 0x26 ;  /* 0x00000026000c7836 */ /* 0x040fe40000000000 */
[----:B---3--:R-:W-:Y:S01]  /*13aa0*/  VIADD R13, R0, 0x27 ;  /* 0x00000027000d7836 */ /* 0x008fe20000000000 */
[----:B------:R-:W-:Y:S01]  /*13ab0*/  ISETP.LT.AND P2, PT, R4, UR19, !P0 ;  /* 0x0000001304007c0c */ /* 0x000fe2000c741270 */
[----:B------:R-:W-:Y:S01]  /*13ac0*/  VIADD R4, R0, 0x12 ;  /* 0x0000001200047836 */ /* 0x000fe20000000000 */
[----:B------:R-:W-:Y:S04]  /*13ad0*/  @P6 STG.E desc[UR32][R178.64], R16 ;  /* 0x00000010b2006986 */ /* 0x000fe8000c101920 */
[----:B------:R-:W-:Y:S01]  /*13ae0*/  ISETP.LT.AND P6, PT, R4, UR4, !P0 ;  /* 0x0000000404007c0c */ /* 0x000fe2000c7c1270 */
[----:B------:R-:W-:Y:S01]  /*13af0*/  VIADD R4, R0, 0x13 ;  /* 0x0000001300047836 */ /* 0x000fe20000000000 */
[----:B------:R-:W-:Y:S01]  /*13b00*/  @P1 STG.E desc[UR32][R176.64], R17 ;  /* 0x00000011b0001986 */ /* 0x000fe2000c101920 */
[----:B------:R-:W1:Y:S03]  /*13b10*/  LDCU UR4, c[0x0][0x39c] ;  /* 0x00007380ff0477ac */ /* 0x000e660008000800 */
[----:B------:R-:W-:Y:S01]  /*13b20*/  ISETP.LT.AND P1, PT, R4, UR6, !P0 ;  /* 0x0000000604007c0c */ /* 0x000fe2000c721270 */
[----:B------:R-:W-:Y:S01]  /*13b30*/  VIADD R4, R0, 0x14 ;  /* 0x0000001400047836 */ /* 0x000fe20000000000 */
[----:B------:R2:W-:Y:S01]  /*13b40*/  @P5 STG.E desc[UR32][R174.64], R18 ;  /* 0x00000012ae005986 */ /* 0x0005e2000c101920 */
[----:B------:R-:W3:Y:S03]  /*13b50*/  LDCU UR6, c[0x0][0x39c] ;  /* 0x00007380ff0677ac */ /* 0x000ee60008000800 */
[----:B------:R-:W-:Y:S01]  /*13b60*/  ISETP.LT.AND P5, PT, R4, UR7, !P0 ;  /* 0x0000000704007c0c */ /* 0x000fe2000c7a1270 */
[----:B------:R-:W-:Y:S01]  /*13b70*/  VIADD R4, R0, 0x15 ;  /* 0x0000001500047836 */ /* 0x000fe20000000000 */
[----:B------:R-:W-:Y:S01]  /*13b80*/  @P4 STG.E desc[UR32][R172.64], R19 ;  /* 0x00000013ac004986 */ /* 0x000fe2000c101920 */
[----:B------:R-:W3:Y:S03]  /*13b90*/  LDCU UR7, c[0x0][0x39c] ;  /* 0x00007380ff0777ac */ /* 0x000ee60008000800 */
[----:B----4-:R-:W-:Y:S01]  /*13ba0*/  ISETP.LT.AND P4, PT, R4, UR8, !P0 ;  /* 0x0000000804007c0c */ /* 0x010fe2000c781270 */
[C---:B------:R-:W-:Y:S01]  /*13bb0*/  VIADD R4, R0.reuse, 0x16 ;  /* 0x0000001600047836 */ /* 0x040fe20000000000 */
[----:B------:R-:W-:Y:S01]  /*13bc0*/  @P3 STG.E desc[UR32][R170.64], R20 ;  /* 0x00000014aa003986 */ /* 0x000fe2000c101920 */
[----:B------:R-:W4:Y:S01]  /*13bd0*/  LDCU UR8, c[0x0][0x39c] ;  /* 0x00007380ff0877ac */ /* 0x000f220008000800 */
[----:B--2---:R-:W-:-:S02]  /*13be0*/  VIADD R18, R0, 0x7e ;  /* 0x0000007e00127836 */ /* 0x004fc40000000000 */
[----:B-1----:R-:W-:Y:S01]  /*13bf0*/  ISETP.LT.AND P3, PT, R4, UR4, !P0 ;  /* 0x0000000404007c0c */ /* 0x002fe2000c761270 */
[----:B------:R-:W-:Y:S01]  /*13c00*/  VIADD R4, R0, 0x17 ;  /* 0x0000001700047836 */ /* 0x000fe20000000000 */
[----:B------:R-:W-:Y:S01]  /*13c10*/  @P2 STG.E desc[UR32][R168.64], R21 ;  /* 0x00000015a8002986 */ /* 0x000fe2000c101920 */
[----:B------:R-:W1:Y:S03]  /*13c20*/  LDCU UR4, c[0x0][0x39c] ;  /* 0x00007380ff0477ac */ /* 0x000e660008000800 */
[----:B---3--:R-:W-:Y:S01]  /*13c30*/  ISETP.LT.AND P2, PT, R4, UR6, !P0 ;  /* 0x0000000604007c0c */ /* 0x008fe2000c741270 */
[----:B------:R-:W-:Y:S01]  /*13c40*/  VIADD R4, R0, 0x18 ;  /* 0x0000001800047836 */ /* 0x000fe20000000000 */
[----:B------:R-:W-:Y:S01]  /*13c50*/  @P6 STG.E desc[UR32][R166.64], R22 ;  /* 0x00000016a6006986 */ /* 0x000fe2000c101920 */
[----:B------:R-:W2:Y:S03]  /*13c60*/  LDCU UR6, c[0x0][0x39c] ;  /* 0x00007380ff0677ac */ /* 0x000ea60008000800 */
[----:B------:R-:W-:Y:S01]  /*13c70*/  ISETP.LT.AND P6, PT, R4, UR7, !P0 ;  /* 0x0000000704007c0c */ /* 0x000fe2000c7c1270 */
[----:B------:R-:W-:Y:S01]  /*13c80*/  VIADD R4, R0, 0x19 ;  /* 0x0000001900047836 */ /* 0x000fe20000000000 */
[----:B------:R-:W-:Y:S01]  /*13c90*/  @P1 STG.E desc[UR32][R164.64], R23 ;  /* 0x00000017a4001986 */ /* 0x000fe2000c101920 */
[----:B------:R-:W3:Y:S03]  /*13ca0*/  LDCU UR7, c[0x0][0x39c] ;  /* 0x00007380ff0777ac */ /* 0x000ee60008000800 */
[----:B----4-:R-:W-:Y:S01]  /*13cb0*/  ISETP.LT.AND P1, PT, R4, UR8, !P0 ;  /* 0x0000000804007c0c */ /* 0x010fe2000c721270 */
[----:B------:R-:W-:Y:S01]  /*13cc0*/  VIADD R4, R0, 0x1a ;  /* 0x0000001a00047836 */ /* 0x000fe20000000000 */
[----:B------:R-:W4:Y:S01]  /*13cd0*/  LDCU UR8, c[0x0][0x39c] ;  /* 0x00007380ff0877ac */ /* 0x000f220008000800 */
[----:B------:R-:W-:Y:S03]  /*13ce0*/  @P5 STG.E desc[UR32][R162.64], R24 ;  /* 0x00000018a2005986 */ /* 0x000fe6000c101920 */
[----:B-1----:R-:W-:Y:S01]  /*13cf0*/  ISETP.LT.AND P5, PT, R4, UR4, !P0 ;  /* 0x0000000404007c0c */ /* 0x002fe2000c7a1270 */
[----:B------:R-:W-:Y:S01]  /*13d00*/  VIADD R4, R0, 0x1b ;  /* 0x0000001b00047836 */ /* 0x000fe20000000000 */
[----:B------:R-:W1:Y:S01]  /*13d10*/  LDCU UR4, c[0x0][0x39c] ;  /* 0x00007380ff0477ac */ /* 0x000e620008000800 */
[----:B------:R-:W-:Y:S03]  /*13d20*/  @P4 STG.E desc[UR32][R160.64], R25 ;  /* 0x00000019a0004986 */ /* 0x000fe6000c101920 */
[----:B--2---:R-:W-:Y:S01]  /*13d30*/  ISETP.LT.AND P4, PT, R4, UR6, !P0 ;  /* 0x0000000604007c0c */ /* 0x004fe2000c781270 */
[----:B------:R-:W2:Y:S01]  /*13d40*/  LDCU UR6, c[0x0][0x39c] ;  /* 0x00007380ff0677ac */ /* 0x000ea20008000800 */
[C---:B------:R-:W-:Y:S01]  /*13d50*/  VIADD R4, R0.reuse, 0x1d ;  /* 0x0000001d00047836 */ /* 0x040fe20000000000 */
[----:B------:R-:W-:Y:S01]  /*13d60*/  @P3 STG.E desc[UR32][R156.64], R26 ;  /* 0x0000001a9c003986 */ /* 0x000fe2000c101920 */
[----:B---3--:R-:W-:Y:S01]  /*13d70*/  ISETP.LT.AND P3, PT, R5, UR7, !P0 ;  /* 0x0000000705007c0c */ /* 0x008fe2000c761270 */
[----:B------:R-:W3:Y:S01]  /*13d80*/  LDCU UR7, c[0x0][0x39c] ;  /* 0x00007380ff0777ac */ /* 0x000ee20008000800 */
[----:B------:R-:W-:Y:S01]  /*13d90*/  VIADD R5, R0, 0x1f ;  /* 0x0000001f00057836 */ /* 0x000fe20000000000 */
[----:B------:R-:W-:Y:S01]  /*13da0*/  @P2 STG.E desc[UR32][R158.64], R27 ;  /* 0x0000001b9e002986 */ /* 0x000fe2000c101920 */
[----:B----4-:R-:W-:Y:S01]  /*13db0*/  ISETP.LT.AND P2, PT, R4, UR8, !P0 ;  /* 0x0000000804007c0c */ /* 0x010fe2000c741270 */
[----:B------:R-:W4:Y:S01]  /*13dc0*/  LDCU UR8, c[0x0][0x39c] ;  /* 0x00007380ff0877ac */ /* 0x000f220008000800 */
[----:B------:R-:W-:Y:S01]  /*13dd0*/  VIADD R4, R0, 0x1e ;  /* 0x0000001e00047836 */ /* 0x000fe20000000000 */
[----:B------:R-:W-:Y:S04]  /*13de0*/  @P6 STG.E desc[UR32][R154.64], R28 ;  /* 0x0000001c9a006986 */ /* 0x000fe8000c101920 */
[----:B-1----:R-:W-:Y:S01]  /*13df0*/  ISETP.LT.AND P6, PT, R4, UR4, !P0 ;  /* 0x0000000404007c0c */ /* 0x002fe2000c7c1270 */
[C---:B------:R-:W-:Y:S01]  /*13e00*/  VIADD R4, R0.reuse, 0x20 ;  /* 0x0000002000047836 */ /* 0x040fe20000000000 */
[----:B------:R-:W1:Y:S01]  /*13e10*/  LDCU UR4, c[0x0][0x39c] ;  /* 0x00007380ff0477ac */ /* 0x000e620008000800 */
[----:B------:R-:W-:Y:S01]  /*13e20*/  @P1 STG.E desc[UR32][R150.64], R29 ;  /* 0x0000001d96001986 */ /* 0x000fe2000c101920 */
[----:B--2---:R-:W-:Y:S01]  /*13e30*/  ISETP.LT.AND P1, PT, R5, UR6, !P0 ;  /* 0x0000000605007c0c */ /* 0x004fe2000c721270 */
[----:B------:R-:W-:Y:S01]  /*13e40*/  VIADD R5, R0, 0x21 ;  /* 0x0000002100057836 */ /* 0x000fe20000000000 */
[----:B------:R-:W2:Y:S01]  /*13e50*/  LDCU UR6, c[0x0][0x39c] ;  /* 0x00007380ff0677ac */ /* 0x000ea20008000800 */
[----:B------:R-:W-:Y:S01]  /*13e60*/  @P5 STG.E desc[UR32][R152.64], R30 ;  /* 0x0000001e98005986 */ /* 0x000fe2000c101920 */
[----:B------:R-:W-:Y:S01]  /*13e70*/  ISETP.LT.AND P5, PT, R4, UR9, !P0 ;  /* 0x0000000904007c0c */ /* 0x000fe2000c7a1270 */
[----:B------:R-:W-:-:S02]  /*13e80*/  VIADD R4, R0, 0x22 ;  /* 0x0000002200047836 */ /* 0x000fc40000000000 */
[----:B------:R-:W-:Y:S01]  /*13e90*/  @P4 STG.E desc[UR32][R146.64], R31 ;  /* 0x0000001f92004986 */ /* 0x000fe2000c101920 */
[----:B---3--:R-:W-:Y:S01]  /*13ea0*/  ISETP.LT.AND P4, PT, R5, UR7, !P0 ;  /* 0x0000000705007c0c */ /* 0x008fe2000c781270 */
[----:B------:R-:W3:Y:S02]  /*13eb0*/  LDCU UR7, c[0x0][0x39c] ;  /* 0x00007380ff0777ac */ /* 0x000ee40008000800 */
[----:B------:R-:W-:Y:S01]  /*13ec0*/  @P3 STG.E desc[UR32][R148.64], R32 ;  /* 0x0000002094003986 */ /* 0x000fe2000c101920 */
[----:B----4-:R-:W-:-:S03]  /*13ed0*/  ISETP.LT.AND P3, PT, R4, UR8, !P0 ;  /* 0x0000000804007c0c */ /* 0x010fc6000c761270 */
[----:B------:R-:W-:Y:S01]  /*13ee0*/  @P2 STG.E desc[UR32][R144.64], R33 ;  /* 0x0000002190002986 */ /* 0x000fe2000c101920 */
[----:B------:R-:W-:-:S03]  /*13ef0*/  LEA R4, P2, R194, R3, 0x2 ;  /* 0x00000003c2047211 */ /* 0x000fc600078410ff */
[----:B------:R-:W-:Y:S01]  /*13f00*/  @P6 STG.E desc[UR32][R142.64], R34 ;  /* 0x000000228e006986 */ /* 0x000fe2000c101920 */
[-C--:B------:R-:W-:Y:S02]  /*13f10*/  LEA.HI.X.SX32 R5, R194, R2.reuse, 0x2, P2 ;  /* 0x00000002c2057211 */ /* 0x080fe400010f16ff */
[----:B-1----:R-:W-:Y:S01]  /*13f20*/  ISETP.LT.AND P2, PT, R7, UR4, !P0 ;  /* 0x0000000407007c0c */ /* 0x002fe2000c741270 */
[----:B------:R-:W1:Y:S01]  /*13f30*/  LDCU UR4, c[0x0][0x39c] ;  /* 0x00007380ff0477ac */ /* 0x000e620008000800 */
[CC--:B------:R-:W-:Y:S01]  /*13f40*/  LEA R6, P6, R8.reuse, R3.reuse, 0x2 ;  /* 0x0000000308067211 */ /* 0x0c0fe200078c10ff */
[----:B------:R4:W-:Y:S01]  /*13f50*/  @P1 STG.E desc[UR32][R4.64], R35 ;  /* 0x0000002304001986 */ /* 0x0009e2000c101920 */
[----:B--2---:R-:W-:Y:S01]  /*13f60*/  ISETP.LT.AND P1, PT, R9, UR6, !P0 ;  /* 0x0000000609007c0c */ /* 0x004fe2000c721270 */
[C---:B------:R-:W-:Y:S01]  /*13f70*/  VIADD R9, R8.reuse, UR5 ;  /* 0x0000000508097c36 */ /* 0x040fe20008000000 */
[-C--:B------:R-:W-:Y:S01]  /*13f80*/  LEA.HI.X.SX32 R7, R8, R2.reuse, 0x2, P6 ;  /* 0x0000000208077211 */ /* 0x080fe200030f16ff */
[----:B------:R-:W2:Y:S02]  /*13f90*/  LDCU UR6, c[0x0][0x39c] ;  /* 0x00007380ff0677ac */ /* 0x000ea40008000800 */
[C---:B------:R-:W-:Y:S01]  /*13fa0*/  VIADD R10, R9.reuse, UR5 ;  /* 0x00000005090a7c36 */ /* 0x040fe20008000000 */
[-C--:B------:R-:W-:Y:S01]  /*13fb0*/  LEA R8, P6, R9, R3.reuse, 0x2 ;  /* 0x0000000309087211 */ /* 0x080fe200078c10ff */
[----:B------:R1:W-:Y:S01]  /*13fc0*/  @P5 STG.E desc[UR32][R6.64], R36 ;  /* 0x0000002406005986 */ /* 0x0003e2000c101920 */
[----:B---3--:R-:W-:Y:S01]  /*13fd0*/  ISETP.LT.AND P5, PT, R11, UR7, !P0 ;  /* 0x000000070b007c0c */ /* 0x008fe2000c7a1270 */
[----:B------:R-:W3:Y:S01]  /*13fe0*/  LDCU UR7, c[0x0][0x39c] ;  /* 0x00007380ff0777ac */ /* 0x000ee20008000800 */
[----:B------:R-:W-:Y:S01]  /*13ff0*/  LEA.HI.X.SX32 R9, R9, R2, 0x2, P6 ;  /* 0x0000000209097211 */ /* 0x000fe200030f16ff */
[C---:B------:R-:W-:Y:S01]  /*14000*/  VIADD R11, R10.reuse, UR5 ;  /* 0x000000050a0b7c36 */ /* 0x040fe20008000000 */
[----:B----4-:R-:W-:-:S03]  /*14010*/  LEA R4, P6, R10, R3, 0x2 ;  /* 0x000000030a047211 */ /* 0x010fc600078c10ff */
[----:B------:R4:W-:Y:S01]  /*14020*/  @P4 STG.E desc[UR32][R8.64], R37 ;  /* 0x0000002508004986 */ /* 0x0009e2000c101920 */
[-C--:B------:R-:W-:Y:S02]  /*14030*/  LEA.HI.X.SX32 R5, R10, R2.reuse, 0x2, P6 ;  /* 0x000000020a057211 */ /* 0x080fe400030f16ff */
[----:B-1----:R-:W-:Y:S01]  /*14040*/  ISETP.LT.AND P4, PT, R12, UR4, !P0 ;  /* 0x000000040c007c0c */ /* 0x002fe2000c781270 */
[C---:B------:R-:W-:Y:S01]  /*14050*/  VIADD R12, R11.reuse, UR5 ;  /* 0x000000050b0c7c36 */ /* 0x040fe20008000000 */
[-C--:B------:R-:W-:Y:S01]  /*14060*/  LEA R6, P6, R11, R3.reuse, 0x2 ;  /* 0x000000030b067211 */ /* 0x080fe200078c10ff */
[----:B------:R-:W1:Y:S01]  /*14070*/  LDCU UR4, c[0x0][0x39c] ;  /* 0x00007380ff0477ac */ /* 0x000e620008000800 */
[----:B------:R1:W-:Y:S01]  /*14080*/  @P3 STG.E desc[UR32][R4.64], R38 ;  /* 0x0000002604003986 */ /* 0x0003e2000c101920 */
[----:B--2---:R-:W-:Y:S01]  /*14090*/  ISETP.LT.AND P3, PT, R13, UR6, !P0 ;  /* 0x000000060d007c0c */ /* 0x004fe2000c761270 */
[----:B------:R-:W-:Y:S01]  /*140a0*/  VIADD R13, R0, 0x28 ;  /* 0x00000028000d7836 */ /* 0x000fe20000000000 */
[----:B------:R-:W-:Y:S01]  /*140b0*/  LEA.HI.X.SX32 R7, R11, R2, 0x2, P6 ;  /* 0x000000020b077211 */ /* 0x000fe200030f16ff */
[----:B------:R-:W2:Y:S01]  /*140c0*/  LDCU UR6, c[0x0][0x39c] ;  /* 0x00007380ff0677ac */ /* 0x000ea20008000800 */
[----:B------:R-:W-:Y:S01]  /*140d0*/  LEA R10, P6, R12, R3, 0x2 ;  /* 0x000000030c0a7211 */ /* 0x000fe200078c10ff */
[----:B----4-:R-:W-:-:S02]  /*140e0*/  VIADD R9, R0, 0x29 ;  /* 0x0000002900097836 */ /* 0x010fc40000000000 */
[----:B------:R4:W-:Y:S01]  /*140f0*/  @P2 STG.E desc[UR32][R6.64], R39 ;  /* 0x0000002706002986 */ /* 0x0009e2000c101920 */
[C---:B------:R-:W-:Y:S01]  /*14100*/  LEA.HI.X.SX32 R11, R12.reuse, R2, 0x2, P6 ;  /* 0x000000020c0b7211 */ /* 0x040fe200030f16ff */
[----:B------:R-:W-:Y:S01]  /*14110*/  VIADD R12, R12, UR5 ;  /* 0x000000050c0c7c36 */ /* 0x000fe20008000000 */
[----:B---3--:R-:W-:Y:S01]  /*14120*/  ISETP.LT.AND P2, PT, R13, UR7, !P0 ;  /* 0x000000070d007c0c */ /* 0x008fe2000c741270 */
[----:B------:R-:W3:Y:S02]  /*14130*/  LDCU UR7, c[0x0][0x39c] ;  /* 0x00007380ff0777ac */ /* 0x000ee40008000800 */
[----:B------:R2:W-:Y:S01]  /*14140*/  @P1 STG.E desc[UR32][R10.64], R40 ;  /* 0x000000280a001986 */ /* 0x0005e2000c101920 */
[C---:B------:R-:W-:Y:S01]  /*14150*/  VIADD R13, R12.reuse, UR5 ;  /* 0x000000050c0d7c36 */ /* 0x040fe20008000000 */
[----:B-1----:R-:W-:-:S04]  /*14160*/  LEA R4, P1, R12, R3, 0x2 ;  /* 0x000000030c047211 */ /* 0x002fc800078210ff */
[-C--:B------:R-:W-:Y:S01]  /*14170*/  LEA.HI.X.SX32 R5, R12, R2.reuse, 0x2, P1 ;  /* 0x000000020c057211 */ /* 0x080fe200008f16ff */
[----:B----4-:R-:W-:Y:S01]  /*14180*/  VIADD R6, R0, 0x2a ;  /* 0x0000002a00067836 */ /* 0x010fe20000000000 */
[-C--:B------:R-:W-:Y:S02]  /*14190*/  LEA R8, P6, R13, R3.reuse, 0x2 ;  /* 0x000000030d087211 */ /* 0x080fe400078c10ff */
[----:B------:R-:W-:Y:S01]  /*141a0*/  ISETP.LT.AND P1, PT, R9, UR4, !P0 ;  /* 0x0000000409007c0c */ /* 0x000fe2000c721270 */
[----:B------:R-:W1:Y:S01]  /*141b0*/  LDCU UR4, c[0x0][0x39c] ;  /* 0x00007380ff0477ac */ /* 0x000e620008000800 */
[C---:B------:R-:W-:Y:S01]  /*141c0*/  LEA.HI.X.SX32 R9, R13.reuse, R2, 0x2, P6 ;  /* 0x000000020d097211 */ /* 0x040fe200030f16ff */
[----:B------:R-:W-:Y:S01]  /*141d0*/  VIADD R13, R13, UR5 ;  /* 0x000000050d0d7c36 */ /* 0x000fe20008000000 */
[----:B------:R4:W-:Y:S01]  /*141e0*/  @P5 STG.E desc[UR32][R4.64], R41 ;  /* 0x0000002904005986 */ /* 0x0009e2000c101920 */
[----:B--2---:R-:W-:Y:S01]  /*141f0*/  ISETP.LT.AND P5, PT, R6, UR6, !P0 ;  /* 0x0000000606007c0c */ /* 0x004fe2000c7a1270 */
[----:B------:R-:W-:Y:S01]  /*14200*/  VIADD R11, R0, 0x2b ;  /* 0x0000002b000b7836 */ /* 0x000fe20000000000 */
[----:B------:R-:W2:Y:S01]  /*14210*/  LDCU UR6, c[0x0][0x39c] ;  /* 0x00007380ff0677ac */ /* 0x000ea20008000800 */
[----:B------:R1:W-:Y:S01]  /*14220*/  @P4 STG.E desc[UR32][R8.64], R42 ;  /* 0x0000002a08004986 */ /* 0x0003e2000c101920 */
[C---:B------:R-:W-:Y:S01]  /*14230*/  LEA R6, P4, R13.reuse, R3, 0x2 ;  /* 0x000000030d067211 */ /* 0x040fe200078810ff */
[----:B------:R-:W-:-:S03]  /*14240*/  VIADD R10, R13, UR5 ;  /* 0x000000050d0a7c36 */ /* 0x000fc60008000000 */
[-C--:B------:R-:W-:Y:S01]  /*14250*/  LEA.HI.X.SX32 R7, R13, R2.reuse, 0x2, P4 ;  /* 0x000000020d077211 */ /* 0x080fe200020f16ff */
[C---:B------:R-:W-:Y:S01]  /*14260*/  VIADD R13, R0.reuse, 0x34 ;  /* 0x00000034000d7836 */ /* 0x040fe20000000000 */
[----:B---3--:R-:W-:Y:S01]  /*14270*/  ISETP.LT.AND P4, PT, R11, UR7, !P0 ;  /* 0x000000070b007c0c */ /* 0x008fe2000c781270 */
[----:B----4-:R-:W-:Y:S01]  /*14280*/  VIADD R5, R0, 0x2c ;  /* 0x0000002c00057836 */ /* 0x010fe20000000000 */
[----:B------:R-:W3:Y:S01]  /*14290*/  LDCU UR7, c[0x0][0x39c] ;  /* 0x00007380ff0777ac */ /* 0x000ee20008000800 */
[CC--:B------:R-:W-:Y:S01]  /*142a0*/  LEA R4, P6, R10.reuse, R3.reuse, 0x2 ;  /* 0x000000030a047211 */ /* 0x0c0fe200078c10ff */
[----:B------:R4:W-:Y:S01]  /*142b0*/  @P3 STG.E desc[UR32][R6.64], R43 ;  /* 0x0000002b06003986 */ /* 0x0009e2000c101920 */
[C---:B-1----:R-:W-:Y:S01]  /*142c0*/  VIADD R9, R10.reuse, UR5 ;  /* 0x000000050a097c36 */ /* 0x042fe20008000000 */
[----:B------:R-:W-:Y:S01]  /*142d0*/  ISETP.LT.AND P3, PT, R5, UR4, !P0 ;  /* 0x0000000405007c0c */ /* 0x000fe2000c761270 */
[----:B------:R-:W1:Y:S01]  /*142e0*/  LDCU UR4, c[0x0][0x39c] ;  /* 0x00007380ff0477ac */ /* 0x000e620008000800 */
[----:B------:R-:W-:Y:S01]  /*142f0*/  LEA.HI.X.SX32 R5, R10, R2, 0x2, P6 ;  /* 0x000000020a057211 */ /* 0x000fe200030f16ff */
[C---:B------:R-:W-:Y:S01]  /*14300*/  VIADD R12, R9.reuse, UR5 ;  /* 0x00000005090c7c36 */ /* 0x040fe20008000000 */
[----:B------:R-:W-:Y:S01]  /*14310*/  LEA R8, P6, R9, R3, 0x2 ;  /* 0x0000000309087211 */ /* 0x000fe200078c10ff */
[----:B------:R-:W-:-:S02]  /*14320*/  VIADD R11, R0, 0x2d ;  /* 0x0000002d000b7836 */ /* 0x000fc40000000000 */
[----:B------:R1:W-:Y:S01]  /*14330*/  @P2 STG.E desc[UR32][R4.64], R44 ;  /* 0x0000002c04002986 */ /* 0x0003e2000c101920 */
[-C--:B------:R-:W-:Y:S02]  /*14340*/  LEA.HI.X.SX32 R9, R9, R2.reuse, 0x2, P6 ;  /* 0x0000000209097211 */ /* 0x080fe400030f16ff */
[-C--:B------:R-:W-:Y:S01]  /*14350*/  LEA R10, P6, R12, R3.reuse, 0x2 ;  /* 0x000000030c0a7211 */ /* 0x080fe200078c10ff */
[----:B----4-:R-:W-:Y:S01]  /*14360*/  VIADD R6, R0, 0x2e ;  /* 0x0000002e00067836 */ /* 0x010fe20000000000 */
[----:B--2---:R-:W-:Y:S01]  /*14370*/  ISETP.LT.AND P2, PT, R11, UR6, !P0 ;  /* 0x000000060b007c0c */ /* 0x004fe2000c741270 */
[----:B------:R-:W2:Y:S01]  /*14380*/  LDCU UR6, c[0x0][0x39c] ;  /* 0x00007380ff0677ac */ /* 0x000ea20008000800 */
[CC--:B------:R-:W-:Y:S01]  /*14390*/  LEA.HI.X.SX32 R11, R12.reuse, R2.reuse, 0x2, P6 ;  /* 0x000000020c0b7211 */ /* 0x0c0fe200030f16ff */
[----:B------:R-:W-:Y:S01]  /*143a0*/  VIADD R12, R12, UR5 ;  /* 0x000000050c0c7c36 */ /* 0x000fe20008000000 */
[----:B------:R4:W-:Y:S01]  /*143b0*/  @P1 STG.E desc[UR32][R8.64], R45 ;  /* 0x0000002d08001986 */ /* 0x0009e2000c101920 */
[----:B---3--:R-:W-:Y:S01]  /*143c0*/  ISETP.LT.AND P1, PT, R6, UR7, !P0 ;  /* 0x0000000706007c0c */ /* 0x008fe2000c721270 */
[----:B------:R-:W-:Y:S01]  /*143d0*/  VIADD R6, R0, 0x2f ;  /* 0x0000002f00067836 */ /* 0x000fe20000000000 */
[----:B------:R-:W3:Y:S01]  /*143e0*/  LDCU UR7, c[0x0][0x39c] ;  /* 0x00007380ff0777ac */ /* 0x000ee20008000800 */
[CC--:B-1----:R-:W-:Y:S01]  /*143f0*/  LEA R4, P6, R12.reuse, R3.reuse, 0x2 ;  /* 0x000000030c047211 */ /* 0x0c2fe200078c10ff */
[----:B------:R-:W-:Y:S01]  /*14400*/  VIADD R7, R12, UR5 ;  /* 0x000000050c077c36 */ /* 0x000fe20008000000 */
[----:B------:R1:W-:Y:S01]  /*14410*/  @P5 STG.E desc[UR32][R10.64], R46 ;  /* 0x0000002e0a005986 */ /* 0x0003e2000c101920 */
[----:B------:R-:W-:Y:S01]  /*14420*/  ISETP.LT.AND P5, PT, R6, UR4, !P0 ;  /* 0x0000000406007c0c */ /* 0x000fe2000c7a1270 */
[----:B------:R-:W3:Y:S01]  /*14430*/  LDCU UR4, c[0x0][0x39c] ;  /* 0x00007380ff0477ac */ /* 0x000ee20008000800 */
[----:B------:R-:W-:Y:S01]  /*14440*/  LEA.HI.X.SX32 R5, R12, R2, 0x2, P6 ;  /* 0x000000020c057211 */ /* 0x000fe200030f16ff */
[C---:B------:R-:W-:Y:S01]  /*14450*/  VIADD R12, R7.reuse, UR5 ;  /* 0x00000005070c7c36 */ /* 0x040fe20008000000 */
[----:B------:R-:W-:Y:S01]  /*14460*/  LEA R6, P6, R7, R3, 0x2 ;  /* 0x0000000307067211 */ /* 0x000fe200078c10ff */
[----:B----4-:R-:W-:-:S02]  /*14470*/  VIADD R9, R0, 0x30 ;  /* 0x0000003000097836 */ /* 0x010fc40000000000 */
[----:B------:R4:W-:Y:S01]  /*14480*/  @P4 STG.E desc[UR32][R4.64], R47 ;  /* 0x0000002f04004986 */ /* 0x0009e2000c101920 */
[-C--:B------:R-:W-:Y:S02]  /*14490*/  LEA.HI.X.SX32 R7, R7, R2.reuse, 0x2, P6 ;  /* 0x0000000207077211 */ /* 0x080fe400030f16ff */
[-C--:B------:R-:W-:Y:S01]  /*144a0*/  LEA R8, P6, R12, R3.reuse, 0x2 ;  /* 0x000000030c087211 */ /* 0x080fe200078c10ff */
[----:B-1----:R-:W-:Y:S01]  /*144b0*/  VIADD R10, R0, 0x31 ;  /* 0x00000031000a7836 */ /* 0x002fe20000000000 */
[----:B--2---:R-:W-:Y:S01]  /*144c0*/  ISETP.LT.AND P4, PT, R9, UR6, !P0 ;  /* 0x0000000609007c0c */ /* 0x004fe2000c781270 */
[----:B------:R-:W1:Y:S01]  /*144d0*/  LDCU UR6, c[0x0][0x39c] ;  /* 0x00007380ff0677ac */ /* 0x000e620008000800 */
[CC--:B------:R-:W-:Y:S01]  /*144e0*/  LEA.HI.X.SX32 R9, R12.reuse, R2.reuse, 0x2, P6 ;  /* 0x000000020c097211 */ /* 0x0c0fe200030f16ff */
[----:B------:R-:W-:Y:S01]  /*144f0*/  VIADD R12, R12, UR5 ;  /* 0x000000050c0c7c36 */ /* 0x000fe20008000000 */
[----:B------:R2:W-:Y:S01]  /*14500*/  @P3 STG.E desc[UR32][R6.64], R48 ;  /* 0x0000003006003986 */ /* 0x0005e2000c101920 */
[----:B---3--:R-:W-:Y:S01]  /*14510*/  ISETP.LT.AND P3, PT, R10, UR7, !P0 ;  /* 0x000000070a007c0c */ /* 0x008fe2000c761270 */
[----:B------:R-:W-:Y:S01]  /*14520*/  VIADD R11, R0, 0x32 ;  /* 0x00000032000b7836 */ /* 0x000fe20000000000 */
[----:B------:R-:W3:Y:S01]  /*14530*/  LDCU UR7, c[0x0][0x39c] ;  /* 0x00007380ff0777ac */ /* 0x000ee20008000800 */
[CC--:B----4-:R-:W-:Y:S01]  /*14540*/  LEA R4, P6, R12.reuse, R3.reuse, 0x2 ;  /* 0x000000030c047211 */ /* 0x0d0fe200078c10ff */
[C---:B------:R-:W-:Y:S01]  /*14550*/  VIADD R10, R12.reuse, UR5 ;  /* 0x000000050c0a7c36 */ /* 0x040fe20008000000 */
[----:B------:R4:W-:Y:S01]  /*14560*/  @P2 STG.E desc[UR32][R8.64], R49 ;  /* 0x0000003108002986 */ /* 0x0009e2000c101920 */
[----:B------:R-:W-:Y:S01]  /*14570*/  ISETP.LT.AND P2, PT, R11, UR4, !P0 ;  /* 0x000000040b007c0c */ /* 0x000fe2000c741270 */
[----:B------:R-:W3:Y:S01]  /*14580*/  LDCU UR4, c[0x0][0x39c] ;  /* 0x00007380ff0477ac */ /* 0x000ee20008000800 */
[----:B------:R-:W-:Y:S01]  /*14590*/  LEA.HI.X.SX32 R5, R12, R2, 0x2, P6 ;  /* 0x000000020c057211 */ /* 0x000fe200030f16ff */
[----:B------:R-:W-:Y:S01]  /*145a0*/  VIADD R12, R0, 0x33 ;  /* 0x00000033000c7836 */ /* 0x000fe20000000000 */
[C---:B--2---:R-:W-:Y:S01]  /*145b0*/  LEA R6, P6, R10.reuse, R3, 0x2 ;  /* 0x000000030a067211 */ /* 0x044fe200078c10ff */
[----:B------:R-:W-:-:S02]  /*145c0*/  VIADD R11, R10, UR5 ;  /* 0x000000050a0b7c36 */ /* 0x000fc40008000000 */
[----:B------:R2:W-:Y:S01]  /*145d0*/  @P1 STG.E desc[UR32][R4.64], R50 ;  /* 0x0000003204001986 */ /* 0x0005e2000c101920 */
[----:B-1----:R-:W-:Y:S01]  /*145e0*/  ISETP.LT.AND P1, PT, R12, UR6, !P0 ;  /* 0x000000060c007c0c */ /* 0x002fe2000c721270 */
[----:B------:R-:W1:Y:S01]  /*145f0*/  LDCU UR6, c[0x0][0x39c] ;  /* 0x00007380ff0677ac */ /* 0x000e620008000800 */
[----:B------:R-:W-:Y:S01]  /*14600*/  LEA.HI.X.SX32 R7, R10, R2, 0x2, P6 ;  /* 0x000000020a077211 */ /* 0x000fe200030f16ff */
[C---:B------:R-:W-:Y:S01]  /*14610*/  VIADD R12, R11.reuse, UR5 ;  /* 0x000000050b0c7c36 */ /* 0x040fe20008000000 */
[----:B----4-:R-:W-:-:S03]  /*14620*/  LEA R8, P6, R11, R3, 0x2 ;  /* 0x000000030b087211 */ /* 0x010fc600078c10ff */
[----:B------:R4:W-:Y:S01]  /*14630*/  @P5 STG.E desc[UR32][R6.64], R51 ;  /* 0x0000003306005986 */ /* 0x0009e2000c101920 */
[-C--:B------:R-:W-:Y:S02]  /*14640*/  LEA.HI.X.SX32 R9, R11, R2.reuse, 0x2, P6 ;  /* 0x000000020b097211 */ /* 0x080fe400030f16ff */
[-C--:B------:R-:W-:Y:S02]  /*14650*/  LEA R10, P6, R12, R3.reuse, 0x2 ;  /* 0x000000030c0a7211 */ /* 0x080fe400078c10ff */
[----:B---3--:R-:W-:Y:S01]  /*14660*/  ISETP.LT.AND P5, PT, R13, UR7, !P0 ;  /* 0x000000070d007c0c */ /* 0x008fe2000c7a1270 */
[----:B------:R-:W-:Y:S01]  /*14670*/  VIADD R13, R0, 0x35 ;  /* 0x00000035000d7836 */ /* 0x000fe20000000000 */
[C---:B------:R-:W-:Y:S01]  /*14680*/  LEA.HI.X.SX32 R11, R12.reuse, R2, 0x2, P6 ;  /* 0x000000020c0b7211 */ /* 0x040fe200030f16ff */
[----:B------:R-:W3:Y:S01]  /*14690*/  LDCU UR7, c[0x0][0x39c] ;  /* 0x00007380ff0777ac */ /* 0x000ee20008000800 */
[----:B------:R-:W-:Y:S01]  /*146a0*/  VIADD R12, R12, UR5 ;  /* 0x000000050c0c7c36 */ /* 0x000fe20008000000 */
[----:B------:R1:W-:Y:S01]  /*146b0*/  @P4 STG.E desc[UR32][R8.64], R52 ;  /* 0x0000003408004986 */ /* 0x0003e2000c101920 */
[----:B------:R-:W-:Y:S01]  /*146c0*/  ISETP.LT.AND P4, PT, R13, UR4, !P0 ;  /* 0x000000040d007c0c */ /* 0x000fe2000c781270 */
[----:B------:R-:W3:Y:S01]  /*146d0*/  LDCU UR4, c[0x0][0x39c] ;  /* 0x00007380ff0477ac */ /* 0x000ee20008000800 */
[C---:B------:R-:W-:Y:S01]  /*146e0*/  VIADD R13, R12.reuse, UR5 ;  /* 0x000000050c0d7c36 */ /* 0x040fe20008000000 */
[----:B------:R3:W-:Y:S01]  /*146f0*/  @P3 STG.E desc[UR32][R10.64], R53 ;  /* 0x000000350a003986 */ /* 0x0007e2000c101920 */
[----:B--2---:R-:W-:Y:S01]  /*14700*/  LEA R4, P3, R12, R3, 0x2 ;  /* 0x000000030c047211 */ /* 0x004fe200078610ff */
[----:B----4-:R-:W-:-:S02]  /*14710*/  VIADD R7, R0, 0x36 ;  /* 0x0000003600077836 */ /* 0x010fc40000000000 */
[-C--:B------:R-:W-:Y:S02]  /*14720*/  LEA R6, P6, R13, R3.reuse, 0x2 ;  /* 0x000000030d067211 */ /* 0x080fe400078c10ff */
[-C--:B------:R-:W-:Y:S02]  /*14730*/  LEA.HI.X.SX32 R5, R12, R2.reuse, 0x2, P3 ;  /* 0x000000020c057211 */ /* 0x080fe400018f16ff */
[----:B-1----:R-:W-:Y:S01]  /*14740*/  ISETP.LT.AND P3, PT, R7, UR6, !P0 ;  /* 0x0000000607007c0c */ /* 0x002fe2000c761270 */
[----:B------:R-:W1:Y:S01]  /*14750*/  LDCU UR6, c[0x0][0x39c] ;  /* 0x00007380ff0677ac */ /* 0x000e620008000800 */
[C---:B------:R-:W-:Y:S01]  /*14760*/  VIADD R8, R0.reuse, 0x37 ;  /* 0x0000003700087836 */ /* 0x040fe20000000000 */
[CC--:B------:R-:W-:Y:S01]  /*14770*/  LEA.HI.X.SX32 R7, R13.reuse, R2.reuse, 0x2, P6 ;  /* 0x000000020d077211 */ /* 0x0c0fe200030f16ff */
[----:B------:R-:W-:Y:S01]  /*14780*/  VIADD R13, R13, UR5 ;  /* 0x000000050d0d7c36 */ /* 0x000fe20008000000 */
[----:B------:R2:W-:Y:S01]  /*14790*/  @P2 STG.E desc[UR32][R4.64], R54 ;  /* 0x0000003604002986 */ /* 0x0005e2000c101920 */
[----:B---3--:R-:W-:Y:S01]  /*147a0*/  VIADD R11, R0, 0x38 ;  /* 0x00000038000b7836 */ /* 0x008fe20000000000 */
[----:B------:R-:W-:Y:S01]  /*147b0*/  ISETP.LT.AND P2, PT, R8, UR7, !P0 ;  /* 0x0000000708007c0c */ /* 0x000fe2000c741270 */
[C---:B------:R-:W-:Y:S01]  /*147c0*/  VIADD R10, R13.reuse, UR5 ;  /* 0x000000050d0a7c36 */ /* 0x040fe20008000000 */
[----:B------:R3:W-:Y:S01]  /*147d0*/  @P1 STG.E desc[UR32][R6.64], R55 ;  /* 0x0000003706001986 */ /* 0x0007e2000c101920 */
[CC--:B------:R-:W-:Y:S01]  /*147e0*/  LEA R8, P1, R13.reuse, R3.reuse, 0x2 ;  /* 0x000000030d087211 */ /* 0x0c0fe200078210ff */
[----:B------:R-:W4:Y:S03]  /*147f0*/  LDCU UR7, c[0x0][0x39c] ;  /* 0x00007380ff0777ac */ /* 0x000f260008000800 */
[----:B------:R-:W-:Y:S01]  /*14800*/  LEA.HI.X.SX32 R9, R13, R2, 0x2, P1 ;  /* 0x000000020d097211 */ /* 0x000fe200008f16ff */
[C---:B------:R-:W-:Y:S01]  /*14810*/  VIADD R13, R0.reuse, 0x41 ;  /* 0x00000041000d7836 */ /* 0x040fe20000000000 */
[----:B------:R-:W-:Y:S01]  /*14820*/  ISETP.LT.AND P1, PT, R11, UR4, !P0 ;  /* 0x000000040b007c0c */ /* 0x000fe2000c721270 */
[----:B------:R-:W4:Y:S01]  /*14830*/  LDCU UR4, c[0x0][0x39c] ;  /* 0x00007380ff0477ac */ /* 0x000f220008000800 */
[----:B--2---:R-:W-:Y:S01]  /*14840*/  VIADD R5, R0, 0x39 ;  /* 0x0000003900057836 */ /* 0x004fe20000000000 */
[C---:B------:R-:W-:Y:S01]  /*14850*/  LEA R4, P6, R10.reuse, R3, 0x2 ;  /* 0x000000030a047211 */ /* 0x040fe200078c10ff */
[----:B------:R2:W-:Y:S01]  /*14860*/  @P5 STG.E desc[UR32][R8.64], R56 ;  /* 0x0000003808005986 */ /* 0x0005e2000c101920 */
[----:B---3--:R-:W-:-:S02]  /*14870*/  VIADD R7, R10, UR5 ;  /* 0x000000050a077c36 */ /* 0x008fc40008000000 */
[----:B-1----:R-:W-:Y:S01]  /*14880*/  ISETP.LT.AND P5, PT, R5, UR6, !P0 ;  /* 0x0000000605007c0c */ /* 0x002fe2000c7a1270 */
[----:B------:R-:W1:Y:S01]  /*14890*/  LDCU UR6, c[0x0][0x39c] ;  /* 0x00007380ff0677ac */ /* 0x000e620008000800 */
[-C--:B------:R-:W-:Y:S01]  /*148a0*/  LEA.HI.X.SX32 R5, R10, R2.reuse, 0x2, P6 ;  /* 0x000000020a057211 */ /* 0x080fe200030f16ff */
[C---:B------:R-:W-:Y:S01]  /*148b0*/  VIADD R12, R7.reuse, UR5 ;  /* 0x00000005070c7c36 */ /* 0x040fe20008000000 */
[CC--:B------:R-:W-:Y:S01]  /*148c0*/  LEA R6, P6, R7.reuse, R3.reuse, 0x2 ;  /* 0x0000000307067211 */ /* 0x0c0fe200078c10ff */
[C---:B------:R-:W-:Y:S02]  /*148d0*/  VIADD R11, R0.reuse, 0x3a ;  /* 0x0000003a000b7836 */ /* 0x040fe40000000000 */
[----:B------:R3:W-:Y:S01]  /*148e0*/  @P4 STG.E desc[UR32][R4.64], R57 ;  /* 0x0000003904004986 */ /* 0x0007e2000c101920 */
[-C--:B------:R-:W-:Y:S01]  /*148f0*/  LEA.HI.X.SX32 R7, R7, R2.reuse, 0x2, P6 ;  /* 0x0000000207077211 */ /* 0x080fe200030f16ff */
[----:B--2---:R-:W-:Y:S01]  /*14900*/  VIADD R8, R0, 0x3b ;  /* 0x0000003b00087836 */ /* 0x004fe20000000000 */
[-C--:B------:R-:W-:Y:S01]  /*14910*/  LEA R10, P6, R12, R3.reuse, 0x2 ;  /* 0x000000030c0a7211 */ /* 0x080fe200078c10ff */
[----:B------:R-:W-:Y:S01]  /*14920*/  VIADD R9, R0, 0x3c ;  /* 0x0000003c00097836 */ /* 0x000fe20000000000 */
[----:B----4-:R-:W-:Y:S01]  /*14930*/  ISETP.LT.AND P4, PT, R11, UR7, !P0 ;  /* 0x000000070b007c0c */ /* 0x010fe2000c781270 */
[----:B------:R2:W-:Y:S01]  /*14940*/  @P3 STG.E desc[UR32][R6.64], R58 ;  /* 0x0000003a06003986 */ /* 0x0005e2000c101920 */
[----:B------:R-:W-:Y:S01]  /*14950*/  ISETP.LT.AND P3, PT, R8, UR4, !P0 ;  /* 0x0000000408007c0c */ /* 0x000fe2000c761270 */
[----:B------:R-:W4:Y:S01]  /*14960*/  LDCU UR4, c[0x0][0x39c] ;  /* 0x00007380ff0477ac */ /* 0x000f220008000800 */
[CC--:B------:R-:W-:Y:S01]  /*14970*/  LEA.HI.X.SX32 R11, R12.reuse, R2.reuse, 0x2, P6 ;  /* 0x000000020c0b7211 */ /* 0x0c0fe200030f16ff */
[----:B------:R-:W-:Y:S01]  /*14980*/  VIADD R12, R12, UR5 ;  /* 0x000000050c0c7c36 */ /* 0x000fe20008000000 */
[----:B------:R-:W4:Y:S03]  /*14990*/  LDCU UR7, c[0x0][0x39c] ;  /* 0x00007380ff0777ac */ /* 0x000f260008000800 */
[C---:B------:R-:W-:Y:S01]  /*149a0*/  VIADD R8, R12.reuse, UR5 ;  /* 0x000000050c087c36 */ /* 0x040fe20008000000 */
[-C--:B---3--:R-:W-:Y:S01]  /*149b0*/  LEA R4, P6, R12, R3.reuse, 0x2 ;  /* 0x000000030c047211 */ /* 0x088fe200078c10ff */
[----:B------:R3:W-:Y:S01]  /*149c0*/  @P2 STG.E desc[UR32][R10.64], R59 ;  /* 0x0000003b0a002986 */ /* 0x0007e2000c101920 */
[----:B-1----:R-:W-:Y:S01]  /*149d0*/  ISETP.LT.AND P2, PT, R9, UR6, !P0 ;  /* 0x0000000609007c0c */ /* 0x002fe2000c741270 */
[----:B------:R-:W-:Y:S01]  /*149e0*/  VIADD R9, R0, 0x3d ;  /* 0x0000003d00097836 */ /* 0x000fe20000000000 */
[-C--:B------:R-:W-:Y:S01]  /*149f0*/  LEA.HI.X.SX32 R5, R12, R2.reuse, 0x2, P6 ;  /* 0x000000020c057211 */ /* 0x080fe200030f16ff */
[C---:B------:R-:W-:Y:S01]  /*14a00*/  VIADD R12, R8.reuse, UR5 ;  /* 0x00000005080c7c36 */ /* 0x040fe20008000000 */
[C---:B--2---:R-:W-:Y:S01]  /*14a10*/  LEA R6, P6, R8.reuse, R3, 0x2 ;  /* 0x0000000308067211 */ /* 0x044fe200078c10ff */
[----:B------:R-:W1:Y:S02]  /*14a20*/  LDCU UR6, c[0x0][0x39c] ;  /* 0x00007380ff0677ac */ /* 0x000e640008000800 */
[----:B------:R2:W-:Y:S01]  /*14a30*/  @P1 STG.E desc[UR32][R4.64], R60 ;  /* 0x0000003c04001986 */ /* 0x0005e2000c101920 */
[----:B------:R-:W-:-:S02]  /*14a40*/  LEA.HI.X.SX32 R7, R8, R2, 0x2, P6 ;  /* 0x0000000208077211 */ /* 0x000fc400030f16ff */
[-C--:B------:R-:W-:Y:S01]  /*14a50*/  LEA R8, P6, R12, R3.reuse, 0x2 ;  /* 0x000000030c087211 */ /* 0x080fe200078c10ff */
[----:B---3--:R-:W-:Y:S01]  /*14a60*/  VIADD R10, R0, 0x3e ;  /* 0x0000003e000a7836 */ /* 0x008fe20000000000 */
[----:B----4-:R-:W-:Y:S01]  /*14a70*/  ISETP.LT.AND P1, PT, R9, UR4, !P0 ;  /* 0x0000000409007c0c */ /* 0x010fe2000c721270 */
[----:B------:R-:W3:Y:S01]  /*14a80*/  LDCU UR4, c[0x0][0x39c] ;  /* 0x00007380ff0477ac */ /* 0x000ee20008000800 */
[CC--:B------:R-:W-:Y:S01]  /*14a90*/  LEA.HI.X.SX32 R9, R12.reuse, R2.reuse, 0x2, P6 ;  /* 0x000000020c097211 */ /* 0x0c0fe200030f16ff */
[----:B------:R-:W-:Y:S01]  /*14aa0*/  VIADD R12, R12, UR5 ;  /* 0x000000050c0c7c36 */ /* 0x000fe20008000000 */
[----:B------:R4:W-:Y:S01]  /*14ab0*/  @P5 STG.E desc[UR32][R6.64], R61 ;  /* 0x0000003d06005986 */ /* 0x0009e2000c101920 */
[----:B------:R-:W-:Y:S01]  /*14ac0*/  ISETP.LT.AND P5, PT, R10, UR7, !P0 ;  /* 0x000000070a007c0c */ /* 0x000fe2000c7a1270 */
[----:B------:R-:W-:Y:S01]  /*14ad0*/  VIADD R11, R0, 0x3f ;  /* 0x0000003f000b7836 */ /* 0x000fe20000000000 */
[----:B------:R-:W3:Y:S01]  /*14ae0*/  LDCU UR7, c[0x0][0x39c] ;  /* 0x00007380ff0777ac */ /* 0x000ee20008000800 */
[CC--:B--2---:R-:W-:Y:S01]  /*14af0*/  LEA R4, P6, R12.reuse, R3.reuse, 0x2 ;  /* 0x000000030c047211 */ /* 0x0c4fe200078c10ff */
[C---:B------:R-:W-:Y:S01]  /*14b00*/  VIADD R10, R12.reuse, UR5 ;  /* 0x000000050c0a7c36 */ /* 0x040fe20008000000 */
[----:B------:R2:W-:Y:S01]  /*14b10*/  @P4 STG.E desc[UR32][R8.64], R62 ;  /* 0x0000003e08004986 */ /* 0x0005e2000c101920 */
[----:B-1----:R-:W-:Y:S01]  /*14b20*/  ISETP.LT.AND P4, PT, R11, UR6, !P0 ;  /* 0x000000060b007c0c */ /* 0x002fe2000c781270 */
[----:B------:R-:W1:Y:S01]  /*14b30*/  LDCU UR6, c[0x0][0x39c] ;  /* 0x00007380ff0677ac */ /* 0x000e620008000800 */
[----:B------:R-:W-:Y:S01]  /*14b40*/  LEA.HI.X.SX32 R5, R12, R2, 0x2, P6 ;  /* 0x000000020c057211 */ /* 0x000fe200030f16ff */
[----:B------:R-:W-:Y:S01]  /*14b50*/  VIADD R12, R0, 0x40 ;  /* 0x00000040000c7836 */ /* 0x000fe20000000000 */
[C---:B----4-:R-:W-:Y:S01]  /*14b60*/  LEA R6, P6, R10.reuse, R3, 0x2 ;  /* 0x000000030a067211 */ /* 0x050fe200078c10ff */
[----:B------:R-:W-:-:S02]  /*14b70*/  VIADD R11, R10, UR5 ;  /* 0x000000050a0b7c36 */ /* 0x000fc40008000000 */
[----:B------:R4:W-:Y:S01]  /*14b80*/  @P3 STG.E desc[UR32][R4.64], R63 ;  /* 0x0000003f04003986 */ /* 0x0009e2000c101920 */
[----:B---3--:R-:W-:Y:S01]  /*14b90*/  ISETP.LT.AND P3, PT, R12, UR4, !P0 ;  /* 0x000000040c007c0c */ /* 0x008fe2000c761270 */
[----:B------:R-:W3:Y:S01]  /*14ba0*/  LDCU UR4, c[0x0][0x39c] ;  /* 0x00007380ff0477ac */ /* 0x000ee20008000800 */
[----:B------:R-:W-:Y:S01]  /*14bb0*/  LEA.HI.X.SX32 R7, R10, R2, 0x2, P6 ;  /* 0x000000020a077211 */ /* 0x000fe200030f16ff */
[C---:B------:R-:W-:Y:S01]  /*14bc0*/  VIADD R12, R11.reuse, UR5 ;  /* 0x000000050b0c7c36 */ /* 0x040fe20008000000 */
[----:B--2---:R-:W-:-:S03]  /*14bd0*/  LEA R8, P6, R11, R3, 0x2 ;  /* 0x000000030b087211 */ /* 0x004fc600078c10ff */
[----:B------:R2:W-:Y:S01]  /*14be0*/  @P2 STG.E desc[UR32][R6.64], R64 ;  /* 0x0000004006002986 */ /* 0x0005e2000c101920 */
[-C--:B------:R-:W-:Y:S02]  /*14bf0*/  LEA.HI.X.SX32 R9, R11, R2.reuse, 0x2, P6 ;  /* 0x000000020b097211 */ /* 0x080fe400030f16ff */
[-C--:B------:R-:W-:Y:S02]  /*14c00*/  LEA R10, P6, R12, R3.reuse, 0x2 ;  /* 0x000000030c0a7211 */ /* 0x080fe400078c10ff */
[----:B------:R-:W-:Y:S01]  /*14c10*/  ISETP.LT.AND P2, PT, R13, UR7, !P0 ;  /* 0x000000070d007c0c */ /* 0x000fe2000c741270 */
[----:B------:R-:W-:Y:S01]  /*14c20*/  VIADD R13, R0, 0x42 ;  /* 0x00000042000d7836 */ /* 0x000fe20000000000 */
[C---:B------:R-:W-:Y:S01]  /*14c30*/  LEA.HI.X.SX32 R11, R12.reuse, R2, 0x2, P6 ;  /* 0x000000020c0b7211 */ /* 0x040fe200030f16ff */
[----:B------:R-:W3:Y:S01]  /*14c40*/  LDCU UR7, c[0x0][0x39c] ;  /* 0x00007380ff0777ac */ /* 0x000ee20008000800 */
[----:B------:R-:W-:Y:S01]  /*14c50*/  VIADD R12, R12, UR5 ;  /* 0x000000050c0c7c36 */ /* 0x000fe20008000000 */
[----:B------:R3:W-:Y:S01]  /*14c60*/  @P1 STG.E desc[UR32][R8.64], R65 ;  /* 0x0000004108001986 */ /* 0x0007e2000c101920 */
[----:B-1----:R-:W-:Y:S01]  /*14c70*/  ISETP.LT.AND P1, PT, R13, UR6, !P0 ;  /* 0x000000060d007c0c */ /* 0x002fe2000c721270 */
[----:B------:R-:W1:Y:S01]  /*14c80*/  LDCU UR6, c[0x0][0x39c] ;  /* 0x00007380ff0677ac */ /* 0x000e620008000800 */
[C---:B------:R-:W-:Y:S01]  /*14c90*/  VIADD R13, R12.reuse, UR5 ;  /* 0x000000050c0d7c36 */ /* 0x040fe20008000000 */
[----:B------:R3:W-:Y:S01]  /*14ca0*/  @P5 STG.E desc[UR32][R10.64], R66 ;  /* 0x000000420a005986 */ /* 0x0007e2000c101920 */
[----:B----4-:R-:W-:Y:S01]  /*14cb0*/  LEA R4, P5, R12, R3, 0x2 ;  /* 0x000000030c047211 */ /* 0x010fe200078a10ff */
[----:B--2---:R-:W-:-:S02]  /*14cc0*/  VIADD R7, R0, 0x43 ;  /* 0x0000004300077836 */ /* 0x004fc40000000000 */
[-C--:B------:R-:W-:Y:S02]  /*14cd0*/  LEA R6, P6, R13, R3.reuse, 0x2 ;  /* 0x000000030d067211 */ /* 0x080fe400078c10ff */
[-C--:B------:R-:W-:Y:S02]  /*14ce0*/  LEA.HI.X.SX32 R5, R12, R2.reuse, 0x2, P5 ;  /* 0x000000020c057211 */ /* 0x080fe400028f16ff */
[----:B---3--:R-:W-:Y:S01]  /*14cf0*/  ISETP.LT.AND P5, PT, R7, UR4, !P0 ;  /* 0x0000000407007c0c */ /* 0x008fe2000c7a1270 */
[----:B------:R-:W2:Y:S01]  /*14d00*/  LDCU UR4, c[0x0][0x39c] ;  /* 0x00007380ff0477ac */ /* 0x000ea20008000800 */
[C---:B------:R-:W-:Y:S01]  /*14d10*/  VIADD R8, R0.reuse, 0x44 ;  /* 0x0000004400087836 */ /* 0x040fe20000000000 */
[CC--:B------:R-:W-:Y:S01]  /*14d20*/  LEA.HI.X.SX32 R7, R13.reuse, R2.reuse, 0x2, P6 ;  /* 0x000000020d077211 */ /* 0x0c0fe200030f16ff */
[----:B------:R-:W-:Y:S01]  /*14d30*/  VIADD R13, R13, UR5 ;  /* 0x000000050d0d7c36 */ /* 0x000fe20008000000 */
[----:B------:R3:W-:Y:S01]  /*14d40*/  @P4 STG.E desc[UR32][R4.64], R67 ;  /* 0x0000004304004986 */ /* 0x0007e2000c101920 */
[----:B------:R-:W-:Y:S01]  /*14d50*/  VIADD R11, R0, 0x45 ;  /* 0x00000045000b7836 */ /* 0x000fe20000000000 */
[----:B------:R-:W-:Y:S01]  /*14d60*/  ISETP.LT.AND P4, PT, R8, UR7, !P0 ;  /* 0x0000000708007c0c */ /* 0x000fe2000c781270 */
[C---:B------:R-:W-:Y:S01]  /*14d70*/  VIADD R10, R13.reuse, UR5 ;  /* 0x000000050d0a7c36 */ /* 0x040fe20008000000 */
[----:B------:R4:W-:Y:S01]  /*14d80*/  @P3 STG.E desc[UR32][R6.64], R68 ;  /* 0x0000004406003986 */ /* 0x0009e2000c101920 */
[CC--:B------:R-:W-:Y:S01]  /*14d90*/  LEA R8, P3, R13.reuse, R3.reuse, 0x2 ;  /* 0x000000030d087211 */ /* 0x0c0fe200078610ff */
[----:B------:R-:W2:Y:S03]  /*14da0*/  LDCU UR7, c[0x0][0x39c] ;  /* 0x00007380ff0777ac */ /* 0x000ea60008000800 */
[----:B------:R-:W-:Y:S01]  /*14db0*/  LEA.HI.X.SX32 R9, R13, R2, 0x2, P3 ;  /* 0x000000020d097211 */ /* 0x000fe200018f16ff */
[C---:B------:R-:W-:Y:S01]  /*14dc0*/  VIADD R13, R0.reuse, 0x4e ;  /* 0x0000004e000d7836 */ /* 0x040fe20000000000 */
[----:B-1----:R-:W-:Y:S01]  /*14dd0*/  ISETP.LT.AND P3, PT, R11, UR6, !P0 ;  /* 0x000000060b007c0c */ /* 0x002fe2000c761270 */
[----:B------:R-:W1:Y:S01]  /*14de0*/  LDCU UR6, c[0x0][0x39c] ;  /* 0x00007380ff0677ac */ /* 0x000e620008000800 */
[----:B---3--:R-:W-:Y:S01]  /*14df0*/  VIADD R5, R0, 0x46 ;  /* 0x0000004600057836 */ /* 0x008fe20000000000 */
[C---:B------:R-:W-:Y:S01]  /*14e00*/  LEA R4, P6, R10.reuse, R3, 0x2 ;  /* 0x000000030a047211 */ /* 0x040fe200078c10ff */
[----:B------:R3:W-:Y:S01]  /*14e10*/  @P2 STG.E desc[UR32][R8.64], R69 ;  /* 0x0000004508002986 */ /* 0x0007e2000c101920 */
[----:B----4-:R-:W-:-:S02]  /*14e20*/  VIADD R7, R10, UR5 ;  /* 0x000000050a077c36 */ /* 0x010fc40008000000 */
[----:B--2---:R-:W-:Y:S01]  /*14e30*/  ISETP.LT.AND P2, PT, R5, UR4, !P0 ;  /* 0x0000000405007c0c */ /* 0x004fe2000c741270 */
[----:B------:R-:W2:Y:S01]  /*14e40*/  LDCU UR4, c[0x0][0x39c] ;  /* 0x00007380ff0477ac */ /* 0x000ea20008000800 */
[-C--:B------:R-:W-:Y:S01]  /*14e50*/  LEA.HI.X.SX32 R5, R10, R2.reuse, 0x2, P6 ;  /* 0x000000020a057211 */ /* 0x080fe200030f16ff */
[C---:B------:R-:W-:Y:S01]  /*14e60*/  VIADD R12, R7.reuse, UR5 ;  /* 0x00000005070c7c36 */ /* 0x040fe20008000000 */
[CC--:B------:R-:W-:Y:S01]  /*14e70*/  LEA R6, P6, R7.reuse, R3.reuse, 0x2 ;  /* 0x0000000307067211 */ /* 0x0c0fe200078c10ff */
[C---:B------:R-:W-:Y:S02]  /*14e80*/  VIADD R11, R0.reuse, 0x47 ;  /* 0x00000047000b7836 */ /* 0x040fe40000000000 */
[----:B------:R4:W-:Y:S01]  /*14e90*/  @P1 STG.E desc[UR32][R4.64], R70 ;  /* 0x0000004604001986 */ /* 0x0009e2000c101920 */
[-C--:B------:R-:W-:Y:S01]  /*14ea0*/  LEA.HI.X.SX32 R7, R7, R2.reuse, 0x2, P6 ;  /* 0x0000000207077211 */ /* 0x080fe200030f16ff */
[----:B---3--:R-:W-:Y:S01]  /*14eb0*/  VIADD R8, R0, 0x48 ;  /* 0x0000004800087836 */ /* 0x008fe20000000000 */
[-C--:B------:R-:W-:Y:S01]  /*14ec0*/  LEA R10, P6, R12, R3.reuse, 0x2 ;  /* 0x000000030c0a7211 */ /* 0x080fe200078c10ff */
[----:B------:R-:W-:Y:S01]  /*14ed0*/  VIADD R9, R0, 0x49 ;  /* 0x0000004900097836 */ /* 0x000fe20000000000 */
[----:B------:R-:W-:Y:S01]  /*14ee0*/  ISETP.LT.AND P1, PT, R11, UR7, !P0 ;  /* 0x000000070b007c0c */ /* 0x000fe2000c721270 */
[----:B------:R3:W-:Y:S01]  /*14ef0*/  @P5 STG.E desc[UR32][R6.64], R71 ;  /* 0x0000004706005986 */ /* 0x0007e2000c101920 */
[----:B-1----:R-:W-:Y:S01]  /*14f00*/  ISETP.LT.AND P5, PT, R8, UR6, !P0 ;  /* 0x0000000608007c0c */ /* 0x002fe2000c7a1270 */
[----:B------:R-:W1:Y:S01]  /*14f10*/  LDCU UR6, c[0x0][0x39c] ;  /* 0x00007380ff0677ac */ /* 0x000e620008000800 */
[CC--:B------:R-:W-:Y:S01]  /*14f20*/  LEA.HI.X.SX32 R11, R12.reuse, R2.reuse, 0x2, P6 ;  /* 0x000000020c0b7211 */ /* 0x0c0fe200030f16ff */
[----:B------:R-:W-:Y:S01]  /*14f30*/  VIADD R12, R12, UR5 ;  /* 0x000000050c0c7c36 */ /* 0x000fe20008000000 */
[----:B------:R-:W1:Y:S03]  /*14f40*/  LDCU UR7, c[0x0][0x39c] ;  /* 0x00007380ff0777ac */ /* 0x000e660008000800 */
[C---:B------:R-:W-:Y:S01]  /*14f50*/  VIADD R8, R12.reuse, UR5 ;  /* 0x000000050c087c36 */ /* 0x040fe20008000000 */
[-C--:B----4-:R-:W-:Y:S01]  /*14f60*/  LEA R4, P6, R12, R3.reuse, 0x2 ;  /* 0x000000030c047211 */ /* 0x090fe200078c10ff */
[----:B------:R4:W-:Y:S01]  /*14f70*/  @P4 STG.E desc[UR32][R10.64], R72 ;  /* 0x000000480a004986 */ /* 0x0009e2000c101920 */
[----:B--2---:R-:W-:Y:S01]  /*14f80*/  ISETP.LT.AND P4, PT, R9, UR4, !P0 ;  /* 0x0000000409007c0c */ /* 0x004fe2000c781270 */
[----:B------:R-:W-:Y:S01]  /*14f90*/  VIADD R9, R0, 0x4a ;  /* 0x0000004a00097836 */ /* 0x000fe20000000000 */
[-C--:B------:R-:W-:Y:S01]  /*14fa0*/  LEA.HI.X.SX32 R5, R12, R2.reuse, 0x2, P6 ;  /* 0x000000020c057211 */ /* 0x080fe200030f16ff */
[C---:B------:R-:W-:Y:S01]  /*14fb0*/  VIADD R12, R8.reuse, UR5 ;  /* 0x00000005080c7c36 */ /* 0x040fe20008000000 */
[C---:B---3--:R-:W-:Y:S01]  /*14fc0*/  LEA R6, P6, R8.reuse, R3, 0x2 ;  /* 0x0000000308067211 */ /* 0x048fe200078c10ff */
[----:B------:R-:W2:Y:S02]  /*14fd0*/  LDCU UR4, c[0x0][0x39c] ;  /* 0x00007380ff0477ac */ /* 0x000ea40008000800 */
[----:B------:R3:W-:Y:S01]  /*14fe0*/  @P3 STG.E desc[UR32][R4.64], R73 ;  /* 0x0000004904003986 */ /* 0x0007e2000c101920 */
[----:B------:R-:W-:-:S02]  /*14ff0*/  LEA.HI.X.SX32 R7, R8, R2, 0x2, P6 ;  /* 0x0000000208077211 */ /* 0x000fc400030f16ff */
[-C--:B------:R-:W-:Y:S01]  /*15000*/  LEA R8, P6, R12, R3.reuse, 0x2 ;  /* 0x000000030c087211 */ /* 0x080fe200078c10ff */
[----:B----4-:R-:W-:Y:S01]  /*15010*/  VIADD R10, R0, 0x4b ;  /* 0x0000004b000a7836 */ /* 0x010fe20000000000 */
[----:B-1----:R-:W-:Y:S01]  /*15020*/  ISETP.LT.AND P3, PT, R9, UR6, !P0 ;  /* 0x0000000609007c0c */ /* 0x002fe2000c761270 */
[----:B------:R-:W1:Y:S01]  /*15030*/  LDCU UR6, c[0x0][0x39c] ;  /* 0x00007380ff0677ac */ /* 0x000e620008000800 */
[CC--:B------:R-:W-:Y:S01]  /*15040*/  LEA.HI.X.SX32 R9, R12.reuse, R2.reuse, 0x2, P6 ;  /* 0x000000020c097211 */ /* 0x0c0fe200030f16ff */
[----:B------:R-:W-:Y:S01]  /*15050*/  VIADD R12, R12, UR5 ;  /* 0x000000050c0c7c36 */ /* 0x000fe20008000000 */
[----:B------:R4:W-:Y:S01]  /*15060*/  @P2 STG.E desc[UR32][R6.64], R74 ;  /* 0x0000004a06002986 */ /* 0x0009e2000c101920 */
[----:B------:R-:W-:Y:S01]  /*15070*/  ISETP.LT.AND P2, PT, R10, UR7, !P0 ;  /* 0x000000070a007c0c */ /* 0x000fe2000c741270 */
[----:B------:R-:W-:Y:S01]  /*15080*/  VIADD R11, R0, 0x4c ;  /* 0x0000004c000b7836 */ /* 0x000fe20000000000 */
[----:B------:R-:W1:Y:S01]  /*15090*/  LDCU UR7, c[0x0][0x39c] ;  /* 0x00007380ff0777ac */ /* 0x000e620008000800 */
[CC--:B---3--:R-:W-:Y:S01]  /*150a0*/  LEA R4, P6, R12.reuse, R3.reuse, 0x2 ;  /* 0x000000030c047211 */ /* 0x0c8fe200078c10ff */
[C---:B------:R-:W-:Y:S01]  /*150b0*/  VIADD R10, R12.reuse, UR5 ;  /* 0x000000050c0a7c36 */ /* 0x040fe20008000000 */
[----:B------:R3:W-:Y:S01]  /*150c0*/  @P1 STG.E desc[UR32][R8.64], R75 ;  /* 0x0000004b08001986 */ /* 0x0007e2000c101920 */
[----:B--2---:R-:W-:Y:S01]  /*150d0*/  ISETP.LT.AND P1, PT, R11, UR4, !P0 ;  /* 0x000000040b007c0c */ /* 0x004fe2000c721270 */
[----:B------:R-:W2:Y:S01]  /*150e0*/  LDCU UR4, c[0x0][0x39c] ;  /* 0x00007380ff0477ac */ /* 0x000ea20008000800 */
[----:B------:R-:W-:Y:S01]  /*150f0*/  LEA.HI.X.SX32 R5, R12, R2, 0x2, P6 ;  /* 0x000000020c057211 */ /* 0x000fe200030f16ff */
[----:B------:R-:W-:Y:S01]  /*15100*/  VIADD R12, R0, 0x4d ;  /* 0x0000004d000c7836 */ /* 0x000fe20000000000 */
[C---:B----4-:R-:W-:Y:S01]  /*15110*/  LEA R6, P6, R10.reuse, R3, 0x2 ;  /* 0x000000030a067211 */ /* 0x050fe200078c10ff */
[----:B------:R-:W-:-:S02]  /*15120*/  VIADD R11, R10, UR5 ;  /* 0x000000050a0b7c36 */ /* 0x000fc40008000000 */
[----:B------:R4:W-:Y:S01]  /*15130*/  @P5 STG.E desc[UR32][R4.64], R76 ;  /* 0x0000004c04005986 */ /* 0x0009e2000c101920 */
[----:B-1----:R-:W-:Y:S01]  /*15140*/  ISETP.LT.AND P5, PT, R12, UR6, !P0 ;  /* 0x000000060c007c0c */ /* 0x002fe2000c7a1270 */
[----:B------:R-:W1:Y:S01]  /*15150*/  LDCU UR6, c[0x0][0x39c] ;  /* 0x00007380ff0677ac */ /* 0x000e620008000800 */
[----:B------:R-:W-:Y:S01]  /*15160*/  LEA.HI.X.SX32 R7, R10, R2, 0x2, P6 ;  /* 0x000000020a077211 */ /* 0x000fe200030f16ff */
[C---:B------:R-:W-:Y:S01]  /*15170*/  VIADD R12, R11.reuse, UR5 ;  /* 0x000000050b0c7c36 */ /* 0x040fe20008000000 */
[----:B---3--:R-:W-:-:S03]  /*15180*/  LEA R8, P6, R11, R3, 0x2 ;  /* 0x000000030b087211 */ /* 0x008fc600078c10ff */
[----:B------:R3:W-:Y:S01]  /*15190*/  @P4 STG.E desc[UR32][R6.64], R77 ;  /* 0x0000004d06004986 */ /* 0x0007e2000c101920 */
[-C--:B------:R-:W-:Y:S02]  /*151a0*/  LEA.HI.X.SX32 R9, R11, R2.reuse, 0x2, P6 ;  /* 0x000000020b097211 */ /* 0x080fe400030f16ff */
[-C--:B------:R-:W-:Y:S02]  /*151b0*/  LEA R10, P6, R12, R3.reuse, 0x2 ;  /* 0x000000030c0a7211 */ /* 0x080fe400078c10ff */
[----:B------:R-:W-:Y:S01]  /*151c0*/  ISETP.LT.AND P4, PT, R13, UR7, !P0 ;  /* 0x000000070d007c0c */ /* 0x000fe2000c781270 */
[----:B------:R-:W-:Y:S01]  /*151d0*/  VIADD R13, R0, 0x4f ;  /* 0x0000004f000d7836 */ /* 0x000fe20000000000 */
[C---:B------:R-:W-:Y:S01]  /*151e0*/  LEA.HI.X.SX32 R11, R12.reuse, R2, 0x2, P6 ;  /* 0x000000020c0b7211 */ /* 0x040fe200030f16ff */
[----:B------:R-:W1:Y:S01]  /*151f0*/  LDCU UR7, c[0x0][0x39c] ;  /* 0x00007380ff0777ac */ /* 0x000e620008000800 */
[----:B------:R-:W-:Y:S01]  /*15200*/  VIADD R12, R12, UR5 ;  /* 0x000000050c0c7c36 */ /* 0x000fe20008000000 */
[----:B------:R1:W-:Y:S01]  /*15210*/  @P3 STG.E desc[UR32][R8.64], R78 ;  /* 0x0000004e08003986 */ /* 0x0003e2000c101920 */
[----:B--2---:R-:W-:Y:S01]  /*15220*/  ISETP.LT.AND P3, PT, R13, UR4, !P0 ;  /* 0x000000040d007c0c */ /* 0x004fe2000c761270 */
[----:B------:R-:W2:Y:S01]  /*15230*/  LDCU UR4, c[0x0][0x39c] ;  /* 0x00007380ff0477ac */ /* 0x000ea20008000800 */
[C---:B------:R-:W-:Y:S01]  /*15240*/  VIADD R13, R12.reuse, UR5 ;  /* 0x000000050c0d7c36 */ /* 0x040fe20008000000 */
[----:B------:R1:W-:Y:S01]  /*15250*/  @P2 STG.E desc[UR32][R10.64], R79 ;  /* 0x0000004f0a002986 */ /* 0x0003e2000c101920 */
[----:B----4-:R-:W-:Y:S01]  /*15260*/  LEA R4, P2, R12, R3, 0x2 ;  /* 0x000000030c047211 */ /* 0x010fe200078410ff */
[----:B---3--:R-:W-:-:S02]  /*15270*/  VIADD R7, R0, 0x50 ;  /* 0x0000005000077836 */ /* 0x008fc40000000000 */
        /* <DEDUP_REMOVED lines=13> */
[----:B------:R-:W1:Y:S03]  /*15350*/  LDCU UR7, c[0x0][0x39c] ;  /* 0x00007380ff0777ac */ /* 0x000e660008000800 */
[----:B------:R-:W-:Y:S01]  /*15360*/  LEA.HI.X.SX32 R9, R13, R2, 0x2, P5 ;  /* 0x000000020d097211 */ /* 0x000fe200028f16ff */
[C---:B------:R-:W-:Y:S01]  /*15370*/  VIADD R13, R0.reuse, 0x5b ;  /* 0x0000005b000d7836 */ /* 0x040fe20000000000 */
[----:B--2---:R-:W-:Y:S01]  /*15380*/  ISETP.LT.AND P5, PT, R11, UR4, !P0 ;  /* 0x000000040b007c0c */ /* 0x004fe2000c7a1270 */
[----:B------:R-:W2:Y:S01]  /*15390*/  LDCU UR4, c[0x0][0x39c] ;  /* 0x00007380ff0477ac */ /* 0x000ea20008000800 */
[----:B---3--:R-:W-:Y:S01]  /*153a0*/  VIADD R5, R0, 0x53 ;  /* 0x0000005300057836 */ /* 0x008fe20000000000 */
[C---:B------:R-:W-:Y:S01]  /*153b0*/  LEA R4, P6, R10.reuse, R3, 0x2 ;  /* 0x000000030a047211 */ /* 0x040fe200078c10ff */
[----:B------:R3:W-:Y:S01]  /*153c0*/  @P4 STG.E desc[UR32][R8.64], R82 ;  /* 0x0000005208004986 */ /* 0x0007e2000c101920 */
[----:B----4-:R-:W-:-:S02]  /*153d0*/  VIADD R7, R10, UR5 ;  /* 0x000000050a077c36 */ /* 0x010fc40008000000 */
        /* <DEDUP_REMOVED lines=13> */
[----:B--2---:R-:W-:Y:S01]  /*154b0*/  ISETP.LT.AND P2, PT, R8, UR4, !P0 ;  /* 0x0000000408007c0c */ /* 0x004fe2000c741270 */
[----:B------:R-:W2:Y:S01]  /*154c0*/  LDCU UR4, c[0x0][0x39c] ;  /* 0x00007380ff0477ac */ /* 0x000ea20008000800 */
[CC--:B------:R-:W-:Y:S01]  /*154d0*/  LEA.HI.X.SX32 R11, R12.reuse, R2.reuse, 0x2, P6 ;  /* 0x000000020c0b7211 */ /* 0x0c0fe200030f16ff */
[----:B------:R-:W-:Y:S01]  /*154e0*/  VIADD R12, R12, UR5 ;  /* 0x000000050c0c7c36 */ /* 0x000fe20008000000 */
[----:B------:R-:W2:Y:S03]  /*154f0*/  LDCU UR7, c[0x0][0x39c] ;  /* 0x00007380ff0777ac */ /* 0x000ea60008000800 */
[C---:B------:R-:W-:Y:S01]  /*15500*/  VIADD R8, R12.reuse, UR5 ;  /* 0x000000050c087c36 */ /* 0x040fe20008000000 */
[-C--:B----4-:R-:W-:Y:S01]  /*15510*/  LEA R4, P6, R12, R3.reuse, 0x2 ;  /* 0x000000030c047211 */ /* 0x090fe200078c10ff */
[----:B------:R4:W-:Y:S01]  /*15520*/  @P1 STG.E desc[UR32][R10.64], R85 ;  /* 0x000000550a001986 */ /* 0x0009e2000c101920 */
[----:B-1----:R-:W-:Y:S01]  /*15530*/  ISETP.LT.AND P1, PT, R9, UR6, !P0 ;  /* 0x0000000609007c0c */ /* 0x002fe2000c721270 */
[----:B------:R-:W-:Y:S01]  /*15540*/  VIADD R9, R0, 0x57 ;  /* 0x0000005700097836 */ /* 0x000fe20000000000 */
[-C--:B------:R-:W-:Y:S01]  /*15550*/  LEA.HI.X.SX32 R5, R12, R2.reuse, 0x2, P6 ;  /* 0x000000020c057211 */ /* 0x080fe200030f16ff */
[C---:B------:R-:W-:Y:S01]  /*15560*/  VIADD R12, R8.reuse, UR5 ;  /* 0x00000005080c7c36 */ /* 0x040fe20008000000 */
[C---:B---3--:R-:W-:Y:S01]  /*15570*/  LEA R6, P6, R8.reuse, R3, 0x2 ;  /* 0x0000000308067211 */ /* 0x048fe200078c10ff */
[----:B------:R-:W1:Y:S02]  /*15580*/  LDCU UR6, c[0x0][0x39c] ;  /* 0x00007380ff0677ac */ /* 0x000e640008000800 */
[----:B------:R3:W-:Y:S01]  /*15590*/  @P5 STG.E desc[UR32][R4.64], R86 ;  /* 0x0000005604005986 */ /* 0x0007e2000c101920 */
[----:B------:R-:W-:-:S02]  /*155a0*/  LEA.HI.X.SX32 R7, R8, R2, 0x2, P6 ;  /* 0x0000000208077211 */ /* 0x000fc400030f16ff */
[-C--:B------:R-:W-:Y:S01]  /*155b0*/  LEA R8, P6, R12, R3.reuse, 0x2 ;  /* 0x000000030c087211 */ /* 0x080fe200078c10ff */
[----:B----4-:R-:W-:Y:S01]  /*155c0*/  VIADD R10, R0, 0x58 ;  /* 0x00000058000a7836 */ /* 0x010fe20000000000 */
[----:B--2---:R-:W-:Y:S01]  /*155d0*/  ISETP.LT.AND P5, PT, R9, UR4, !P0 ;  /* 0x0000000409007c0c */ /* 0x004fe2000c7a1270 */
[----:B------:R-:W2:Y:S01]  /*155e0*/  LDCU UR4, c[0x0][0x39c] ;  /* 0x00007380ff0477ac */ /* 0x000ea20008000800 */
[CC--:B------:R-:W-:Y:S01]  /*155f0*/  LEA.HI.X.SX32 R9, R12.reuse, R2.reuse, 0x2, P6 ;  /* 0x000000020c097211 */ /* 0x0c0fe200030f16ff */
[----:B------:R-:W-:Y:S01]  /*15600*/  VIADD R12, R12, UR5 ;  /* 0x000000050c0c7c36 */ /* 0x000fe20008000000 */
[----:B------:R4:W-:Y:S01]  /*15610*/  @P4 STG.E desc[UR32][R6.64], R87 ;  /* 0x0000005706004986 */ /* 0x0009e2000c101920 */
[----:B------:R-:W-:Y:S01]  /*15620*/  ISETP.LT.AND P4, PT, R10, UR7, !P0 ;  /* 0x000000070a007c0c */ /* 0x000fe2000c781270 */
[----:B------:R-:W-:Y:S01]  /*15630*/  VIADD R11, R0, 0x59 ;  /* 0x00000059000b7836 */ /* 0x000fe20000000000 */
[----:B------:R-:W2:Y:S01]  /*15640*/  LDCU UR7, c[0x0][0x39c] ;  /* 0x00007380ff0777ac */ /* 0x000ea20008000800 */
[CC--:B---3--:R-:W-:Y:S01]  /*15650*/  LEA R4, P6, R12.reuse, R3.reuse, 0x2 ;  /* 0x000000030c047211 */ /* 0x0c8fe200078c10ff */
        /* <DEDUP_REMOVED lines=9> */
[----:B--2---:R-:W-:Y:S01]  /*156f0*/  ISETP.LT.AND P2, PT, R12, UR4, !P0 ;  /* 0x000000040c007c0c */ /* 0x004fe2000c741270 */
[----:B------:R-:W2:Y:S01]  /*15700*/  LDCU UR4, c[0x0][0x39c] ;  /* 0x00007380ff0477ac */ /* 0x000ea20008000800 */
        /* <DEDUP_REMOVED lines=9> */
[----:B------:R-:W2:Y:S01]  /*157a0*/  LDCU UR7, c[0x0][0x39c] ;  /* 0x00007380ff0777ac */ /* 0x000ea20008000800 */
[----:B------:R-:W-:Y:S01]  /*157b0*/  VIADD R12, R12, UR5 ;  /* 0x000000050c0c7c36 */ /* 0x000fe20008000000 */
[----:B------:R2:W-:Y:S01]  /*157c0*/  @P5 STG.E desc[UR32][R8.64], R91 ;  /* 0x0000005b08005986 */ /* 0x0005e2000c101920 */
[----:B-1----:R-:W-:Y:S01]  /*157d0*/  ISETP.LT.AND P5, PT, R13, UR6, !P0 ;  /* 0x000000060d007c0c */ /* 0x002fe2000c7a1270 */
[----:B------:R-:W1:Y:S01]  /*157e0*/  LDCU UR6, c[0x0][0x39c] ;  /* 0x00007380ff0677ac */ /* 0x000e620008000800 */
[C---:B------:R-:W-:Y:S01]  /*157f0*/  VIADD R13, R12.reuse, UR5 ;  /* 0x000000050c0d7c36 */ /* 0x040fe20008000000 */
[----:B------:R2:W-:Y:S01]  /*15800*/  @P4 STG.E desc[UR32][R10.64], R92 ;  /* 0x0000005c0a004986 */ /* 0x0005e2000c101920 */
[----:B----4-:R-:W-:Y:S01]  /*15810*/  LEA R4, P4, R12, R3, 0x2 ;  /* 0x000000030c047211 */ /* 0x010fe200078810ff */
[----:B---3--:R-:W-:-:S02]  /*15820*/  VIADD R7, R0, 0x5d ;  /* 0x0000005d00077836 */ /* 0x008fc40000000000 */
[-C--:B------:R-:W-:Y:S02]  /*15830*/  LEA R6, P6, R13, R3.reuse, 0x2 ;  /* 0x000000030d067211 */ /* 0x080fe400078c10ff */
[-C--:B------:R-:W-:Y:S02]  /*15840*/  LEA.HI.X.SX32 R5, R12, R2.reuse, 0x2, P4 ;  /* 0x000000020c057211 */ /* 0x080fe400020f16ff */
[----:B--2---:R-:W-:Y:S01]  /*15850*/  ISETP.LT.AND P4, PT, R7, UR4, !P0 ;  /* 0x0000000407007c0c */ /* 0x004fe2000c781270 */
        /* <DEDUP_REMOVED lines=158> */
[----:B------:R-:W-:Y:S01]  /*16240*/  @P1 STG.E desc[UR32][R4.64], R115 ;  /* 0x0000007304001986 */ /* 0x000fe2000c101920 */
        /* <DEDUP_REMOVED lines=11> */
[----:B------:R-:W4:Y:S01]  /*16300*/  LDCU UR7, c[0x0][0x39c] ;  /* 0x00007380ff0777ac */ /* 0x000f220008000800 */
[----:B------:R-:W-:Y:S01]  /*16310*/  VIADD R12, R12, UR5 ;  /* 0x000000050c0c7c36 */ /* 0x000fe20008000000 */
[----:B------:R2:W-:Y:S01]  /*16320*/  @P4 STG.E desc[UR32][R8.64], R117 ;  /* 0x0000007508004986 */ /* 0x0005e2000c101920 */
[----:B-1----:R-:W-:Y:S01]  /*16330*/  ISETP.LT.AND P4, PT, R13, UR6, !P0 ;  /* 0x000000060d007c0c */ /* 0x002fe2000c781270 */
[----:B---3--:R-:W-:Y:S01]  /*16340*/  VIADD R7, R0, 0x77 ;  /* 0x0000007700077836 */ /* 0x008fe20000000000 */
[----:B------:R-:W1:Y:S01]  /*16350*/  LDCU UR6, c[0x0][0x39c] ;  /* 0x00007380ff0677ac */ /* 0x000e620008000800 */
[C---:B------:R-:W-:Y:S01]  /*16360*/  VIADD R13, R12.reuse, UR5 ;  /* 0x000000050c0d7c36 */ /* 0x040fe20008000000 */
[----:B------:R3:W-:Y:S01]  /*16370*/  @P3 STG.E desc[UR32][R10.64], R118 ;  /* 0x000000760a003986 */ /* 0x0007e2000c101920 */
[----:B------:R-:W-:-:S03]  /*16380*/  LEA R4, P3, R12, R3, 0x2 ;  /* 0x000000030c047211 */ /* 0x000fc600078610ff */
[-C--:B------:R-:W-:Y:S02]  /*16390*/  LEA R6, P6, R13, R3.reuse, 0x2 ;  /* 0x000000030d067211 */ /* 0x080fe400078c10ff */
[-C--:B------:R-:W-:Y:S01]  /*163a0*/  LEA.HI.X.SX32 R5, R12, R2.reuse, 0x2, P3 ;  /* 0x000000020c057211 */ /* 0x080fe200018f16ff */
[----:B--2---:R-:W-:Y:S01]  /*163b0*/  VIADD R8, R0, 0x78 ;  /* 0x0000007800087836 */ /* 0x004fe20000000000 */
[----:B------:R-:W-:Y:S01]  /*163c0*/  ISETP.LT.AND P3, PT, R7, UR4, !P0 ;  /* 0x0000000407007c0c */ /* 0x000fe2000c761270 */
[----:B------:R-:W2:Y:S01]  /*163d0*/  LDCU UR4, c[0x0][0x39c] ;  /* 0x00007380ff0477ac */ /* 0x000ea20008000800 */
[C---:B------:R-:W-:Y:S01]  /*163e0*/  LEA.HI.X.SX32 R7, R13.reuse, R2, 0x2, P6 ;  /* 0x000000020d077211 */ /* 0x040fe200030f16ff */
[----:B------:R-:W-:Y:S01]  /*163f0*/  VIADD R13, R13, UR5 ;  /* 0x000000050d0d7c36 */ /* 0x000fe20008000000 */
[----:B------:R1:W-:Y:S01]  /*16400*/  @P2 STG.E desc[UR32][R4.64], R119 ;  /* 0x0000007704002986 */ /* 0x0003e2000c101920 */
[----:B----4-:R-:W-:Y:S01]  /*16410*/  ISETP.LT.AND P2, PT, R8, UR7, !P0 ;  /* 0x0000000708007c0c */ /* 0x010fe2000c741270 */
[----:B---3--:R-:W-:Y:S01]  /*16420*/  VIADD R11, R0, 0x79 ;  /* 0x00000079000b7836 */ /* 0x008fe20000000000 */
[----:B------:R-:W3:Y:S01]  /*16430*/  LDCU UR7, c[0x0][0x39c] ;  /* 0x00007380ff0777ac */ /* 0x000ee20008000800 */
[----:B------:R4:W-:Y:S01]  /*16440*/  @P1 STG.E desc[UR32][R6.64], R120 ;  /* 0x0000007806001986 */ /* 0x0009e2000c101920 */
[C---:B------:R-:W-:Y:S01]  /*16450*/  LEA R8, P1, R13.reuse, R3, 0x2 ;  /* 0x000000030d087211 */ /* 0x040fe200078210ff */
[----:B------:R-:W-:-:S03]  /*16460*/  VIADD R10, R13, UR5 ;  /* 0x000000050d0a7c36 */ /* 0x000fc60008000000 */
[-C--:B------:R-:W-:Y:S02]  /*16470*/  LEA.HI.X.SX32 R9, R13, R2.reuse, 0x2, P1 ;  /* 0x000000020d097211 */ /* 0x080fe400008f16ff */
[----:B-1----:R-:W-:Y:S01]  /*16480*/  ISETP.LT.AND P1, PT, R11, UR6, !P0 ;  /* 0x000000060b007c0c */ /* 0x002fe2000c721270 */
[----:B------:R-:W1:Y:S01]  /*16490*/  LDCU UR6, c[0x0][0x39c] ;  /* 0x00007380ff0677ac */ /* 0x000e620008000800 */
[----:B------:R-:W-:Y:S01]  /*164a0*/  VIADD R5, R0, 0x7a ;  /* 0x0000007a00057836 */ /* 0x000fe20000000000 */
[CC--:B------:R-:W-:Y:S01]  /*164b0*/  LEA R4, P6, R10.reuse, R3.reuse, 0x2 ;  /* 0x000000030a047211 */ /* 0x0c0fe200078c10ff */
[----:B------:R3:W-:Y:S01]  /*164c0*/  @P5 STG.E desc[UR32][R8.64], R121 ;  /* 0x0000007908005986 */ /* 0x0007e2000c101920 */
[C---:B----4-:R-:W-:Y:S02]  /*164d0*/  VIADD R7, R10.reuse, UR5 ;  /* 0x000000050a077c36 */ /* 0x050fe40008000000 */
[----:B--2---:R-:W-:Y:S01]  /*164e0*/  ISETP.LT.AND P5, PT, R5, UR4, !P0 ;  /* 0x0000000405007c0c */ /* 0x004fe2000c7a1270 */
[----:B------:R-:W2:Y:S01]  /*164f0*/  LDCU UR4, c[0x0][0x39c] ;  /* 0x00007380ff0477ac */ /* 0x000ea20008000800 */
[----:B------:R-:W-:Y:S01]  /*16500*/  LEA.HI.X.SX32 R5, R10, R2, 0x2, P6 ;  /* 0x000000020a057211 */ /* 0x000fe200030f16ff */
[----:B------:R-:W-:Y:S01]  /*16510*/  VIADD R11, R0, 0x7b ;  /* 0x0000007b000b7836 */ /* 0x000fe20000000000 */
[C---:B------:R-:W-:Y:S01]  /*16520*/  LEA R6, P6, R7.reuse, R3, 0x2 ;  /* 0x0000000307067211 */ /* 0x040fe200078c10ff */
[----:B------:R-:W-:-:S02]  /*16530*/  VIADD R10, R7, UR5 ;  /* 0x00000005070a7c36 */ /* 0x000fc40008000000 */
[----:B------:R4:W-:Y:S01]  /*16540*/  @P4 STG.E desc[UR32][R4.64], R122 ;  /* 0x0000007a04004986 */ /* 0x0009e2000c101920 */
[-C--:B------:R-:W-:Y:S01]  /*16550*/  LEA.HI.X.SX32 R7, R7, R2.reuse, 0x2, P6 ;  /* 0x0000000207077211 */ /* 0x080fe200030f16ff */
[----:B---3--:R-:W-:Y:S01]  /*16560*/  VIADD R9, R0, 0x7c ;  /* 0x0000007c00097836 */ /* 0x008fe20000000000 */
[----:B------:R-:W-:Y:S01]  /*16570*/  ISETP.LT.AND P4, PT, R11, UR7, !P0 ;  /* 0x000000070b007c0c */ /* 0x000fe2000c781270 */
[C---:B------:R-:W-:Y:S01]  /*16580*/  VIADD R11, R10.reuse, UR5 ;  /* 0x000000050a0b7c36 */ /* 0x040fe20008000000 */
[CC--:B------:R-:W-:Y:S01]  /*16590*/  LEA R8, P6, R10.reuse, R3.reuse, 0x2 ;  /* 0x000000030a087211 */ /* 0x0c0fe200078c10ff */
[----:B------:R3:W-:Y:S01]  /*165a0*/  @P3 STG.E desc[UR32][R6.64], R123 ;  /* 0x0000007b06003986 */ /* 0x0007e2000c101920 */
[----:B-1----:R-:W-:Y:S01]  /*165b0*/  ISETP.LT.AND P3, PT, R9, UR6, !P0 ;  /* 0x0000000609007c0c */ /* 0x002fe2000c761270 */
[C---:B------:R-:W-:Y:S01]  /*165c0*/  VIADD R12, R11.reuse, UR5 ;  /* 0x000000050b0c7c36 */ /* 0x040fe20008000000 */
[----:B------:R-:W-:Y:S01]  /*165d0*/  LEA.HI.X.SX32 R9, R10, R2, 0x2, P6 ;  /* 0x000000020a097211 */ /* 0x000fe200030f16ff */
[----:B------:R-:W1:Y:S01]  /*165e0*/  LDCU UR6, c[0x0][0x39c] ;  /* 0x00007380ff0677ac */ /* 0x000e620008000800 */
[----:B------:R-:W-:Y:S01]  /*165f0*/  LEA R10, P6, R11, R3, 0x2 ;  /* 0x000000030b0a7211 */ /* 0x000fe200078c10ff */
[----:B----4-:R-:W-:-:S02]  /*16600*/  VIADD R4, R0, 0x7d ;  /* 0x0000007d00047836 */ /* 0x010fc40000000000 */
[----:B------:R-:W-:Y:S01]  /*16610*/  VIADD R13, R12, UR5 ;  /* 0x000000050c0d7c36 */ /* 0x000fe20008000000 */
[----:B------:R4:W-:Y:S01]  /*16620*/  @P2 STG.E desc[UR32][R8.64], R124 ;  /* 0x0000007c08002986 */ /* 0x0009e2000c101920 */
[----:B------:R-:W-:Y:S01]  /*16630*/  LEA.HI.X.SX32 R11, R11, R2, 0x2, P6 ;  /* 0x000000020b0b7211 */ /* 0x000fe200030f16ff */
[----:B------:R-:W-:Y:S01]  /*16640*/  VIADD R0, R0, 0x7f ;  /* 0x0000007f00007836 */ /* 0x000fe20000000000 */
[----:B--2---:R-:W-:Y:S01]  /*16650*/  ISETP.LT.AND P2, PT, R4, UR4, !P0 ;  /* 0x0000000404007c0c */ /* 0x004fe2000c741270 */
[C---:B------:R-:W-:Y:S01]  /*16660*/  VIADD R14, R13.reuse, UR5 ;  /* 0x000000050d0e7c36 */ /* 0x040fe20008000000 */
[----:B------:R-:W2:Y:S01]  /*16670*/  LDCU UR4, c[0x0][0x39c] ;  /* 0x00007380ff0477ac */ /* 0x000ea20008000800 */
[----:B------:R1:W-:Y:S01]  /*16680*/  @P1 STG.E desc[UR32][R10.64], R125 ;  /* 0x0000007d0a001986 */ /* 0x0003e2000c101920 */
[-C--:B---3--:R-:W-:Y:S01]  /*16690*/  LEA R6, P6, R13, R3.reuse, 0x2 ;  /* 0x000000030d067211 */ /* 0x088fe200078c10ff */
[----:B------:R-:W-:Y:S01]  /*166a0*/  VIADD R15, R14, UR5 ;  /* 0x000000050e0f7c36 */ /* 0x000fe20008000000 */
[----:B------:R-:W-:-:S02]  /*166b0*/  LEA R4, P1, R12, R3, 0x2 ;  /* 0x000000030c047211 */ /* 0x000fc400078210ff */
[-C--:B------:R-:W-:Y:S01]  /*166c0*/  LEA.HI.X.SX32 R7, R13, R2.reuse, 0x2, P6 ;  /* 0x000000020d077211 */ /* 0x080fe200030f16ff */
[C---:B------:R-:W-:Y:S01]  /*166d0*/  VIADD R16, R15.reuse, UR5 ;  /* 0x000000050f107c36 */ /* 0x040fe20008000000 */
[-C--:B------:R-:W-:Y:S02]  /*166e0*/  LEA.HI.X.SX32 R5, R12, R2.reuse, 0x2, P1 ;  /* 0x000000020c057211 */ /* 0x080fe400008f16ff */
[-C--:B----4-:R-:W-:Y:S01]  /*166f0*/  LEA R8, P6, R14, R3.reuse, 0x2 ;  /* 0x000000030e087211 */ /* 0x090fe200078c10ff */
[----:B------:R-:W-:Y:S01]  /*16700*/  VIADD R17, R16, UR5 ;  /* 0x0000000510117c36 */ /* 0x000fe20008000000 */
[-C--:B------:R-:W-:Y:S01]  /*16710*/  LEA R12, P1, R15, R3.reuse, 0x2 ;  /* 0x000000030f0c7211 */ /* 0x080fe200078210ff */
[----:B------:R3:W-:Y:S01]  /*16720*/  @P5 STG.E desc[UR32][R4.64], R126 ;  /* 0x0000007e04005986 */ /* 0x0007e2000c101920 */
[-C--:B------:R-:W-:Y:S02]  /*16730*/  LEA.HI.X.SX32 R9, R14, R2.reuse, 0x2, P6 ;  /* 0x000000020e097211 */ /* 0x080fe400030f16ff */
[----:B------:R-:W-:Y:S01]  /*16740*/  LEA R14, P6, R17, R3, 0x2 ;  /* 0x00000003110e7211 */ /* 0x000fe200078c10ff */
[----:B------:R3:W-:Y:S01]  /*16750*/  @P4 STG.E desc[UR32][R6.64], R127 ;  /* 0x0000007f06004986 */ /* 0x0007e2000c101920 */
[----:B------:R-:W-:-:S02]  /*16760*/  LEA.HI.X.SX32 R13, R15, R2, 0x2, P1 ;  /* 0x000000020f0d7211 */ /* 0x000fc400008f16ff */
[----:B-1----:R-:W-:Y:S01]  /*16770*/  ISETP.LT.AND P1, PT, R18, UR6, !P0 ;  /* 0x0000000612007c0c */ /* 0x002fe2000c721270 */
[----:B------:R3:W-:Y:S01]  /*16780*/  @P3 STG.E desc[UR32][R8.64], R128 ;  /* 0x0000008008003986 */ /* 0x0007e2000c101920 */
[----:B--2---:R-:W-:Y:S02]  /*16790*/  ISETP.LT.AND P0, PT, R0, UR4, !P0 ;  /* 0x0000000400007c0c */ /* 0x004fe4000c701270 */
[----:B------:R-:W-:Y:S01]  /*167a0*/  LEA.HI.X.SX32 R15, R17, R2, 0x2, P6 ;  /* 0x00000002110f7211 */ /* 0x000fe200030f16ff */
[----:B------:R3:W-:Y:S01]  /*167b0*/  @P2 STG.E desc[UR32][R12.64], R129 ;  /* 0x000000810c002986 */ /* 0x0007e2000c101920 */
[----:B------:R-:W-:-:S04]  /*167c0*/  LEA R10, P6, R16, R3, 0x2 ;  /* 0x00000003100a7211 */ /* 0x000fc800078c10ff */
[----:B------:R-:W-:-:S05]  /*167d0*/  LEA.HI.X.SX32 R11, R16, R2, 0x2, P6 ;  /* 0x00000002100b7211 */ /* 0x000fca00030f16ff */
[----:B------:R3:W-:Y:S04]  /*167e0*/  @P1 STG.E desc[UR32][R10.64], R130 ;  /* 0x000000820a001986 */ /* 0x0007e8000c101920 */
[----:B------:R3:W-:Y:S01]  /*167f0*/  @P0 STG.E desc[UR32][R14.64], R131 ;  /* 0x000000830e000986 */ /* 0x0007e2000c101920 */
[----:B------:R-:W-:Y:S06]  /*16800*/  BAR.SYNC.DEFER_BLOCKING 0x0 ;  /* 0x0000000000007b1d */ /* 0x000fec0000010000 */
[----:B------:R-:W-:Y:S05]  /*16810*/  BRA.U UP0, `(.L_x_14) ;  /* 0x0000000100a07547 */ /* 0x000fea000b800000 */
[----:B------:R-:W1:Y:S01]  /*16820*/  S2UR UR5, SR_CgaCtaId ;  /* 0x00000000000579c3 */ /* 0x000e620000008800 */
[----:B------:R-:W-:Y:S01]  /*16830*/  NOP ;  /* 0x0000000000007918 */ /* 0x000fe20000000000 */
[----:B------:R-:W-:Y:S01]  /*16840*/  UMOV UR4, 0x50 ;  /* 0x0000005000047882 */ /* 0x000fe20000000000 */
[----:B------:R-:W-:Y:S02]  /*16850*/  IMAD.U32 R0, RZ, RZ, UR11 ;  /* 0x0000000bff007e24 */ /* 0x000fe4000f8e00ff */
[----:B------:R-:W-:Y:S02]  /*16860*/  IMAD.MOV.U32 R3, RZ, RZ, 0xff ;  /* 0x000000ffff037424 */ /* 0x000fe400078e00ff */
[----:B---3--:R-:W-:Y:S01]  /*16870*/  IMAD.MOV.U32 R7, RZ, RZ, 0x1 ;  /* 0x00000001ff077424 */ /* 0x008fe200078e00ff */
[----:B------:R-:W-:-:S04]  /*16880*/  LOP3.LUT R0, R0, 0xffff, RZ, 0xc0, !PT ;  /* 0x0000ffff00007812 */ /* 0x000fc800078ec0ff */
[----:B------:R-:W-:-:S05]  /*16890*/  SHF.R.U32.HI R0, RZ, 0x5, R0 ;  /* 0x00000005ff007819 */ /* 0x000fca0000011600 */
[----:B------:R-:W-:Y:S01]  /*168a0*/  VIADD R2, R0, 0x10 ;  /* 0x0000001000027836 */ /* 0x000fe20000000000 */
[----:B------:R-:W-:Y:S01]  /*168b0*/  SHF.L.U32 R0, R3, R0, RZ ;  /* 0x0000000003007219 */ /* 0x000fe200000006ff */
[----:B-1----:R-:W-:-:S03]  /*168c0*/  ULEA UR6, UR5, UR4, 0x18 ;  /* 0x0000000405067291 */ /* 0x002fc6000f8ec0ff */
[----:B------:R-:W-:-:S04]  /*168d0*/  SHF.L.U32 R3, R7, R2, RZ ;  /* 0x0000000207037219 */ /* 0x000fc800000006ff */
[----:B------:R-:W-:Y:S02]  /*168e0*/  LOP3.LUT R0, R3, R0, RZ, 0xfc, !PT ;  /* 0x0000000003007212 */ /* 0x000fe400078efcff */
[----:B------:R-:W1:Y:S02]  /*168f0*/  LDS R5, [UR6] ;  /* 0x00000006ff057984 */ /* 0x000e640008000800 */
[C---:B------:R-:W-:Y:S02]  /*16900*/  LOP3.LUT R2, R0.reuse, 0xffff, RZ, 0xc0, !PT ;  /* 0x0000ffff00027812 */ /* 0x040fe400078ec0ff */
[----:B-1----:R-:W-:-:S04]  /*16910*/  LOP3.LUT R3, R0, 0xffff, R5, 0x80, !PT ;  /* 0x0000ffff00037812 */ /* 0x002fc800078e8005 */
[----:B------:R-:W-:-:S13]  /*16920*/  ISETP.NE.AND P0, PT, R3, R2, PT ;  /* 0x000000020300720c */ /* 0x000fda0003f05270 */
[----:B------:R-:W-:Y:S05]  /*16930*/  @P0 BRA `(.L_x_15) ;  /* 0x0000000000500947 */ /* 0x000fea0003800000 */
[----:B------:R-:W-:Y:S02]  /*16940*/  SHF.R.U32.HI R5, RZ, 0x10, R5 ;  /* 0x00000010ff057819 */ /* 0x000fe40000011605 */
[----:B------:R-:W-:-:S04]  /*16950*/  SHF.R.U32.HI R2, RZ, 0x10, R0 ;  /* 0x00000010ff027819 */ /* 0x000fc80000011600 */
[----:B------:R-:W-:-:S04]  /*16960*/  LOP3.LUT R5, R5, R2, RZ, 0xc0, !PT ;  /* 0x0000000205057212 */ /* 0x000fc800078ec0ff */
[----:B------:R-:W-:-:S13]  /*16970*/  ISETP.NE.AND P0, PT, R5, R2, PT ;  /* 0x000000020500720c */ /* 0x000fda0003f05270 */
[----:B------:R-:W-:Y:S05]  /*16980*/  @P0 BRA `(.L_x_16) ;  /* 0x0000000000300947 */ /* 0x000fea0003800000 */
[----:B------:R-:W-:Y:S01]  /*16990*/  R2UR UR4, R0 ;  /* 0x00000000000472ca */ /* 0x000fe200000e0000 */
[----:B------:R-:W-:Y:S01]  /*169a0*/  VOTEU.ANY UR5, UPT, PT ;  /* 0x0000000000057886 */ /* 0x000fe200038e0100 */
[----:B------:R-:W1:Y:S01]  /*169b0*/  S2R R0, SR_LANEID ;  /* 0x0000000000007919 */ /* 0x000e620000000000 */
[----:B------:R-:W-:-:S10]  /*169c0*/  UFLO.U32 UR5, UR5 ;  /* 0x00000005000572bd */ /* 0x000fd400080e0000 */
[----:B------:R-:W-:-:S06]  /*169d0*/  ULOP3.LUT UR4, URZ, UR4, URZ, 0x33, !UPT ;  /* 0x00000004ff047292 */ /* 0x000fcc000f8e33ff */
[----:B------:R-:W-:-:S04]  /*169e0*/  IMAD.U32 R2, RZ, RZ, UR4 ;  /* 0x00000004ff027e24 */ /* 0x000fc8000f8e00ff */
[----:B------:R-:W2:Y:S02]  /*169f0*/  REDUX UR7, R2 ;  /* 0x00000000020773c4 */ /* 0x000ea40000000000 */
[----:B------:R4:W-:Y:S01]  /*16a00*/  UTCATOMSWS.AND URZ, UR4 ;  /* 0x0000000400ff79e3 */ /* 0x0009e20008000000 */
[----:B-1----:R-:W-:Y:S01]  /*16a10*/  ISETP.EQ.U32.AND P0, PT, R0, UR5, PT ;  /* 0x0000000500007c0c */ /* 0x002fe2000bf02070 */
[----:B--2---:R-:W-:-:S12]  /*16a20*/  IMAD.U32 R0, RZ, RZ, UR7 ;  /* 0x00000007ff007e24 */ /* 0x004fd8000f8e00ff */
[----:B------:R4:W-:Y:S01]  /*16a30*/  @P0 ATOMS.AND RZ, [UR6], R0 ;  /* 0x00000000ffff098c */ /* 0x0009e2000a800006 */
[----:B------:R-:W-:Y:S05]  /*16a40*/  BRA `(.L_x_14) ;  /* 0x0000000000147947 */ /* 0x000fea0003800000 */
.L_x_16:
[----:B------:R-:W-:-:S07]  /*16a50*/  MOV R2, 0x16a70 ;  /* 0x00016a7000027802 */ /* 0x000fce0000000f00 */
[----:B------:R-:W-:Y:S05]  /*16a60*/  CALL.REL.NOINC `($__internal_0_$__cuda_sm10x_tcgen05_guardrail_trap_col_being_dealloced_not_returned_by_alloc) ;  /* 0x00000000002c7944 */ /* 0x000fea0003c00000 */
[----:B------:R-:W-:Y:S05]  /*16a70*/  BRA `(.L_x_14) ;  /* 0x0000000000087947 */ /* 0x000fea0003800000 */
.L_x_15:
[----:B------:R-:W-:-:S07]  /*16a80*/  MOV R2, 0x16aa0 ;  /* 0x00016aa000027802 */ /* 0x000fce0000000f00 */
[----:B------:R-:W-:Y:S05]  /*16a90*/  CALL.REL.NOINC `($__internal_2_$__cuda_sm10x_tcgen05_guardrail_trap_unallocated_columns_being_dealloced) ;  /* 0x0000000000387944 */ /* 0x000fea0003c00000 */
.L_x_14:
[----:B------:R-:W-:Y:S01]  /*16aa0*/  NOP ;  /* 0x0000000000007918 */ /* 0x000fe20000000000 */
[----:B----4-:R-:W-:Y:S05]  /*16ab0*/  EXIT ;  /* 0x000000000000794d */ /* 0x010fea0003800000 */
.L_x_9:
[----:B------:R-:W1:Y:S02]  /*16ac0*/  SYNCS.PHASECHK.TRANS64.TRYWAIT P1, [UR8], R4 ;  /* 0x00000004ff0075a7 */ /* 0x000e640008021108 */
[----:B-1----:R-:W-:Y:S05]  /*16ad0*/  @!P1 BRA `(.L_x_9) ;  /* 0xfffffffc00f89947 */ /* 0x002fea000383ffff */
[----:B------:R-:W-:Y:S05]  /*16ae0*/  BRA `(.L_x_17) ;  /* 0xffffff8c00f87947 */ /* 0x000fea000383ffff */
.L_x_13:
[----:B------:R-:W1:Y:S02]  /*16af0*/  SYNCS.PHASECHK.TRANS64.TRYWAIT P3, [UR8], R9 ;  /* 0x00000009ff0075a7 */ /* 0x000e640008061108 */
[----:B-1----:R-:W-:Y:S05]  /*16b00*/  @!P3 BRA `(.L_x_13) ;  /* 0xfffffffc00f8b947 */ /* 0x002fea000383ffff */
[----:B------:R-:W-:Y:S05]  /*16b10*/  BRA `(.L_x_12) ;  /* 0xffffffc400a47947 */ /* 0x000fea000383ffff */
        .weak           $__internal_0_$__cuda_sm10x_tcgen05_guardrail_trap_col_being_dealloced_not_returned_by_alloc
        .type           $__internal_0_$__cuda_sm10x_tcgen05_guardrail_trap_col_being_dealloced_not_returned_by_alloc,@function
        .size           $__internal_0_$__cuda_sm10x_tcgen05_guardrail_trap_col_being_dealloced_not_returned_by_alloc,($__internal_1_$__cuda_sm10x_tcgen05_guardrail_trap_phase_invalid_during_alloc - $__internal_0_$__cuda_sm10x_tcgen05_guardrail_trap_col_being_dealloced_not_returned_by_alloc)
$__internal_0_$__cuda_sm10x_tcgen05_guardrail_trap_col_being_dealloced_not_returned_by_alloc:
[----:B------:R-:W-:Y:S05]  /*16b20*/  BPT.TRAP 0x1 ;  /* 0x000000040000795c */ /* 0x000fea0000300000 */
[----:B------:R-:W-:-:S04]  /*16b30*/  IMAD.MOV.U32 R3, RZ, RZ, 0x0 ;  /* 0x00000000ff037424 */ /* 0x000fc800078e00ff */
[----:B------:R-:W-:Y:S05]  /*16b40*/  RET.REL.NODEC R2 `(matmul_kernel) ;  /* 0xfffffe94022c7950 */ /* 0x000fea0003c3ffff */
        .weak           $__internal_1_$__cuda_sm10x_tcgen05_guardrail_trap_phase_invalid_during_alloc
        .type           $__internal_1_$__cuda_sm10x_tcgen05_guardrail_trap_phase_invalid_during_alloc,@function
        .size           $__internal_1_$__cuda_sm10x_tcgen05_guardrail_trap_phase_invalid_during_alloc,($__internal_2_$__cuda_sm10x_tcgen05_guardrail_trap_unallocated_columns_being_dealloced - $__internal_1_$__cuda_sm10x_tcgen05_guardrail_trap_phase_invalid_during_alloc)
$__internal_1_$__cuda_sm10x_tcgen05_guardrail_trap_phase_invalid_during_alloc:
[----:B------:R-:W-:Y:S05]  /*16b50*/  BPT.TRAP 0x1 ;  /* 0x000000040000795c */ /* 0x000fea0000300000 */
[----:B------:R-:W-:-:S04]  /*16b60*/  IMAD.MOV.U32 R3, RZ, RZ, 0x0 ;  /* 0x00000000ff037424 */ /* 0x000fc800078e00ff */
[----:B------:R-:W-:Y:S05]  /*16b70*/  RET.REL.NODEC R2 `(matmul_kernel) ;  /* 0xfffffe9402207950 */ /* 0x000fea0003c3ffff */
        .weak           $__internal_2_$__cuda_sm10x_tcgen05_guardrail_trap_unallocated_columns_being_dealloced
        .type           $__internal_2_$__cuda_sm10x_tcgen05_guardrail_trap_unallocated_columns_being_dealloced,@function
        .size           $__internal_2_$__cuda_sm10x_tcgen05_guardrail_trap_unallocated_columns_being_dealloced,(.L_x_21 - $__internal_2_$__cuda_sm10x_tcgen05_guardrail_trap_unallocated_columns_being_dealloced)
$__internal_2_$__cuda_sm10x_tcgen05_guardrail_trap_unallocated_columns_being_dealloced:
[----:B------:R-:W-:Y:S05]  /*16b80*/  BPT.TRAP 0x1 ;  /* 0x000000040000795c */ /* 0x000fea0000300000 */
[----:B------:R-:W-:-:S04]  /*16b90*/  IMAD.MOV.U32 R3, RZ, RZ, 0x0 ;  /* 0x00000000ff037424 */ /* 0x000fc800078e00ff */
[----:B------:R-:W-:Y:S05]  /*16ba0*/  RET.REL.NODEC R2 `(matmul_kernel) ;  /* 0xfffffe9402147950 */ /* 0x000fea0003c3ffff */
.L_x_18:
[----:B------:R-:W-:-:S00]  /*16bb0*/  BRA `(.L_x_18) ;  /* 0xfffffffc00fc7947 */ /* 0x000fc0000383ffff */
[----:B------:R-:W-:-:S00]  /*16bc0*/  NOP ;  /* 0x0000000000007918 */ /* 0x000fc00000000000 */
        /* <DEDUP_REMOVED lines=11> */
.L_x_21:


//--------------------- .nv.shared.matmul_kernel  --------------------------
	.section	.nv.shared.matmul_kernel,"aw",@nobits
	.sectionflags	@""
	.align	16
	.zero		1024


//--------------------- .nv.shared.reserved.0     --------------------------
	.section	.nv.shared.reserved.0,"aw",@nobits
	.align	8
	.weak		__nv_reservedSMEM_offset_0_alias
	.size		__nv_reservedSMEM_offset_0_alias, 0, 64
	.other		__nv_reservedSMEM_offset_0_alias,@"STO_CUDA_RESERVED_SHARED STV_DEFAULT"
__nv_reservedSMEM_offset_0_alias:
	.zero		0
.nv.shared.reserved.0:
	.zero		64
	.weak		__nv_reservedSMEM_allocation_phase
	.type		__nv_reservedSMEM_allocation_phase,@object
	.size		__nv_reservedSMEM_allocation_phase,(.L_0 - __nv_reservedSMEM_allocation_phase)
__nv_reservedSMEM_allocation_phase:
	.zero		1
.L_0:
	.zero		7
	.weak		__nv_reservedSMEM_devtool_atexit_pc
	.type		__nv_reservedSMEM_devtool_atexit_pc,@object
	.size		__nv_reservedSMEM_devtool_atexit_pc,(__nv_reservedSMEM_allocation_mask - __nv_reservedSMEM_devtool_atexit_pc)
__nv_reservedSMEM_devtool_atexit_pc:
	.zero		8
	.weak		__nv_reservedSMEM_allocation_mask
	.type		__nv_reservedSMEM_allocation_mask,@object
	.size		__nv_reservedSMEM_allocation_mask,(.L_2 - __nv_reservedSMEM_allocation_mask)
__nv_reservedSMEM_allocation_mask:
	.zero		4
.L_2:


//--------------------- .nv.constant0.matmul_kernel --------------------------
	.section	.nv.constant0.matmul_kernel,"a",@progbits
	.sectionflags	@""
	.align	4
.nv.constant0.matmul_kernel:
	.zero		976


//--------------------- SYMBOLS --------------------------

	.type		.nv.reservedSmem.offset0,@object
	.size		.nv.reservedSmem.offset0,0x4
	.type		.nv.reservedSmem.cap,@object
	.size		.nv.reservedSmem.cap,0x4
